def matmul_kernel(
    a_ptr,
    b_ptr,
    c_ptr,
    M,
    N,
    K,
    stride_am,
    stride_ak,
    stride_bk,
    stride_bn,
    stride_cm,
    stride_cn,
    BLOCK_M: tl.constexpr,
    BLOCK_N: tl.constexpr,
    BLOCK_K: tl.constexpr,
    GROUP_M: tl.constexpr,
):
    pid = tl.program_id(axis=0)
    num_pid_m = tl.cdiv(M, BLOCK_M)
    num_pid_n = tl.cdiv(N, BLOCK_N)
    num_pid_in_group = GROUP_M * num_pid_n
    group_id = pid // num_pid_in_group
    first_pid_m = group_id * GROUP_M
    group_size_m = min(num_pid_m - first_pid_m, GROUP_M)
    pid_m = first_pid_m + ((pid % num_pid_in_group) % group_size_m)
    pid_n = (pid % num_pid_in_group) // group_size_m

    offs_am = (pid_m * BLOCK_M + tl.arange(0, BLOCK_M)) % M
    offs_bn = (pid_n * BLOCK_N + tl.arange(0, BLOCK_N)) % N
    offs_k = tl.arange(0, BLOCK_K)
    a_ptrs = a_ptr + offs_am[:, None] * stride_am + offs_k[None, :] * stride_ak
    b_ptrs = b_ptr + offs_k[:, None] * stride_bk + offs_bn[None, :] * stride_bn

    acc = tl.zeros((BLOCK_M, BLOCK_N), dtype=tl.float32)
    for kk in range(0, tl.cdiv(K, BLOCK_K)):
        a = tl.load(a_ptrs, mask=offs_k[None, :] < K - kk * BLOCK_K, other=0.0)
        b = tl.load(b_ptrs, mask=offs_k[:, None] < K - kk * BLOCK_K, other=0.0)
        acc = tl.dot(a, b, acc)
        a_ptrs += BLOCK_K * stride_ak
        b_ptrs += BLOCK_K * stride_bk

    c = acc.to(c_ptr.dtype.element_ty)
    offs_cm = pid_m * BLOCK_M + tl.arange(0, BLOCK_M)
    offs_cn = pid_n * BLOCK_N + tl.arange(0, BLOCK_N)
    c_ptrs = c_ptr + offs_cm[:, None] * stride_cm + offs_cn[None, :] * stride_cn
    mask = (offs_cm[:, None] < M) & (offs_cn[None, :] < N)
    tl.store(c_ptrs, c, mask=mask)

# config = {"BLOCK_K": 32, "BLOCK_M": 128, "BLOCK_N": 512, "GROUP_M": 8, "arch": "sm_100", "dtype": "fp16", "num_ctas": 2, "num_stages": 3, "num_warps": 4}
# arch = sm_100


// ===== COMPILED SASS (sm_100a) =====

	.target	sm_100a

	.elftype	@"ET_EXEC"


//--------------------- .note.nv.tkinfo           --------------------------
	.section	.note.nv.tkinfo,"",@"SHT_NOTE"
	.sectionflags	@"SHF_NOTE_NV_TKINFO"
	.tkinfo
        /*0018*/ 	.word	0x00000081
        /*0030*/ 	.string	""
        /*0030*/ 	.string	"ptxas-blackwell"
        /*0030*/ 	.string	"Cuda compilation tools, release 12.9, V12.9.86"
        /*0030*/ 	.string	"Build cuda_12.9.r12.9/compiler.36037853_0"
        /*0030*/ 	.string	"-v  -suppress-debug-info  -lineinfo  -arch sm_100a "



//--------------------- .note.nv.cuver            --------------------------
	.section	.note.nv.cuver,"",@"SHT_NOTE"
	.sectionflags	@"SHF_NOTE_NV_CUVER"
        /*0018*/ 	.short	0x0001
        /*001a*/ 	.short	0x0064
        /*001c*/ 	.short	0x0001
        /*001e*/ 	.short	0x0000
        /*0020*/ 	.short	0x0001
        /*0022*/ 	.short	0x0000


//--------------------- .nv.info                  --------------------------
	.section	.nv.info,"",@"SHT_CUDA_INFO"
	.align	4


	//----- nvinfo : EIATTR_REGCOUNT
	.align		4
        /*0000*/ 	.byte	0x04, 0x2f
        /*0002*/ 	.short	(.L_4 - .L_3)
	.align		4
.L_3:
        /*0004*/ 	.word	index@(matmul_kernel)
        /*0008*/ 	.word	0x000000ff


	//----- nvinfo : EIATTR_FRAME_SIZE
	.align		4
.L_4:
        /*000c*/ 	.byte	0x04, 0x11
        /*000e*/ 	.short	(.L_6 - .L_5)
	.align		4
.L_5:
        /*0010*/ 	.word	index@($__internal_2_$__cuda_sm10x_tcgen05_guardrail_trap_unallocated_columns_being_dealloced)
        /*0014*/ 	.word	0x00000038


	//----- nvinfo : EIATTR_FRAME_SIZE
	.align		4
.L_6:
        /*0018*/ 	.byte	0x04, 0x11
        /*001a*/ 	.short	(.L_8 - .L_7)
	.align		4
.L_7:
        /*001c*/ 	.word	index@($__internal_1_$__cuda_sm10x_tcgen05_guardrail_trap_phase_invalid_during_alloc)
        /*0020*/ 	.word	0x00000038


	//----- nvinfo : EIATTR_FRAME_SIZE
	.align		4
.L_8:
        /*0024*/ 	.byte	0x04, 0x11
        /*0026*/ 	.short	(.L_10 - .L_9)
	.align		4
.L_9:
        /*0028*/ 	.word	index@($__internal_0_$__cuda_sm10x_tcgen05_guardrail_trap_col_being_dealloced_not_returned_by_alloc)
        /*002c*/ 	.word	0x00000038


	//----- nvinfo : EIATTR_FRAME_SIZE
	.align		4
.L_10:
        /*0030*/ 	.byte	0x04, 0x11
        /*0032*/ 	.short	(.L_12 - .L_11)
	.align		4
.L_11:
        /*0034*/ 	.word	index@(matmul_kernel)
        /*0038*/ 	.word	0x00000038


	//----- nvinfo : EIATTR_MIN_STACK_SIZE
	.align		4
.L_12:
        /*003c*/ 	.byte	0x04, 0x12
        /*003e*/ 	.short	(.L_14 - .L_13)
	.align		4
.L_13:
        /*0040*/ 	.word	index@(matmul_kernel)
        /*0044*/ 	.word	0x00000038
.L_14:


//--------------------- .nv.info.matmul_kernel    --------------------------
	.section	.nv.info.matmul_kernel,"",@"SHT_CUDA_INFO"
	.sectionflags	@""
	.align	4


	//----- nvinfo : EIATTR_CUDA_API_VERSION
	.align		4
        /*0000*/ 	.byte	0x04, 0x37
        /*0002*/ 	.short	(.L_16 - .L_15)
.L_15:
        /*0004*/ 	.word	0x00000081


	//----- nvinfo : EIATTR_KPARAM_INFO
	.align		4
.L_16:
        /*0008*/ 	.byte	0x04, 0x17
        /*000a*/ 	.short	(.L_18 - .L_17)
.L_17:
        /*000c*/ 	.word	0x00000000
        /*0010*/ 	.short	0x000d
        /*0012*/ 	.short	0x0048
        /*0014*/ 	.byte	0x00, 0xf4, 0x21, 0x00


	//----- nvinfo : EIATTR_KPARAM_INFO
	.align		4
.L_18:
        /*0018*/ 	.byte	0x04, 0x17
        /*001a*/ 	.short	(.L_20 - .L_19)
.L_19:
        /*001c*/ 	.word	0x00000000
        /*0020*/ 	.short	0x000c
        /*0022*/ 	.short	0x0040
        /*0024*/ 	.byte	0x00, 0xf4, 0x21, 0x00


	//----- nvinfo : EIATTR_KPARAM_INFO
	.align		4
.L_20:
        /*0028*/ 	.byte	0x04, 0x17
        /*002a*/ 	.short	(.L_22 - .L_21)
.L_21:
        /*002c*/ 	.word	0x00000000
        /*0030*/ 	.short	0x000b
        /*0032*/ 	.short	0x0038
        /*0034*/ 	.byte	0x00, 0xf0, 0x11, 0x00


	//----- nvinfo : EIATTR_KPARAM_INFO
	.align		4
.L_22:
        /*0038*/ 	.byte	0x04, 0x17
        /*003a*/ 	.short	(.L_24 - .L_23)
.L_23:
        /*003c*/ 	.word	0x00000000
        /*0040*/ 	.short	0x000a
        /*0042*/ 	.short	0x0034
        /*0044*/ 	.byte	0x00, 0xf0, 0x11, 0x00


	//----- nvinfo : EIATTR_KPARAM_INFO
	.align		4
.L_24:
        /*0048*/ 	.byte	0x04, 0x17
        /*004a*/ 	.short	(.L_26 - .L_25)
.L_25:
        /*004c*/ 	.word	0x00000000
        /*0050*/ 	.short	0x0009
        /*0052*/ 	.short	0x0030
        /*0054*/ 	.byte	0x00, 0xf0, 0x11, 0x00


	//----- nvinfo : EIATTR_KPARAM_INFO
	.align		4
.L_26:
        /*0058*/ 	.byte	0x04, 0x17
        /*005a*/ 	.short	(.L_28 - .L_27)
.L_27:
        /*005c*/ 	.word	0x00000000
        /*0060*/ 	.short	0x0008
        /*0062*/ 	.short	0x002c
        /*0064*/ 	.byte	0x00, 0xf0, 0x11, 0x00


	//----- nvinfo : EIATTR_KPARAM_INFO
	.align		4
.L_28:
        /*0068*/ 	.byte	0x04, 0x17
        /*006a*/ 	.short	(.L_30 - .L_29)
.L_29:
        /*006c*/ 	.word	0x00000000
        /*0070*/ 	.short	0x0007
        /*0072*/ 	.short	0x0028
        /*0074*/ 	.byte	0x00, 0xf0, 0x11, 0x00


	//----- nvinfo : EIATTR_KPARAM_INFO
	.align		4
.L_30:
        /*0078*/ 	.byte	0x04, 0x17
        /*007a*/ 	.short	(.L_32 - .L_31)
.L_31:
        /*007c*/ 	.word	0x00000000
        /*0080*/ 	.short	0x0006
        /*0082*/ 	.short	0x0024
        /*0084*/ 	.byte	0x00, 0xf0, 0x11, 0x00


	//----- nvinfo : EIATTR_KPARAM_INFO
	.align		4
.L_32:
        /*0088*/ 	.byte	0x04, 0x17
        /*008a*/ 	.short	(.L_34 - .L_33)
.L_33:
        /*008c*/ 	.word	0x00000000
        /*0090*/ 	.short	0x0005
        /*0092*/ 	.short	0x0020
        /*0094*/ 	.byte	0x00, 0xf0, 0x11, 0x00


	//----- nvinfo : EIATTR_KPARAM_INFO
	.align		4
.L_34:
        /*0098*/ 	.byte	0x04, 0x17
        /*009a*/ 	.short	(.L_36 - .L_35)
.L_35:
        /*009c*/ 	.word	0x00000000
        /*00a0*/ 	.short	0x0004
        /*00a2*/ 	.short	0x001c
        /*00a4*/ 	.byte	0x00, 0xf0, 0x11, 0x00


	//----- nvinfo : EIATTR_KPARAM_INFO
	.align		4
.L_36:
        /*00a8*/ 	.byte	0x04, 0x17
        /*00aa*/ 	.short	(.L_38 - .L_37)
.L_37:
        /*00ac*/ 	.word	0x00000000
        /*00b0*/ 	.short	0x0003
        /*00b2*/ 	.short	0x0018
        /*00b4*/ 	.byte	0x00, 0xf0, 0x11, 0x00


	//----- nvinfo : EIATTR_KPARAM_INFO
	.align		4
.L_38:
        /*00b8*/ 	.byte	0x04, 0x17
        /*00ba*/ 	.short	(.L_40 - .L_39)
.L_39:
        /*00bc*/ 	.word	0x00000000
        /*00c0*/ 	.short	0x0002
        /*00c2*/ 	.short	0x0010
        /*00c4*/ 	.byte	0x00, 0xf4, 0x21, 0x00


	//----- nvinfo : EIATTR_KPARAM_INFO
	.align		4
.L_40:
        /*00c8*/ 	.byte	0x04, 0x17
        /*00ca*/ 	.short	(.L_42 - .L_41)
.L_41:
        /*00cc*/ 	.word	0x00000000
        /*00d0*/ 	.short	0x0001
        /*00d2*/ 	.short	0x0008
        /*00d4*/ 	.byte	0x00, 0xf4, 0x21, 0x00


	//----- nvinfo : EIATTR_KPARAM_INFO
	.align		4
.L_42:
        /*00d8*/ 	.byte	0x04, 0x17
        /*00da*/ 	.short	(.L_44 - .L_43)
.L_43:
        /*00dc*/ 	.word	0x00000000
        /*00e0*/ 	.short	0x0000
        /*00e2*/ 	.short	0x0000
        /*00e4*/ 	.byte	0x00, 0xf4, 0x21, 0x00


	//----- nvinfo : EIATTR_EXPLICIT_CLUSTER
	.align		4
.L_44:
        /*00e8*/ 	.byte	0x01, 0x3e
	.zero		2


	//----- nvinfo : EIATTR_CTA_PER_CLUSTER
	.align		4
        /*00ec*/ 	.byte	0x04, 0x3d
        /*00ee*/ 	.short	(.L_46 - .L_45)
.L_45:
        /*00f0*/ 	.word	0x00000002
        /*00f4*/ 	.word	0x00000001
        /*00f8*/ 	.word	0x00000001


	//----- nvinfo : EIATTR_AT_ENTRY_FRAGMENTS
	.align		4
.L_46:
        /*00fc*/ 	.byte	0x04, 0x4f
        /*00fe*/ 	.short	(.L_48 - .L_47)


	//   ....[0]....
.L_47:
        /*0100*/ 	.word	0x00000004


	//----- nvinfo : EIATTR_RESERVED_SMEM_USED
	.align		4
.L_48:
        /*0104*/ 	.byte	0x01, 0x41
	.zero		2


	//----- nvinfo : EIATTR_SPARSE_MMA_MASK
	.align		4
        /*0108*/ 	.byte	0x03, 0x50
        /*010a*/ 	.short	0x0000


	//----- nvinfo : EIATTR_TCGEN05_1CTA_USED
	.align		4
        /*010c*/ 	.byte	0x01, 0x51
	.zero		2


	//----- nvinfo : EIATTR_MAXREG_COUNT
	.align		4
        /*0110*/ 	.byte	0x03, 0x1b
        /*0112*/ 	.short	0x00ff


	//----- nvinfo : EIATTR_NUM_BARRIERS
	.align		4
        /*0114*/ 	.byte	0x02, 0x4c
        /*0116*/ 	.byte	0x01
	.zero		1


	//----- nvinfo : EIATTR_ANNOTATIONS
	.align		4
        /*0118*/ 	.byte	0x04, 0x55
        /*011a*/ 	.short	(.L_50 - .L_49)


	//   ....[0]....
.L_49:
        /*011c*/ 	.word	0x00000001
        /*0120*/ 	.byte	0x30, 0x09, 0x00, 0x00, 0x01, 0x00, 0x00, 0x00, 0x90, 0x09, 0x00, 0x00, 0x01, 0x00, 0x00, 0x00
        /* <DEDUP_REMOVED lines=20> */
        /*0270*/ 	.byte	0x50, 0xb7, 0x00, 0x00, 0x01, 0x00, 0x00, 0x00, 0x80, 0xb7, 0x00, 0x00


	//----- nvinfo : EIATTR_INT_WARP_WIDE_INSTR_OFFSETS
	.align		4
.L_50:
        /*027c*/ 	.byte	0x04, 0x31
        /*027e*/ 	.short	(.L_52 - .L_51)


	//   ....[0]....
.L_51:
        /*0280*/ 	.word	0x00003710


	//   ....[1]....
        /*0284*/ 	.word	0x00003960


	//   ....[2]....
        /*0288*/ 	.word	0x00005d30


	//   ....[3]....
        /*028c*/ 	.word	0x00011950


	//   ....[4]....
        /*0290*/ 	.word	0x000119a0


	//----- nvinfo : EIATTR_COOP_GROUP_MASK_REGIDS
	.align		4
.L_52:
        /*0294*/ 	.byte	0x04, 0x29
        /*0296*/ 	.short	(.L_54 - .L_53)


	//   ....[0]....
.L_53:
        /*0298*/ 	.word	0xffffffff


	//   ....[1]....
        /*029c*/ 	.word	0xffffffff


	//   ....[2]....
        /*02a0*/ 	.word	0xffffffff


	//   ....[3]....
        /*02a4*/ 	.word	0xffffffff


	//----- nvinfo : EIATTR_COOP_GROUP_INSTR_OFFSETS
	.align		4
.L_54:
        /*02a8*/ 	.byte	0x04, 0x28
        /*02aa*/ 	.short	(.L_56 - .L_55)


	//   ....[0]....
.L_55:
        /*02ac*/ 	.word	0x00000080


	//   ....[1]....
        /*02b0*/ 	.word	0x00000340


	//   ....[2]....
        /*02b4*/ 	.word	0x000117e0


	//   ....[3]....
        /*02b8*/ 	.word	0x00011a50


	//----- nvinfo : EIATTR_VRC_CTA_INIT_COUNT
	.align		4
.L_56:
        /*02bc*/ 	.byte	0x02, 0x4a
        /*02be*/ 	.byte	0x80
	.zero		1


	//----- nvinfo : EIATTR_MBARRIER_INSTR_OFFSETS
	.align		4
        /*02c0*/ 	.byte	0x04, 0x39
        /*02c2*/ 	.short	(.L_58 - .L_57)


	//   ....[0]....
.L_57:
        /*02c4*/ 	.word	0x000041a0
        /*02c8*/ 	.word	0x000000ff
        /*02cc*/ 	.word	0x00000000
        /*02d0*/ 	.short	0x0100
        /*02d2*/ 	.byte	0x08
	.zero		1


	//   ....[1]....
        /*02d4*/ 	.word	0x00005d50
        /*02d8*/ 	.word	0x000000ff
        /*02dc*/ 	.word	0x00008008
        /*02e0*/ 	.short	0x0100
        /*02e2*/ 	.byte	0x0b
	.zero		1


	//   ....[2]....
        /*02e4*/ 	.word	0x00007e70
        /*02e8*/ 	.word	0x000000ff
        /*02ec*/ 	.word	0x00000000
        /*02f0*/ 	.short	0x010a
        /*02f2*/ 	.byte	0x08
	.zero		1


	//   ....[3]....
        /*02f4*/ 	.word	0x000094d0
        /*02f8*/ 	.word	0x000000ff
        /*02fc*/ 	.word	0x00000000
        /*0300*/ 	.short	0x010a
        /*0302*/ 	.byte	0x08
	.zero		1


	//   ....[4]....
        /*0304*/ 	.word	0x00009600
        /*0308*/ 	.word	0x000000ff
        /*030c*/ 	.word	0x00008000
        /*0310*/ 	.short	0x0108
        /*0312*/ 	.byte	0x0b
	.zero		1


	//   ....[5]....
        /*0314*/ 	.word	0x000096a0
        /*0318*/ 	.word	0x000000ff
        /*031c*/ 	.word	0x00008008
        /*0320*/ 	.short	0x0108
        /*0322*/ 	.byte	0x0b
	.zero		1


	//   ....[6]....
        /*0324*/ 	.word	0x00011a70
        /*0328*/ 	.word	0x000000ff
        /*032c*/ 	.word	0x00000000
        /*0330*/ 	.short	0x010a
        /*0332*/ 	.byte	0x08
	.zero		1


	//   ....[7]....
        /*0334*/ 	.word	0x00011aa0
        /*0338*/ 	.word	0x000000ff
        /*033c*/ 	.word	0x00000000
        /*0340*/ 	.short	0x010a
        /*0342*/ 	.byte	0x08
	.zero		1


	//----- nvinfo : EIATTR_NUM_MBARRIERS
	.align		4
.L_58:
        /*0344*/ 	.byte	0x03, 0x38
        /*0346*/ 	.short	0x0002


	//----- nvinfo : EIATTR_EXIT_INSTR_OFFSETS
	.align		4
        /*0348*/ 	.byte	0x04, 0x1c
        /*034a*/ 	.short	(.L_60 - .L_59)


	//   ....[0]....
.L_59:
        /*034c*/ 	.word	0x00011a60


	//----- nvinfo : EIATTR_REQNTID
	.align		4
.L_60:
        /*0350*/ 	.byte	0x04, 0x10
        /*0352*/ 	.short	(.L_62 - .L_61)
.L_61:
        /*0354*/ 	.word	0x00000080
        /*0358*/ 	.word	0x00000001
        /*035c*/ 	.word	0x00000001


	//----- nvinfo : EIATTR_CRS_STACK_SIZE
	.align		4
.L_62:
        /*0360*/ 	.byte	0x04, 0x1e
        /*0362*/ 	.short	(.L_64 - .L_63)
.L_63:
        /*0364*/ 	.word	0x00000000


	//----- nvinfo : EIATTR_CBANK_PARAM_SIZE
	.align		4
.L_64:
        /*0368*/ 	.byte	0x03, 0x19
        /*036a*/ 	.short	0x0050


	//----- nvinfo : EIATTR_PARAM_CBANK
	.align		4
        /*036c*/ 	.byte	0x04, 0x0a
        /*036e*/ 	.short	(.L_66 - .L_65)
	.align		4
.L_65:
        /*0370*/ 	.word	index@(.nv.constant0.matmul_kernel)
        /*0374*/ 	.short	0x0380
        /*0376*/ 	.short	0x0050


	//----- nvinfo : EIATTR_SW_WAR
	.align		4
.L_66:
        /*0378*/ 	.byte	0x04, 0x36
        /*037a*/ 	.short	(.L_68 - .L_67)
.L_67:
        /*037c*/ 	.word	0x00000008
.L_68:


//--------------------- .nv.compat                --------------------------
	.section	.nv.compat,"",@"SHT_CUDA_COMPAT_INFO"
	.align	4
        /*0000*/ 	.byte	0x02, 0x02, 0x02, 0x00, 0x02, 0x05, 0x05, 0x00, 0x02, 0x03, 0x00, 0x00, 0x02, 0x06, 0x01, 0x00


//--------------------- .nv.callgraph             --------------------------
	.section	.nv.callgraph,"",@"SHT_CUDA_CALLGRAPH"
	.align	4
	.sectionentsize	8
	.align		4
        /*0000*/ 	.word	0x00000000
	.align		4
        /*0004*/ 	.word	0xffffffff
	.align		4
        /*0008*/ 	.word	0x00000000
	.align		4
        /*000c*/ 	.word	0xfffffffe
	.align		4
        /*0010*/ 	.word	0x00000000
	.align		4
        /*0014*/ 	.word	0xfffffffd
	.align		4
        /*0018*/ 	.word	0x00000000
	.align		4
        /*001c*/ 	.word	0xfffffffc


//--------------------- .text.matmul_kernel       --------------------------
	.section	.text.matmul_kernel,"ax",@progbits
	.align	128
        .global         matmul_kernel
        .type           matmul_kernel,@function
        .size           matmul_kernel,(.L_x_21 - matmul_kernel)
        .other          matmul_kernel,@"STO_CUDA_ENTRY STV_DEFAULT"
matmul_kernel:
.text.matmul_kernel:
[----:B------:R-:W0:Y:S01]  /*0000*/  LDC R1, c[0x0][0x37c] ;  /* 0x0000df00ff017b82 */ /* 0x000e220000000800 */
[----:B------:R-:W1:Y:S01]  /*0010*/  S2R R35, SR_TID.X ;  /* 0x0000000000237919 */ /* 0x000e620000002100 */
[----:B0-----:R-:W-:Y:S01]  /*0020*/  VIADD R1, R1, 0xffffffc8 ;  /* 0xffffffc801017836 */ /* 0x001fe20000000000 */
[----:B------:R-:W0:Y:S01]  /*0030*/  LDCU.64 UR22, c[0x0][0x358] ;  /* 0x00006b00ff1677ac */ /* 0x000e220008000a00 */
[----:B-1----:R-:W-:-:S13]  /*0040*/  ISETP.GE.U32.AND P0, PT, R35, 0x20, PT ;  /* 0x000000202300780c */ /* 0x002fda0003f06070 */
[----:B------:R-:W-:Y:S02]  /*0050*/  VOTEU.ANY UP0, P0 ;  /* 0x0000000000ff7886 */ /* 0x000fe40000000100 */
[----:B------:R-:W-:Y:S05]  /*0060*/  BRA.U UP0, `(.L_x_0) ;  /* 0x0000000100b87547 */ /* 0x000fea000b800000 */
[----:B------:R-:W1:Y:S01]  /*0070*/  S2UR UR6, SR_CgaCtaId ;  /* 0x00000000000679c3 */ /* 0x000e620000008800 */
[----:B------:R-:W-:Y:S01]  /*0080*/  NOP ;  /* 0x0000000000007918 */ /* 0x000fe20000000000 */
[----:B------:R-:W-:Y:S02]  /*0090*/  UMOV UR4, 0x40 ;  /* 0x0000004000047882 */ /* 0x000fe40000000000 */
[----:B-1----:R-:W-:-:S09]  /*00a0*/  ULEA UR4, UR6, UR4, 0x18 ;  /* 0x0000000406047291 */ /* 0x002fd2000f8ec0ff */
[----:B------:R-:W1:Y:S01]  /*00b0*/  LDS.U8 R0, [UR4] ;  /* 0x00000004ff007984 */ /* 0x000e620008000000 */
[----:B------:R-:W-:Y:S02]  /*00c0*/  UMOV UR4, 0x400 ;  /* 0x0000040000047882 */ /* 0x000fe40000000000 */
[----:B------:R-:W-:Y:S01]  /*00d0*/  ULEA UR4, UR6, UR4, 0x18 ;  /* 0x0000000406047291 */ /* 0x000fe2000f8ec0ff */
[----:B-1----:R-:W-:-:S13]  /*00e0*/  ISETP.NE.AND P0, PT, R0, RZ, PT ;  /* 0x000000ff0000720c */ /* 0x002fda0003f05270 */
[----:B------:R-:W-:Y:S05]  /*00f0*/  @P0 BRA `(.L_x_1) ;  /* 0x00000000007c0947 */ /* 0x000fea0003800000 */
[----:B------:R-:W-:-:S13]  /*0100*/  ELECT P0, URZ, PT ;  /* 0x0000000000ff782f */ /* 0x000fda0003800000 */
[----:B------:R-:W-:Y:S05]  /*0110*/  @!P0 BRA `(.L_x_2) ;  /* 0x0000000000848947 */ /* 0x000fea0003800000 */
[----:B------:R-:W-:Y:S01]  /*0120*/  UMOV UR5, 0x10 ;  /* 0x0000001000057882 */ /* 0x000fe20000000000 */
[----:B------:R-:W-:Y:S02]  /*0130*/  IMAD.MOV.U32 R4, RZ, RZ, 0x1 ;  /* 0x00000001ff047424 */ /* 0x000fe400078e00ff */
[----:B------:R-:W-:Y:S02]  /*0140*/  IMAD.MOV.U32 R5, RZ, RZ, 0xffff ;  /* 0x0000ffffff057424 */ /* 0x000fe400078e00ff */
[----:B------:R-:W-:Y:S04]  /*0150*/  DEPBAR.LE SB1, 0x36 ;  /* 0x00009d800000791a */ /* 0x000fe80000000000 */
[----:B------:R-:W1:Y:S02]  /*0160*/  UTCATOMSWS.FIND_AND_SET.ALIGN UP1, UR5, UR5 ;  /* 0x00000005000575e3 */ /* 0x000e640008020800 */
[----:B-1----:R-:W-:-:S04]  /*0170*/  PLOP3.LUT P0, PT, PT, PT, UP1, 0x80, 0x8 ;  /* 0x000000000008781c */ /* 0x002fc80003f0f018 */
[----:B------:R-:W-:-:S04]  /*0180*/  SEL R0, RZ, 0xffffffff, !P0 ;  /* 0xffffffffff007807 */ /* 0x000fc80004000000 */
[----:B------:R-:W-:Y:S01]  /*0190*/  ISETP.NE.AND P0, PT, R0, RZ, PT ;  /* 0x000000ff0000720c */ /* 0x000fe20003f05270 */
[----:B------:R-:W-:-:S12]  /*01a0*/  IMAD.U32 R0, RZ, RZ, UR5 ;  /* 0x00000005ff007e24 */ /* 0x000fd8000f8e00ff */
[----:B------:R-:W-:Y:S05]  /*01b0*/  @P0 BRA `(.L_x_3) ;  /* 0x0000000000240947 */ /* 0x000fea0003800000 */
.L_x_4:
[----:B------:R-:W-:Y:S05]  /*01c0*/  NANOSLEEP 0x64 ;  /* 0x000000640000795d */ /* 0x000fea0003800000 */
[----:B------:R-:W-:-:S05]  /*01d0*/  UMOV UR5, 0x10 ;  /* 0x0000001000057882 */ /* 0x000fca0000000000 */
[----:B------:R-:W-:Y:S04]  /*01e0*/  DEPBAR.LE SB1, 0x36 ;  /* 0x00009d800000791a */ /* 0x000fe80000000000 */
[----:B------:R-:W1:Y:S02]  /*01f0*/  UTCATOMSWS.FIND_AND_SET.ALIGN UP1, UR5, UR5 ;  /* 0x00000005000575e3 */ /* 0x000e640008020800 */
[----:B-1----:R-:W-:-:S04]  /*0200*/  PLOP3.LUT P0, PT, PT, PT, UP1, 0x80, 0x8 ;  /* 0x000000000008781c */ /* 0x002fc80003f0f018 */
[----:B------:R-:W-:-:S04]  /*0210*/  SEL R0, RZ, 0xffffffff, !P0 ;  /* 0xffffffffff007807 */ /* 0x000fc80004000000 */
[----:B------:R-:W-:Y:S01]  /*0220*/  ISETP.NE.AND P0, PT, R0, RZ, PT ;  /* 0x000000ff0000720c */ /* 0x000fe20003f05270 */
[----:B------:R-:W-:-:S12]  /*0230*/  IMAD.U32 R0, RZ, RZ, UR5 ;  /* 0x00000005ff007e24 */ /* 0x000fd8000f8e00ff */
[----:B------:R-:W-:Y:S05]  /*0240*/  @!P0 BRA `(.L_x_4) ;  /* 0xfffffffc00dc8947 */ /* 0x000fea000383ffff */
.L_x_3:
[C---:B------:R-:W-:Y:S01]  /*0250*/  VIADD R3, R0.reuse, 0x10 ;  /* 0x0000001000037836 */ /* 0x040fe20000000000 */
[----:B------:R-:W-:Y:S01]  /*0260*/  UMOV UR5, 0x50 ;  /* 0x0000005000057882 */ /* 0x000fe20000000000 */
[----:B------:R-:W-:Y:S01]  /*0270*/  SHF.L.U32 R2, R5, R0, RZ ;  /* 0x0000000005027219 */ /* 0x000fe200000006ff */
[----:B------:R-:W-:Y:S01]  /*0280*/  ULEA UR5, UR6, UR5, 0x18 ;  /* 0x0000000506057291 */ /* 0x000fe2000f8ec0ff */
[----:B------:R-:W-:Y:S01]  /*0290*/  IMAD.SHL.U32 R0, R0, 0x20, RZ ;  /* 0x0000002000007824 */ /* 0x000fe200078e00ff */
[----:B------:R-:W-:-:S04]  /*02a0*/  SHF.L.U32 R3, R4, R3, RZ ;  /* 0x0000000304037219 */ /* 0x000fc800000006ff */
[----:B------:R-:W-:-:S05]  /*02b0*/  LOP3.LUT R2, R3, R2, RZ, 0xfc, !PT ;  /* 0x0000000203027212 */ /* 0x000fca00078efcff */
[----:B------:R1:W-:Y:S04]  /*02c0*/  ATOMS.OR RZ, [UR5], R2 ;  /* 0x00000002ffff798c */ /* 0x0003e8000b000005 */
[----:B------:R1:W-:Y:S01]  /*02d0*/  STS [UR4], R0 ;  /* 0x00000000ff007988 */ /* 0x0003e20008000804 */
[----:B------:R-:W-:Y:S05]  /*02e0*/  BRA `(.L_x_2) ;  /* 0x0000000000107947 */ /* 0x000fea0003800000 */
.L_x_1:
[----:B------:R-:W-:Y:S01]  /*02f0*/  IMAD.MOV.U32 R0, RZ, RZ, -0x1 ;  /* 0xffffffffff007424 */ /* 0x000fe200078e00ff */
[----:B------:R-:W-:-:S04]  /*0300*/  MOV R2, 0x330 ;  /* 0x0000033000027802 */ /* 0x000fc80000000f00 */
[----:B------:R1:W-:Y:S03]  /*0310*/  STS [UR4], R0 ;  /* 0x00000000ff007988 */ /* 0x0003e60008000804 */
[----:B01----:R-:W-:Y:S05]  /*0320*/  CALL.REL.NOINC `($__internal_1_$__cuda_sm10x_tcgen05_guardrail_trap_phase_invalid_during_alloc) ;  /* 0x0000011400f47944 */ /* 0x003fea0003c00000 */
.L_x_2:
[----:B------:R-:W-:Y:S05]  /*0330*/  WARPSYNC.ALL ;  /* 0x0000000000007948 */ /* 0x000fea0003800000 */
[----:B------:R-:W-:Y:S01]  /*0340*/  NOP ;  /* 0x0000000000007918 */ /* 0x000fe20000000000 */
.L_x_0:
[----:B------:R-:W2:Y:S08]  /*0350*/  LDC.64 R12, c[0x0][0x398] ;  /* 0x0000e600ff0c7b82 */ /* 0x000eb00000000a00 */
[----:B------:R-:W3:Y:S02]  /*0360*/  S2UR UR5, SR_CgaSize ;  /* 0x00000000000579c3 */ /* 0x000ee40000008a00 */
[----:B---3--:R-:W-:-:S12]  /*0370*/  UIMAD UR5, UR5, -0xa0, URZ ;  /* 0xffffff60050578a4 */ /* 0x008fd8000f8e02ff */
[----:B------:R-:W3:Y:S01]  /*0380*/  LDCU UR5, c[0x0][UR5+0x2b0] ;  /* 0x00005600050577ac */ /* 0x000ee20008000800 */
[----:B------:R-:W4:Y:S01]  /*0390*/  S2R R17, SR_CgaCtaId ;  /* 0x0000000000117919 */ /* 0x000f220000008800 */
[----:B------:R-:W-:Y:S01]  /*03a0*/  SHF.R.U32.HI R34, RZ, 0x5, R35 ;  /* 0x00000005ff227819 */ /* 0x000fe20000011623 */
[----:B------:R-:W5:Y:S01]  /*03b0*/  S2UR UR4, SR_CTAID.X ;  /* 0x00000000000479c3 */ /* 0x000f620000002500 */
[----:B-12---:R-:W-:Y:S01]  /*03c0*/  VIADD R0, R13, 0x1ff ;  /* 0x000001ff0d007836 */ /* 0x006fe20000000000 */
[----:B------:R-:W-:-:S04]  /*03d0*/  IABS R11, R12 ;  /* 0x0000000c000b7213 */ /* 0x000fc80000000000 */
[----:B------:R-:W-:Y:S02]  /*03e0*/  SHF.R.S32.HI R3, RZ, 0x1f, R0 ;  /* 0x0000001fff037819 */ /* 0x000fe40000011400 */
[----:B-----5:R-:W-:Y:S01]  /*03f0*/  I2FP.F32.U32 R5, UR4 ;  /* 0x0000000400057c45 */ /* 0x020fe20008201000 */
[----:B------:R-:W1:Y:S01]  /*0400*/  S2UR UR4, SR_CgaCtaId ;  /* 0x00000000000479c3 */ /* 0x000e620000008800 */
[----:B------:R-:W-:-:S03]  /*0410*/  LEA.HI R3, R3, R0, RZ, 0x9 ;  /* 0x0000000003037211 */ /* 0x000fc600078f48ff */
[----:B---3--:R-:W-:Y:S01]  /*0420*/  FMUL R5, R5, UR5 ;  /* 0x0000000505057c20 */ /* 0x008fe20008400000 */
[----:B------:R-:W-:-:S05]  /*0430*/  SHF.R.S32.HI R3, RZ, 0x9, R3 ;  /* 0x00000009ff037819 */ /* 0x000fca0000011403 */
[----:B------:R-:W-:Y:S01]  /*0440*/  IMAD.SHL.U32 R4, R3, 0x8, RZ ;  /* 0x0000000803047824 */ /* 0x000fe200078e00ff */
[----:B------:R-:W-:Y:S04]  /*0450*/  F2I.U32.TRUNC.NTZ R5, R5 ;  /* 0x0000000500057305 */ /* 0x000fe8000020f000 */
[----:B------:R-:W-:-:S04]  /*0460*/  IABS R7, R4 ;  /* 0x0000000400077213 */ /* 0x000fc80000000000 */
[----:B------:R-:W2:Y:S08]  /*0470*/  I2F.RP R0, R7 ;  /* 0x0000000700007306 */ /* 0x000eb00000209400 */
[----:B--2---:R-:W2:Y:S02]  /*0480*/  MUFU.RCP R0, R0 ;  /* 0x0000000000007308 */ /* 0x004ea40000001000 */
[----:B--2---:R-:W-:Y:S01]  /*0490*/  VIADD R2, R0, 0xffffffe ;  /* 0x0ffffffe00027836 */ /* 0x004fe20000000000 */
[----:B------:R-:W-:-:S05]  /*04a0*/  IABS R0, R5 ;  /* 0x0000000500007213 */ /* 0x000fca0000000000 */
[----:B------:R2:W3:Y:S02]  /*04b0*/  F2I.FTZ.U32.TRUNC.NTZ R3, R2 ;  /* 0x0000000200037305 */ /* 0x0004e4000021f000 */
[----:B--2---:R-:W-:Y:S02]  /*04c0*/  IMAD.MOV.U32 R2, RZ, RZ, RZ ;  /* 0x000000ffff027224 */ /* 0x004fe400078e00ff */
[----:B---3--:R-:W-:-:S04]  /*04d0*/  IMAD.MOV R6, RZ, RZ, -R3 ;  /* 0x000000ffff067224 */ /* 0x008fc800078e0a03 */
[----:B------:R-:W-:Y:S01]  /*04e0*/  IMAD R9, R6, R7, RZ ;  /* 0x0000000706097224 */ /* 0x000fe200078e02ff */
[----:B------:R-:W-:-:S03]  /*04f0*/  IABS R6, R4 ;  /* 0x0000000400067213 */ /* 0x000fc60000000000 */
[----:B------:R-:W-:-:S04]  /*0500*/  IMAD.HI.U32 R3, R3, R9, R2 ;  /* 0x0000000903037227 */ /* 0x000fc800078e0002 */
[----:B------:R-:W-:Y:S02]  /*0510*/  IMAD.MOV R2, RZ, RZ, -R6 ;  /* 0x000000ffff027224 */ /* 0x000fe400078e0a06 */
[----:B------:R-:W-:-:S04]  /*0520*/  IMAD.HI.U32 R3, R3, R0, RZ ;  /* 0x0000000003037227 */ /* 0x000fc800078e00ff */
[----:B------:R-:W-:Y:S01]  /*0530*/  IMAD R0, R3, R2, R0 ;  /* 0x0000000203007224 */ /* 0x000fe200078e0200 */
[----:B------:R-:W-:Y:S04]  /*0540*/  BAR.SYNC.DEFER_BLOCKING 0x0 ;  /* 0x0000000000007b1d */ /* 0x000fe80000010000 */
[----:B------:R-:W-:-:S13]  /*0550*/  ISETP.GT.U32.AND P1, PT, R7, R0, PT ;  /* 0x000000000700720c */ /* 0x000fda0003f24070 */
[----:B------:R-:W-:Y:S02]  /*0560*/  @!P1 IMAD.IADD R0, R0, 0x1, -R7 ;  /* 0x0000000100009824 */ /* 0x000fe400078e0a07 */
[----:B------:R-:W-:Y:S01]  /*0570*/  @!P1 VIADD R3, R3, 0x1 ;  /* 0x0000000103039836 */ /* 0x000fe20000000000 */
[----:B------:R-:W-:Y:S02]  /*0580*/  ISETP.NE.AND P1, PT, R4, RZ, PT ;  /* 0x000000ff0400720c */ /* 0x000fe40003f25270 */
[----:B------:R-:W-:Y:S02]  /*0590*/  ISETP.GE.U32.AND P0, PT, R0, R7, PT ;  /* 0x000000070000720c */ /* 0x000fe40003f06070 */
[----:B------:R-:W-:-:S04]  /*05a0*/  LOP3.LUT R0, R5, R4, RZ, 0x3c, !PT ;  /* 0x0000000405007212 */ /* 0x000fc800078e3cff */
[----:B------:R-:W-:Y:S01]  /*05b0*/  ISETP.GE.AND P2, PT, R0, RZ, PT ;  /* 0x000000ff0000720c */ /* 0x000fe20003f46270 */
[----:B------:R-:W-:-:S06]  /*05c0*/  VIADD R0, R12, 0x7f ;  /* 0x0000007f0c007836 */ /* 0x000fcc0000000000 */
[----:B------:R-:W-:-:S04]  /*05d0*/  @P0 VIADD R3, R3, 0x1 ;  /* 0x0000000103030836 */ /* 0x000fc80000000000 */
[----:B------:R-:W-:Y:S01]  /*05e0*/  IMAD.MOV.U32 R2, RZ, RZ, R3 ;  /* 0x000000ffff027224 */ /* 0x000fe200078e0003 */
[----:B------:R-:W-:-:S03]  /*05f0*/  SHF.R.S32.HI R3, RZ, 0x1f, R0 ;  /* 0x0000001fff037819 */ /* 0x000fc60000011400 */
[----:B------:R-:W-:Y:S01]  /*0600*/  @!P2 IMAD.MOV R2, RZ, RZ, -R2 ;  /* 0x000000ffff02a224 */ /* 0x000fe200078e0a02 */
[----:B------:R-:W-:Y:S02]  /*0610*/  @!P1 LOP3.LUT R2, RZ, R4, RZ, 0x33, !PT ;  /* 0x00000004ff029212 */ /* 0x000fe400078e33ff */
[----:B------:R-:W-:-:S03]  /*0620*/  LEA.HI R3, R3, R0, RZ, 0x7 ;  /* 0x0000000003037211 */ /* 0x000fc600078f38ff */
[----:B------:R-:W-:Y:S02]  /*0630*/  IMAD.SHL.U32 R10, R2, 0x8, RZ ;  /* 0x00000008020a7824 */ /* 0x000fe400078e00ff */
[----:B------:R-:W-:-:S03]  /*0640*/  IMAD.MOV R2, RZ, RZ, -R2 ;  /* 0x000000ffff027224 */ /* 0x000fc600078e0a02 */
[----:B------:R-:W-:Y:S01]  /*0650*/  LEA.HI.SX32 R3, R3, -R10, 0x19 ;  /* 0x8000000a03037211 */ /* 0x000fe200078fcaff */
[----:B------:R-:W-:-:S03]  /*0660*/  IMAD R14, R4, R2, R5 ;  /* 0x00000002040e7224 */ /* 0x000fc600078e0205 */
[----:B------:R-:W-:Y:S02]  /*0670*/  VIMNMX R15, PT, PT, R3, 0x8, PT ;  /* 0x00000008030f7848 */ /* 0x000fe40003fe0100 */
[----:B------:R-:W-:Y:S02]  /*0680*/  IABS R9, R14 ;  /* 0x0000000e00097213 */ /* 0x000fe40000000000 */
[-C--:B------:R-:W-:Y:S02]  /*0690*/  IABS R7, R15.reuse ;  /* 0x0000000f00077213 */ /* 0x080fe40000000000 */
[----:B------:R-:W-:Y:S02]  /*06a0*/  IABS R4, R15 ;  /* 0x0000000f00047213 */ /* 0x000fe40000000000 */
[----:B------:R-:W2:Y:S08]  /*06b0*/  I2F.RP R0, R7 ;  /* 0x0000000700007306 */ /* 0x000eb00000209400 */
[----:B--2---:R-:W2:Y:S02]  /*06c0*/  MUFU.RCP R0, R0 ;  /* 0x0000000000007308 */ /* 0x004ea40000001000 */
[----:B--2---:R-:W-:-:S02]  /*06d0*/  VIADD R3, R0, 0xffffffe ;  /* 0x0ffffffe00037836 */ /* 0x004fc40000000000 */
[----:B------:R-:W-:-:S04]  /*06e0*/  IMAD.MOV R0, RZ, RZ, -R4 ;  /* 0x000000ffff007224 */ /* 0x000fc800078e0a04 */
[----:B------:R-:W2:Y:S08]  /*06f0*/  I2F.RP R4, R11 ;  /* 0x0000000b00047306 */ /* 0x000eb00000209400 */
[----:B------:R-:W3:Y:S08]  /*0700*/  F2I.FTZ.U32.TRUNC.NTZ R3, R3 ;  /* 0x0000000300037305 */ /* 0x000ef0000021f000 */
[----:B--2---:R-:W2:Y:S01]  /*0710*/  MUFU.RCP R4, R4 ;  /* 0x0000000400047308 */ /* 0x004ea20000001000 */
[----:B---3--:R-:W-:-:S04]  /*0720*/  IMAD.MOV R6, RZ, RZ, -R3 ;  /* 0x000000ffff067224 */ /* 0x008fc800078e0a03 */
[----:B------:R-:W-:-:S04]  /*0730*/  IMAD.MOV.U32 R2, RZ, RZ, R6 ;  /* 0x000000ffff027224 */ /* 0x000fc800078e0006 */
[----:B------:R-:W-:Y:S02]  /*0740*/  IMAD R5, R2, R7, RZ ;  /* 0x0000000702057224 */ /* 0x000fe400078e02ff */
[----:B------:R-:W-:Y:S02]  /*0750*/  IMAD.MOV.U32 R2, RZ, RZ, RZ ;  /* 0x000000ffff027224 */ /* 0x000fe400078e00ff */
[----:B--2---:R-:W-:Y:S01]  /*0760*/  VIADD R6, R4, 0xffffffe ;  /* 0x0ffffffe04067836 */ /* 0x004fe20000000000 */
[----:B------:R-:W-:Y:S01]  /*0770*/  MOV R4, 0x400 ;  /* 0x0000040000047802 */ /* 0x000fe20000000f00 */
[----:B------:R-:W-:Y:S01]  /*0780*/  IMAD.HI.U32 R2, R3, R5, R2 ;  /* 0x0000000503027227 */ /* 0x000fe200078e0002 */
[----:B------:R-:W-:Y:S02]  /*0790*/  IABS R3, R13 ;  /* 0x0000000d00037213 */ /* 0x000fe40000000000 */
[----:B------:R-:W-:Y:S02]  /*07a0*/  R2UR UR11, R4 ;  /* 0x00000000040b72ca */ /* 0x000fe400000e0000 */
[----:B------:R-:W2:Y:S01]  /*07b0*/  I2F.RP R5, R3 ;  /* 0x0000000300057306 */ /* 0x000ea20000209400 */
[----:B------:R-:W-:Y:S01]  /*07c0*/  IMAD.HI.U32 R2, R2, R9, RZ ;  /* 0x0000000902027227 */ /* 0x000fe200078e00ff */
[----:B------:R-:W-:-:S03]  /*07d0*/  LOP3.LUT R4, R35, 0x7f, RZ, 0xc0, !PT ;  /* 0x0000007f23047812 */ /* 0x000fc600078ec0ff */
[----:B------:R-:W-:-:S05]  /*07e0*/  IMAD R0, R2, R0, R9 ;  /* 0x0000000002007224 */ /* 0x000fca00078e0209 */
[----:B------:R-:W-:Y:S01]  /*07f0*/  ISETP.GT.U32.AND P1, PT, R7, R0, PT ;  /* 0x000000000700720c */ /* 0x000fe20003f24070 */
[----:B-1----:R-:W-:Y:S01]  /*0800*/  ULEA UR11, UR4, UR11, 0x18 ;  /* 0x0000000b040b7291 */ /* 0x002fe2000f8ec0ff */
[----:B--2---:R-:W1:Y:S11]  /*0810*/  MUFU.RCP R5, R5 ;  /* 0x0000000500057308 */ /* 0x004e760000001000 */
[----:B------:R-:W-:-:S02]  /*0820*/  @!P1 IMAD.IADD R0, R0, 0x1, -R7 ;  /* 0x0000000100009824 */ /* 0x000fc400078e0a07 */
[----:B------:R-:W-:Y:S01]  /*0830*/  @!P1 VIADD R2, R2, 0x1 ;  /* 0x0000000102029836 */ /* 0x000fe20000000000 */
[----:B------:R-:W-:Y:S02]  /*0840*/  ISETP.NE.AND P1, PT, R15, RZ, PT ;  /* 0x000000ff0f00720c */ /* 0x000fe40003f25270 */
[----:B------:R-:W-:Y:S02]  /*0850*/  ISETP.GE.U32.AND P0, PT, R0, R7, PT ;  /* 0x000000070000720c */ /* 0x000fe40003f06070 */
[----:B------:R-:W-:Y:S01]  /*0860*/  LOP3.LUT R0, R14, R15, RZ, 0x3c, !PT ;  /* 0x0000000f0e007212 */ /* 0x000fe200078e3cff */
[----:B------:R-:W2:Y:S01]  /*0870*/  F2I.FTZ.U32.TRUNC.NTZ R7, R6 ;  /* 0x0000000600077305 */ /* 0x000ea2000021f000 */
[----:B-1----:R-:W-:Y:S02]  /*0880*/  VIADD R8, R5, 0xffffffe ;  /* 0x0ffffffe05087836 */ /* 0x002fe40000000000 */
[----:B------:R-:W-:-:S05]  /*0890*/  ISETP.GE.AND P2, PT, R0, RZ, PT ;  /* 0x000000ff0000720c */ /* 0x000fca0003f46270 */
[----:B------:R-:W1:Y:S02]  /*08a0*/  F2I.FTZ.U32.TRUNC.NTZ R9, R8 ;  /* 0x0000000800097305 */ /* 0x000e64000021f000 */
[----:B------:R-:W-:Y:S02]  /*08b0*/  @P0 VIADD R2, R2, 0x1 ;  /* 0x0000000102020836 */ /* 0x000fe40000000000 */
[----:B--2---:R-:W-:-:S04]  /*08c0*/  IMAD.MOV R6, RZ, RZ, -R7 ;  /* 0x000000ffff067224 */ /* 0x004fc800078e0a07 */
[----:B------:R-:W-:Y:S01]  /*08d0*/  @!P2 IMAD.MOV R2, RZ, RZ, -R2 ;  /* 0x000000ffff02a224 */ /* 0x000fe200078e0a02 */
[----:B------:R-:W-:-:S05]  /*08e0*/  @!P1 LOP3.LUT R2, RZ, R15, RZ, 0x33, !PT ;  /* 0x0000000fff029212 */ /* 0x000fca00078e33ff */
[----:B------:R-:W-:Y:S02]  /*08f0*/  IMAD.MOV R0, RZ, RZ, -R2 ;  /* 0x000000ffff007224 */ /* 0x000fe400078e0a02 */
[----:B------:R-:W-:Y:S02]  /*0900*/  IMAD.SHL.U32 R16, R2, 0x200, RZ ;  /* 0x0000020002107824 */ /* 0x000fe400078e00ff */
[----:B------:R-:W-:Y:S02]  /*0910*/  IMAD R0, R15, R0, R14 ;  /* 0x000000000f007224 */ /* 0x000fe400078e020e */
[----:B------:R-:W-:Y:S01]  /*0920*/  IMAD R15, R6, R11, RZ ;  /* 0x0000000b060f7224 */ /* 0x000fe200078e02ff */
[----:B------:R2:W-:Y:S01]  /*0930*/  STL [R1+0x28], R16 ;  /* 0x0000281001007387 */ /* 0x0005e20000100800 */
[----:B------:R-:W-:Y:S02]  /*0940*/  IMAD.IADD R5, R10, 0x1, R0 ;  /* 0x000000010a057824 */ /* 0x000fe400078e0200 */
[----:B------:R-:W-:-:S02]  /*0950*/  IMAD.MOV.U32 R6, RZ, RZ, RZ ;  /* 0x000000ffff067224 */ /* 0x000fc400078e00ff */
[----:B------:R-:W-:Y:S02]  /*0960*/  IMAD R53, R5, 0x80, R4 ;  /* 0x0000008005357824 */ /* 0x000fe400078e0204 */
[----:B-1----:R-:W-:Y:S02]  /*0970*/  IMAD.MOV R8, RZ, RZ, -R9 ;  /* 0x000000ffff087224 */ /* 0x002fe400078e0a09 */
[----:B----4-:R-:W-:Y:S01]  /*0980*/  IMAD R0, R17, 0x100, R34 ;  /* 0x0000010011007824 */ /* 0x010fe200078e0222 */
[----:B------:R2:W-:Y:S01]  /*0990*/  STL [R1+0x20], R53 ;  /* 0x0000203501007387 */ /* 0x0005e20000100800 */
[----:B------:R-:W-:-:S03]  /*09a0*/  IMAD.HI.U32 R7, R7, R15, R6 ;  /* 0x0000000f07077227 */ /* 0x000fc600078e0006 */
[----:B------:R-:W1:Y:S01]  /*09b0*/  LDS R15, [UR11] ;  /* 0x0000000bff0f7984 */ /* 0x000e620008000800 */
[----:B------:R-:W-:Y:S01]  /*09c0*/  IMAD.MOV.U32 R2, RZ, RZ, R8 ;  /* 0x000000ffff027224 */ /* 0x000fe200078e0008 */
[----:B------:R-:W-:Y:S01]  /*09d0*/  LOP3.LUT R6, R16, 0x103, R0, 0xf8, !PT ;  /* 0x0000010310067812 */ /* 0x000fe200078ef800 */
[----:B------:R-:W-:Y:S02]  /*09e0*/  IMAD.MOV.U32 R8, RZ, RZ, RZ ;  /* 0x000000ffff087224 */ /* 0x000fe400078e00ff */
[----:B------:R-:W-:Y:S01]  /*09f0*/  IMAD R5, R2, R3, RZ ;  /* 0x0000000302057224 */ /* 0x000fe200078e02ff */
[----:B------:R-:W-:Y:S02]  /*0a00*/  IABS R0, R6 ;  /* 0x0000000600007213 */ /* 0x000fe40000000000 */
[----:B------:R-:W-:Y:S01]  /*0a10*/  IABS R2, R53 ;  /* 0x0000003500027213 */ /* 0x000fe20000000000 */
[----:B------:R-:W-:-:S04]  /*0a20*/  IMAD.HI.U32 R5, R9, R5, R8 ;  /* 0x0000000509057227 */ /* 0x000fc800078e0008 */
[----:B------:R-:W-:Y:S02]  /*0a30*/  IMAD.MOV.U32 R8, RZ, RZ, R0 ;  /* 0x000000ffff087224 */ /* 0x000fe400078e0000 */
[----:B------:R-:W-:-:S04]  /*0a40*/  IMAD.HI.U32 R7, R7, R2, RZ ;  /* 0x0000000207077227 */ /* 0x000fc800078e00ff */
[----:B------:R-:W-:-:S04]  /*0a50*/  IMAD.HI.U32 R0, R5, R8, RZ ;  /* 0x0000000805007227 */ /* 0x000fc800078e00ff */
[----:B------:R-:W-:Y:S02]  /*0a60*/  IMAD.MOV R33, RZ, RZ, -R0 ;  /* 0x000000ffff217224 */ /* 0x000fe400078e0a00 */
[----:B------:R-:W-:Y:S01]  /*0a70*/  IMAD.MOV R7, RZ, RZ, -R7 ;  /* 0x000000ffff077224 */ /* 0x000fe200078e0a07 */
[----:B------:R-:W-:Y:S06]  /*0a80*/  BAR.SYNC.DEFER_BLOCKING 0x0 ;  /* 0x0000000000007b1d */ /* 0x000fec0000010000 */
[----:B--2---:R-:W-:Y:S05]  /*0a90*/  BRA.U UP0, `(.L_x_5) ;  /* 0x0000000100187547 */ /* 0x004fea000b800000 */
[----:B------:R-:W-:Y:S01]  /*0aa0*/  ELECT P0, URZ, PT ;  /* 0x0000000000ff782f */ /* 0x000fe20003800000 */
[----:B------:R-:W-:Y:S01]  /*0ab0*/  IMAD.MOV.U32 R0, RZ, RZ, 0x1 ;  /* 0x00000001ff007424 */ /* 0x000fe200078e00ff */
[----:B------:R-:W-:Y:S11]  /*0ac0*/  UVIRTCOUNT.DEALLOC.SMPOOL 0x80 ;  /* 0x000000800000784c */ /* 0x000ff60000000000 */
[----:B------:R-:W-:-:S04]  /*0ad0*/  @P0 MOV R10, 0x40 ;  /* 0x00000040000a0802 */ /* 0x000fc80000000f00 */
[----:B------:R-:W-:-:S05]  /*0ae0*/  @P0 LEA R17, R17, R10, 0x18 ;  /* 0x0000000a11110211 */ /* 0x000fca00078ec0ff */
[----:B------:R2:W-:Y:S02]  /*0af0*/  @P0 STS.U8 [R17], R0 ;  /* 0x0000000011000388 */ /* 0x0005e40000000000 */
.L_x_5:
[----:B------:R-:W-:Y:S01]  /*0b00*/  IMAD R33, R3, R33, R8 ;  /* 0x0000002103217224 */ /* 0x000fe200078e0208 */
[C---:B------:R-:W-:Y:S01]  /*0b10*/  LOP3.LUT R8, R6.reuse, 0xfc, RZ, 0xfc, !PT ;  /* 0x000000fc06087812 */ /* 0x040fe200078efcff */
[----:B------:R-:W-:Y:S01]  /*0b20*/  IMAD R2, R11, R7, R2 ;  /* 0x000000070b027224 */ /* 0x000fe200078e0202 */
[C---:B------:R-:W-:Y:S01]  /*0b30*/  LOP3.LUT R7, R6.reuse, 0x8, RZ, 0xfc, !PT ;  /* 0x0000000806077812 */ /* 0x040fe200078efcff */
[----:B------:R-:W-:Y:S01]  /*0b40*/  UMOV UR4, 0x1 ;  /* 0x0000000100047882 */ /* 0x000fe20000000000 */
[----:B------:R-:W-:Y:S01]  /*0b50*/  IABS R10, R8 ;  /* 0x00000008000a7213 */ /* 0x000fe20000000000 */
[----:B------:R-:W-:Y:S01]  /*0b60*/  UIADD3 UR8, UPT, UPT, UR11, 0x8000, URZ ;  /* 0x000080000b087890 */ /* 0x000fe2000fffe0ff */
[----:B------:R-:W-:Y:S01]  /*0b70*/  ISETP.GE.AND P3, PT, R7, RZ, PT ;  /* 0x000000ff0700720c */ /* 0x000fe20003f66270 */
[----:B------:R-:W3:Y:S01]  /*0b80*/  LDCU.128 UR16, c[0x0][0x380] ;  /* 0x00007000ff1077ac */ /* 0x000ee20008000c00 */
[----:B------:R-:W-:Y:S01]  /*0b90*/  IABS R62, R7 ;  /* 0x00000007003e7213 */ /* 0x000fe20000000000 */
[----:B------:R-:W-:Y:S01]  /*0ba0*/  IMAD.HI.U32 R7, R5, R10, RZ ;  /* 0x0000000a05077227 */ /* 0x000fe200078e00ff */
[----:B--2---:R-:W-:Y:S01]  /*0bb0*/  LOP3.LUT R0, R6, 0x4, RZ, 0xfc, !PT ;  /* 0x0000000406007812 */ /* 0x004fe200078efcff */
[----:B------:R-:W2:Y:S01]  /*0bc0*/  LDCU UR5, c[0x0][0x3b0] ;  /* 0x00007600ff0577ac */ /* 0x000ea20008000800 */
[----:B------:R-:W-:Y:S01]  /*0bd0*/  ISETP.GT.U32.AND P0, PT, R11, R2, PT ;  /* 0x000000020b00720c */ /* 0x000fe20003f04070 */
[----:B------:R-:W-:Y:S01]  /*0be0*/  IMAD.MOV R9, RZ, RZ, -R7 ;  /* 0x000000ffff097224 */ /* 0x000fe200078e0a07 */
[----:B------:R-:W-:Y:S01]  /*0bf0*/  IABS R14, R0 ;  /* 0x00000000000e7213 */ /* 0x000fe20000000000 */
[----:B------:R-:W-:Y:S01]  /*0c00*/  IMAD.HI.U32 R7, R5, R62, RZ ;  /* 0x0000003e05077227 */ /* 0x000fe200078e00ff */
[----:B------:R-:W-:-:S02]  /*0c10*/  ISETP.GE.AND P4, PT, R0, RZ, PT ;  /* 0x000000ff0000720c */ /* 0x000fc40003f86270 */
[C---:B------:R-:W-:Y:S01]  /*0c20*/  LOP3.LUT R17, R6.reuse, 0xc, RZ, 0xfc, !PT ;  /* 0x0000000c06117812 */ /* 0x040fe200078efcff */
[----:B------:R-:W-:Y:S01]  /*0c30*/  IMAD R10, R3, R9, R10 ;  /* 0x00000009030a7224 */ /* 0x000fe200078e020a */
[----:B------:R-:W-:Y:S01]  /*0c40*/  LOP3.LUT R18, R6, 0x10, RZ, 0xfc, !PT ;  /* 0x0000001006127812 */ /* 0x000fe200078efcff */
[----:B------:R-:W-:Y:S01]  /*0c50*/  IMAD.HI.U32 R0, R5, R14, RZ ;  /* 0x0000000e05007227 */ /* 0x000fe200078e00ff */
[----:B------:R-:W-:Y:S02]  /*0c60*/  IABS R16, R17 ;  /* 0x0000001100107213 */ /* 0x000fe40000000000 */
[C---:B------:R-:W-:Y:S01]  /*0c70*/  ISETP.GT.U32.AND P1, PT, R3.reuse, R10, PT ;  /* 0x0000000a0300720c */ /* 0x040fe20003f24070 */
[----:B------:R-:W-:Y:S01]  /*0c80*/  IMAD.MOV R0, RZ, RZ, -R0 ;  /* 0x000000ffff007224 */ /* 0x000fe200078e0a00 */
[----:B------:R-:W-:Y:S01]  /*0c90*/  ISETP.GE.AND P5, PT, R8, RZ, PT ;  /* 0x000000ff0800720c */ /* 0x000fe20003fa6270 */
[----:B------:R-:W-:Y:S01]  /*0ca0*/  @!P0 IMAD.IADD R2, R2, 0x1, -R11 ;  /* 0x0000000102028824 */ /* 0x000fe200078e0a0b */
[----:B------:R-:W-:Y:S01]  /*0cb0*/  IABS R64, R18 ;  /* 0x0000001200407213 */ /* 0x000fe20000000000 */
[C---:B------:R-:W-:Y:S01]  /*0cc0*/  IMAD R59, R3.reuse, R0, R14 ;  /* 0x00000000033b7224 */ /* 0x040fe200078e020e */
[----:B------:R-:W-:Y:S01]  /*0cd0*/  ISETP.GT.U32.AND P0, PT, R3, R33, PT ;  /* 0x000000210300720c */ /* 0x000fe20003f04070 */
[----:B------:R-:W-:Y:S01]  /*0ce0*/  IMAD.HI.U32 R8, R5, R16, RZ ;  /* 0x0000001005087227 */ /* 0x000fe200078e00ff */
[----:B------:R-:W-:-:S02]  /*0cf0*/  ISETP.GT.U32.AND P2, PT, R11, R2, PT ;  /* 0x000000020b00720c */ /* 0x000fc40003f44070 */
[----:B------:R-:W-:Y:S01]  /*0d00*/  ISETP.GT.U32.AND P6, PT, R3, R59, PT ;  /* 0x0000003b0300720c */ /* 0x000fe20003fc4070 */
[----:B------:R-:W-:Y:S01]  /*0d10*/  IMAD.MOV R8, RZ, RZ, -R8 ;  /* 0x000000ffff087224 */ /* 0x000fe200078e0a08 */
[C---:B------:R-:W-:Y:S01]  /*0d20*/  LOP3.LUT R9, R6.reuse, 0x14, RZ, 0xfc, !PT ;  /* 0x0000001406097812 */ /* 0x040fe200078efcff */
[----:B------:R-:W-:Y:S01]  /*0d30*/  IMAD.HI.U32 R0, R5, R64, RZ ;  /* 0x0000004005007227 */ /* 0x000fe200078e00ff */
[----:B------:R-:W-:Y:S02]  /*0d40*/  LOP3.LUT R20, R6, 0x1c, RZ, 0xfc, !PT ;  /* 0x0000001c06147812 */ /* 0x000fe400078efcff */
[----:B------:R-:W-:Y:S01]  /*0d50*/  IABS R14, R9 ;  /* 0x00000009000e7213 */ /* 0x000fe20000000000 */
[----:B------:R-:W-:Y:S01]  /*0d60*/  @!P1 IMAD.IADD R10, R10, 0x1, -R3 ;  /* 0x000000010a0a9824 */ /* 0x000fe200078e0a03 */
[C---:B------:R-:W-:Y:S01]  /*0d70*/  LOP3.LUT R19, R6.reuse, 0x18, RZ, 0xfc, !PT ;  /* 0x0000001806137812 */ /* 0x040fe200078efcff */
[----:B------:R-:W-:Y:S01]  /*0d80*/  IMAD.MOV R7, RZ, RZ, -R7 ;  /* 0x000000ffff077224 */ /* 0x000fe200078e0a07 */
[----:B------:R-:W-:Y:S01]  /*0d90*/  LOP3.LUT R21, R6, 0xac, RZ, 0xfc, !PT ;  /* 0x000000ac06157812 */ /* 0x000fe200078efcff */
[C---:B------:R-:W-:Y:S01]  /*0da0*/  IMAD R63, R3.reuse, R8, R16 ;  /* 0x00000008033f7224 */ /* 0x040fe200078e0210 */
[C---:B------:R-:W-:Y:S01]  /*0db0*/  ISETP.GT.U32.AND P1, PT, R3.reuse, R10, PT ;  /* 0x0000000a0300720c */ /* 0x040fe20003f24070 */
[----:B------:R-:W-:Y:S01]  /*0dc0*/  IMAD.MOV R0, RZ, RZ, -R0 ;  /* 0x000000ffff007224 */ /* 0x000fe200078e0a00 */
[----:B------:R-:W-:Y:S01]  /*0dd0*/  IABS R16, R20 ;  /* 0x0000001400107213 */ /* 0x000fe20000000000 */
[C---:B------:R-:W-:Y:S01]  /*0de0*/  IMAD R62, R3.reuse, R7, R62 ;  /* 0x00000007033e7224 */ /* 0x040fe200078e023e */
[----:B------:R-:W-:Y:S01]  /*0df0*/  IABS R66, R19 ;  /* 0x0000001300427213 */ /* 0x000fe20000000000 */
[----:B------:R-:W-:Y:S01]  /*0e00*/  IMAD R64, R3, R0, R64 ;  /* 0x0000000003407224 */ /* 0x000fe200078e0240 */
[----:B------:R-:W-:Y:S01]  /*0e10*/  IABS R26, R21 ;  /* 0x00000015001a7213 */ /* 0x000fe20000000000 */
[----:B------:R-:W-:Y:S01]  /*0e20*/  @!P0 IMAD.IADD R33, R33, 0x1, -R3 ;  /* 0x0000000121218824 */ /* 0x000fe200078e0a03 */
[C---:B------:R-:W-:Y:S01]  /*0e30*/  ISETP.GT.U32.AND P0, PT, R3.reuse, R63, PT ;  /* 0x0000003f0300720c */ /* 0x040fe20003f04070 */
[----:B------:R-:W-:Y:S01]  /*0e40*/  @!P2 IMAD.IADD R2, R2, 0x1, -R11 ;  /* 0x000000010202a824 */ /* 0x000fe200078e0a0b */
[----:B------:R-:W-:Y:S01]  /*0e50*/  ISETP.GT.U32.AND P2, PT, R3, R62, PT ;  /* 0x0000003e0300720c */ /* 0x000fe20003f44070 */
[--C-:B------:R-:W-:Y:S01]  /*0e60*/  @!P6 IMAD.IADD R59, R59, 0x1, -R3.reuse ;  /* 0x000000013b3be824 */ /* 0x100fe200078e0a03 */
[C---:B------:R-:W-:Y:S01]  /*0e70*/  ISETP.GT.U32.AND P6, PT, R3.reuse, R64, PT ;  /* 0x000000400300720c */ /* 0x040fe20003fc4070 */
[----:B------:R-:W-:Y:S01]  /*0e80*/  @!P1 IMAD.IADD R10, R10, 0x1, -R3 ;  /* 0x000000010a0a9824 */ /* 0x000fe200078e0a03 */
[----:B------:R-:W-:Y:S01]  /*0e90*/  ISETP.GT.U32.AND P1, PT, R3, R33, PT ;  /* 0x000000210300720c */ /* 0x000fe20003f24070 */
[----:B------:R-:W-:Y:S01]  /*0ea0*/  IMAD.HI.U32 R0, R5, R14, RZ ;  /* 0x0000000e05007227 */ /* 0x000fe200078e00ff */
[----:B------:R-:W-:-:S02]  /*0eb0*/  LOP3.LUT R11, R6, 0x20, RZ, 0xfc, !PT ;  /* 0x00000020060b7812 */ /* 0x000fc400078efcff */
[----:B------:R-:W-:Y:S01]  /*0ec0*/  LOP3.LUT R23, R6, 0xb0, RZ, 0xfc, !PT ;  /* 0x000000b006177812 */ /* 0x000fe200078efcff */
[----:B------:R-:W-:Y:S01]  /*0ed0*/  IMAD.MOV R0, RZ, RZ, -R0 ;  /* 0x000000ffff007224 */ /* 0x000fe200078e0a00 */
[----:B------:R-:W-:Y:S01]  /*0ee0*/  IABS R68, R11 ;  /* 0x0000000b00447213 */ /* 0x000fe20000000000 */
[--C-:B------:R-:W-:Y:S01]  /*0ef0*/  @!P0 IMAD.IADD R63, R63, 0x1, -R3.reuse ;  /* 0x000000013f3f8824 */ /* 0x100fe200078e0a03 */
[----:B------:R-:W-:Y:S01]  /*0f00*/  IABS R28, R23 ;  /* 0x00000017001c7213 */ /* 0x000fe20000000000 */
[--C-:B------:R-:W-:Y:S01]  /*0f10*/  @!P2 IMAD.IADD R62, R62, 0x1, -R3.reuse ;  /* 0x000000013e3ea824 */ /* 0x100fe200078e0a03 */
[----:B------:R-:W-:Y:S01]  /*0f20*/  ISETP.GE.AND P2, PT, R6, RZ, PT ;  /* 0x000000ff0600720c */ /* 0x000fe20003f46270 */
[----:B------:R-:W-:Y:S01]  /*0f30*/  @!P6 IMAD.IADD R64, R64, 0x1, -R3 ;  /* 0x000000014040e824 */ /* 0x000fe200078e0a03 */
[----:B------:R-:W-:Y:S01]  /*0f40*/  ISETP.GT.U32.AND P6, PT, R3, R63, PT ;  /* 0x0000003f0300720c */ /* 0x000fe20003fc4070 */
[----:B------:R-:W-:Y:S01]  /*0f50*/  IMAD.HI.U32 R8, R5, R16, RZ ;  /* 0x0000001005087227 */ /* 0x000fe200078e00ff */
[----:B------:R-:W-:-:S02]  /*0f60*/  ISETP.GT.U32.AND P0, PT, R3, R62, PT ;  /* 0x0000003e0300720c */ /* 0x000fc40003f04070 */
[C---:B------:R-:W-:Y:S01]  /*0f70*/  LOP3.LUT R25, R6.reuse, 0xd0, RZ, 0xfc, !PT ;  /* 0x000000d006197812 */ /* 0x040fe200078efcff */
[----:B------:R-:W-:Y:S01]  /*0f80*/  IMAD R65, R3, R0, R14 ;  /* 0x0000000003417224 */ /* 0x000fe200078e020e */
[C---:B------:R-:W-:Y:S01]  /*0f90*/  LOP3.LUT R14, R6.reuse, 0x24, RZ, 0xfc, !PT ;  /* 0x00000024060e7812 */ /* 0x040fe200078efcff */
[----:B------:R-:W-:Y:S01]  /*0fa0*/  IMAD.MOV.U32 R0, RZ, RZ, R10 ;  /* 0x000000ffff007224 */ /* 0x000fe200078e000a */
[----:B------:R-:W-:Y:S01]  /*0fb0*/  IABS R44, R25 ;  /* 0x00000019002c7213 */ /* 0x000fe20000000000 */
[----:B------:R-:W-:Y:S01]  /*0fc0*/  IMAD.MOV R8, RZ, RZ, -R8 ;  /* 0x000000ffff087224 */ /* 0x000fe200078e0a08 */
[----:B------:R-:W-:Y:S01]  /*0fd0*/  IABS R10, R14 ;  /* 0x0000000e000a7213 */ /* 0x000fe20000000000 */
[----:B------:R-:W-:Y:S01]  /*0fe0*/  @!P1 IMAD.IADD R33, R33, 0x1, -R3 ;  /* 0x0000000121219824 */ /* 0x000fe200078e0a03 */
[C---:B------:R-:W-:Y:S01]  /*0ff0*/  ISETP.GT.U32.AND P1, PT, R3.reuse, R59, PT ;  /* 0x0000003b0300720c */ /* 0x040fe20003f24070 */
[----:B------:R-:W-:Y:S01]  /*1000*/  @!P5 IMAD.MOV R0, RZ, RZ, -R0 ;  /* 0x000000ffff00d224 */ /* 0x000fe200078e0a00 */
[----:B------:R-:W-:Y:S01]  /*1010*/  ISETP.GT.U32.AND P5, PT, R3, R64, PT ;  /* 0x000000400300720c */ /* 0x000fe20003fa4070 */
[----:B------:R-:W-:Y:S01]  /*1020*/  IMAD.HI.U32 R7, R5, R66, RZ ;  /* 0x0000004205077227 */ /* 0x000fe200078e00ff */
[----:B------:R-:W-:-:S02]  /*1030*/  LOP3.LUT R27, R6, 0xd4, RZ, 0xfc, !PT ;  /* 0x000000d4061b7812 */ /* 0x000fc400078efcff */
[C---:B------:R-:W-:Y:S01]  /*1040*/  LOP3.LUT R29, R6.reuse, 0xd8, RZ, 0xfc, !PT ;  /* 0x000000d8061d7812 */ /* 0x040fe200078efcff */
[C---:B------:R-:W-:Y:S01]  /*1050*/  IMAD R67, R3.reuse, R8, R16 ;  /* 0x0000000803437224 */ /* 0x040fe200078e0210 */
[----:B------:R-:W-:Y:S01]  /*1060*/  LOP3.LUT R16, R6, 0x44, RZ, 0xfc, !PT ;  /* 0x0000004406107812 */ /* 0x000fe200078efcff */
[----:B------:R-:W-:Y:S01]  /*1070*/  IMAD.MOV R7, RZ, RZ, -R7 ;  /* 0x000000ffff077224 */ /* 0x000fe200078e0a07 */
[----:B------:R-:W-:Y:S01]  /*1080*/  IABS R46, R27 ;  /* 0x0000001b002e7213 */ /* 0x000fe20000000000 */
[----:B------:R-:W-:Y:S01]  /*1090*/  @!P2 IMAD.MOV R33, RZ, RZ, -R33 ;  /* 0x000000ffff21a224 */ /* 0x000fe200078e0a21 */
[----:B------:R-:W-:Y:S01]  /*10a0*/  ISETP.GT.U32.AND P2, PT, R3, R65, PT ;  /* 0x000000410300720c */ /* 0x000fe20003f44070 */
[--C-:B------:R-:W-:Y:S01]  /*10b0*/  @!P6 IMAD.IADD R63, R63, 0x1, -R3.reuse ;  /* 0x000000013f3fe824 */ /* 0x100fe200078e0a03 */
[C---:B------:R-:W-:Y:S01]  /*10c0*/  ISETP.GT.U32.AND P6, PT, R3.reuse, R67, PT ;  /* 0x000000430300720c */ /* 0x040fe20003fc4070 */
[----:B------:R-:W-:Y:S01]  /*10d0*/  IMAD R66, R3, R7, R66 ;  /* 0x0000000703427224 */ /* 0x000fe200078e0242 */
[----:B------:R-:W-:Y:S01]  /*10e0*/  IABS R48, R29 ;  /* 0x0000001d00307213 */ /* 0x000fe20000000000 */
[----:B------:R-:W-:Y:S01]  /*10f0*/  @!P0 IMAD.IADD R62, R62, 0x1, -R3 ;  /* 0x000000013e3e8824 */ /* 0x000fe200078e0a03 */
[----:B------:R-:W-:Y:S01]  /*1100*/  ISETP.GE.AND P0, PT, R17, RZ, PT ;  /* 0x000000ff1100720c */ /* 0x000fe20003f06270 */
[----:B------:R-:W-:Y:S01]  /*1110*/  IMAD.HI.U32 R7, R5, R68, RZ ;  /* 0x0000004405077227 */ /* 0x000fe200078e00ff */
[----:B------:R-:W-:-:S02]  /*1120*/  LOP3.LUT R17, R6, 0x48, RZ, 0xfc, !PT ;  /* 0x0000004806117812 */ /* 0x000fc400078efcff */
[----:B------:R-:W-:Y:S01]  /*1130*/  LOP3.LUT R31, R6, 0xdc, RZ, 0xfc, !PT ;  /* 0x000000dc061f7812 */ /* 0x000fe200078efcff */
[----:B------:R-:W-:Y:S01]  /*1140*/  IMAD.HI.U32 R8, R5, R10, RZ ;  /* 0x0000000a05087227 */ /* 0x000fe200078e00ff */
[----:B------:R-:W-:Y:S02]  /*1150*/  IABS R88, R17 ;  /* 0x0000001100587213 */ /* 0x000fe40000000000 */
[----:B------:R-:W-:Y:S01]  /*1160*/  IABS R50, R31 ;  /* 0x0000001f00327213 */ /* 0x000fe20000000000 */
[--C-:B------:R-:W-:Y:S01]  /*1170*/  @!P1 IMAD.IADD R59, R59, 0x1, -R3.reuse ;  /* 0x000000013b3b9824 */ /* 0x100fe200078e0a03 */
[----:B------:R-:W-:Y:S01]  /*1180*/  ISETP.GT.U32.AND P1, PT, R3, R66, PT ;  /* 0x000000420300720c */ /* 0x000fe20003f24070 */
[----:B------:R-:W-:Y:S01]  /*1190*/  @!P5 IMAD.IADD R64, R64, 0x1, -R3 ;  /* 0x000000014040d824 */ /* 0x000fe200078e0a03 */
[----:B------:R-:W-:Y:S01]  /*11a0*/  ISETP.GE.AND P5, PT, R18, RZ, PT ;  /* 0x000000ff1200720c */ /* 0x000fe20003fa6270 */
[----:B------:R-:W-:Y:S01]  /*11b0*/  IMAD.MOV R7, RZ, RZ, -R7 ;  /* 0x000000ffff077224 */ /* 0x000fe200078e0a07 */
[C---:B------:R-:W-:Y:S01]  /*11c0*/  LOP3.LUT R18, R6.reuse, 0x90, RZ, 0xfc, !PT ;  /* 0x0000009006127812 */ /* 0x040fe200078efcff */
[----:B------:R-:W-:Y:S01]  /*11d0*/  IMAD.MOV R8, RZ, RZ, -R8 ;  /* 0x000000ffff087224 */ /* 0x000fe200078e0a08 */
[C---:B------:R-:W-:Y:S01]  /*11e0*/  LOP3.LUT R37, R6.reuse, 0xe0, RZ, 0xfc, !PT ;  /* 0x000000e006257812 */ /* 0x040fe200078efcff */
[--C-:B------:R-:W-:Y:S01]  /*11f0*/  @!P2 IMAD.IADD R65, R65, 0x1, -R3.reuse ;  /* 0x000000014141a824 */ /* 0x100fe200078e0a03 */
[----:B------:R-:W-:Y:S01]  /*1200*/  ISETP.GE.AND P2, PT, R9, RZ, PT ;  /* 0x000000ff0900720c */ /* 0x000fe20003f46270 */
[C---:B------:R-:W-:Y:S01]  /*1210*/  IMAD R68, R3.reuse, R7, R68 ;  /* 0x0000000703447224 */ /* 0x040fe200078e0244 */
[C---:B------:R-:W-:Y:S01]  /*1220*/  LOP3.LUT R9, R6.reuse, 0x2c, RZ, 0xfc, !PT ;  /* 0x0000002c06097812 */ /* 0x040fe200078efcff */
[----:B------:R-:W-:Y:S01]  /*1230*/  IMAD R69, R3, R8, R10 ;  /* 0x0000000803457224 */ /* 0x000fe200078e020a */
[----:B------:R-:W-:Y:S01]  /*1240*/  LOP3.LUT R8, R6, 0x28, RZ, 0xfc, !PT ;  /* 0x0000002806087812 */ /* 0x000fe200078efcff */
[----:B------:R-:W-:Y:S01]  /*1250*/  @!P6 IMAD.IADD R67, R67, 0x1, -R3 ;  /* 0x000000014343e824 */ /* 0x000fe200078e0a03 */
[----:B------:R-:W-:Y:S01]  /*1260*/  IABS R10, R9 ;  /* 0x00000009000a7213 */ /* 0x000fe20000000000 */
[----:B------:R-:W-:Y:S01]  /*1270*/  @!P4 IMAD.MOV R59, RZ, RZ, -R59 ;  /* 0x000000ffff3bc224 */ /* 0x000fe200078e0a3b */
[C---:B------:R-:W-:Y:S01]  /*1280*/  ISETP.GT.U32.AND P4, PT, R3.reuse, R65, PT ;  /* 0x000000410300720c */ /* 0x040fe20003f84070 */
[----:B------:R-:W-:Y:S01]  /*1290*/  @!P0 IMAD.MOV R63, RZ, RZ, -R63 ;  /* 0x000000ffff3f8224 */ /* 0x000fe200078e0a3f */
[C---:B------:R-:W-:Y:S01]  /*12a0*/  ISETP.GT.U32.AND P6, PT, R3.reuse, R67, PT ;  /* 0x000000430300720c */ /* 0x040fe20003fc4070 */
[----:B------:R-:W-:Y:S01]  /*12b0*/  @!P1 IMAD.IADD R66, R66, 0x1, -R3 ;  /* 0x0000000142429824 */ /* 0x000fe200078e0a03 */
[----:B------:R-:W-:Y:S01]  /*12c0*/  ISETP.GT.U32.AND P0, PT, R3, R68, PT ;  /* 0x000000440300720c */ /* 0x000fe20003f04070 */
[----:B------:R-:W-:Y:S01]  /*12d0*/  @!P5 IMAD.MOV R64, RZ, RZ, -R64 ;  /* 0x000000ffff40d224 */ /* 0x000fe200078e0a40 */
[----:B------:R-:W-:Y:S01]  /*12e0*/  IABS R72, R8 ;  /* 0x0000000800487213 */ /* 0x000fe20000000000 */
[----:B------:R-:W-:Y:S01]  /*12f0*/  @!P3 IMAD.MOV R62, RZ, RZ, -R62 ;  /* 0x000000ffff3eb224 */ /* 0x000fe200078e0a3e */
[----:B------:R-:W-:-:S02]  /*1300*/  ISETP.GE.AND P5, PT, R20, RZ, PT ;  /* 0x000000ff1400720c */ /* 0x000fc40003fa6270 */
[----:B------:R-:W-:Y:S01]  /*1310*/  ISETP.GT.U32.AND P3, PT, R3, R66, PT ;  /* 0x000000420300720c */ /* 0x000fe20003f64070 */
[----:B------:R-:W-:Y:S01]  /*1320*/  IMAD.HI.U32 R7, R5, R72, RZ ;  /* 0x0000004805077227 */ /* 0x000fe200078e00ff */
[----:B------:R-:W-:Y:S02]  /*1330*/  ISETP.GE.AND P1, PT, R19, RZ, PT ;  /* 0x000000ff1300720c */ /* 0x000fe40003f26270 */
[----:B------:R-:W-:Y:S01]  /*1340*/  LOP3.LUT R19, R6, 0x98, RZ, 0xfc, !PT ;  /* 0x0000009806137812 */ /* 0x000fe200078efcff */
[----:B------:R-:W-:Y:S01]  /*1350*/  IMAD.MOV R7, RZ, RZ, -R7 ;  /* 0x000000ffff077224 */ /* 0x000fe200078e0a07 */
[----:B------:R-:W-:Y:S01]  /*1360*/  IABS R52, R37 ;  /* 0x0000002500347213 */ /* 0x000fe20000000000 */
[--C-:B------:R-:W-:Y:S01]  /*1370*/  @!P4 IMAD.IADD R65, R65, 0x1, -R3.reuse ;  /* 0x000000014141c824 */ /* 0x100fe200078e0a03 */
[----:B------:R-:W-:Y:S01]  /*1380*/  ISETP.GT.U32.AND P4, PT, R3, R69, PT ;  /* 0x000000450300720c */ /* 0x000fe20003f84070 */
[--C-:B------:R-:W-:Y:S01]  /*1390*/  @!P6 IMAD.IADD R67, R67, 0x1, -R3.reuse ;  /* 0x000000014343e824 */ /* 0x100fe200078e0a03 */
[----:B------:R-:W-:Y:S01]  /*13a0*/  ISETP.GE.AND P6, PT, R14, RZ, PT ;  /* 0x000000ff0e00720c */ /* 0x000fe20003fc6270 */
[----:B------:R-:W-:Y:S01]  /*13b0*/  @!P0 IMAD.IADD R68, R68, 0x1, -R3 ;  /* 0x0000000144448824 */ /* 0x000fe200078e0a03 */
[----:B------:R-:W-:Y:S01]  /*13c0*/  ISETP.GE.AND P0, PT, R8, RZ, PT ;  /* 0x000000ff0800720c */ /* 0x000fe20003f06270 */
[C---:B------:R-:W-:Y:S01]  /*13d0*/  IMAD R72, R3.reuse, R7, R72 ;  /* 0x0000000703487224 */ /* 0x040fe200078e0248 */
[----:B------:R-:W-:Y:S01]  /*13e0*/  LOP3.LUT R7, R6, 0x30, RZ, 0xfc, !PT ;  /* 0x0000003006077812 */ /* 0x000fe200078efcff */
[----:B------:R-:W-:Y:S01]  /*13f0*/  @!P2 IMAD.MOV R65, RZ, RZ, -R65 ;  /* 0x000000ffff41a224 */ /* 0x000fe200078e0a41 */
[C---:B------:R-:W-:Y:S01]  /*1400*/  ISETP.GT.U32.AND P2, PT, R3.reuse, R68, PT ;  /* 0x000000440300720c */ /* 0x040fe20003f44070 */
[----:B------:R-:W-:Y:S01]  /*1410*/  @!P5 IMAD.MOV R67, RZ, RZ, -R67 ;  /* 0x000000ffff43d224 */ /* 0x000fe200078e0a43 */
[----:B------:R-:W-:Y:S01]  /*1420*/  ISETP.GT.U32.AND P5, PT, R3, R72, PT ;  /* 0x000000480300720c */ /* 0x000fe20003fa4070 */
[--C-:B------:R-:W-:Y:S01]  /*1430*/  @!P3 IMAD.IADD R66, R66, 0x1, -R3.reuse ;  /* 0x000000014242b824 */ /* 0x100fe200078e0a03 */
[----:B------:R-:W-:Y:S01]  /*1440*/  ISETP.GE.AND P3, PT, R11, RZ, PT ;  /* 0x000000ff0b00720c */ /* 0x000fe20003f66270 */
[----:B------:R-:W-:Y:S01]  /*1450*/  @!P4 IMAD.IADD R69, R69, 0x1, -R3 ;  /* 0x000000014545c824 */ /* 0x000fe200078e0a03 */
[----:B------:R-:W-:Y:S01]  /*1460*/  IABS R74, R7 ;  /* 0x00000007004a7213 */ /* 0x000fe20000000000 */
[----:B------:R-:W-:Y:S01]  /*1470*/  IMAD.HI.U32 R8, R5, R10, RZ ;  /* 0x0000000a05087227 */ /* 0x000fe200078e00ff */
[----:B------:R-:W-:-:S02]  /*1480*/  LOP3.LUT R11, R6, 0x38, RZ, 0xfc, !PT ;  /* 0x00000038060b7812 */ /* 0x000fc400078efcff */
[----:B------:R-:W-:Y:S01]  /*1490*/  ISETP.GT.U32.AND P4, PT, R3, R69, PT ;  /* 0x000000450300720c */ /* 0x000fe20003f84070 */
[----:B------:R-:W-:Y:S01]  /*14a0*/  IMAD.MOV R8, RZ, RZ, -R8 ;  /* 0x000000ffff087224 */ /* 0x000fe200078e0a08 */
[----:B------:R-:W-:Y:S01]  /*14b0*/  IABS R82, R11 ;  /* 0x0000000b00527213 */ /* 0x000fe20000000000 */
[--C-:B------:R-:W-:Y:S01]  /*14c0*/  @!P2 IMAD.IADD R68, R68, 0x1, -R3.reuse ;  /* 0x000000014444a824 */ /* 0x100fe200078e0a03 */
[----:B------:R-:W-:Y:S01]  /*14d0*/  ISETP.GE.AND P2, PT, R7, RZ, PT ;  /* 0x000000ff0700720c */ /* 0x000fe20003f46270 */
[----:B------:R-:W-:Y:S01]  /*14e0*/  @!P5 IMAD.IADD R72, R72, 0x1, -R3 ;  /* 0x000000014848d824 */ /* 0x000fe200078e0a03 */
[C---:B------:R-:W-:Y:S01]  /*14f0*/  LOP3.LUT R14, R6.reuse, 0x40, RZ, 0xfc, !PT ;  /* 0x00000040060e7812 */ /* 0x040fe200078efcff */
[----:B------:R-:W-:Y:S01]  /*1500*/  @!P3 IMAD.MOV R68, RZ, RZ, -R68 ;  /* 0x000000ffff44b224 */ /* 0x000fe200078e0a44 */
[----:B------:R-:W-:Y:S01]  /*1510*/  LOP3.LUT R39, R6, 0xe4, RZ, 0xfc, !PT ;  /* 0x000000e406277812 */ /* 0x000fe200078efcff */
[----:B------:R-:W-:Y:S01]  /*1520*/  IMAD.HI.U32 R7, R5, R74, RZ ;  /* 0x0000004a05077227 */ /* 0x000fe200078e00ff */
[----:B------:R-:W-:-:S02]  /*1530*/  ISETP.GT.U32.AND P3, PT, R3, R72, PT ;  /* 0x000000480300720c */ /* 0x000fc40003f64070 */
[----:B------:R-:W-:Y:S01]  /*1540*/  IABS R86, R14 ;  /* 0x0000000e00567213 */ /* 0x000fe20000000000 */
[----:B------:R-:W-:Y:S01]  /*1550*/  IMAD.MOV R7, RZ, RZ, -R7 ;  /* 0x000000ffff077224 */ /* 0x000fe200078e0a07 */
[----:B------:R-:W-:Y:S01]  /*1560*/  IABS R54, R39 ;  /* 0x0000002700367213 */ /* 0x000fe20000000000 */
[C---:B------:R-:W-:Y:S01]  /*1570*/  IMAD R73, R3.reuse, R8, R10 ;  /* 0x0000000803497224 */ /* 0x040fe200078e020a */
[----:B------:R-:W-:Y:S01]  /*1580*/  LOP3.LUT R8, R6, 0x34, RZ, 0xfc, !PT ;  /* 0x0000003406087812 */ /* 0x000fe200078efcff */
[----:B------:R-:W-:Y:S01]  /*1590*/  IMAD R74, R3, R7, R74 ;  /* 0x00000007034a7224 */ /* 0x000fe200078e024a */
[----:B-1----:R-:W-:Y:S01]  /*15a0*/  R2UR UR10, R15 ;  /* 0x000000000f0a72ca */ /* 0x002fe200000e0000 */
[----:B------:R-:W-:Y:S01]  /*15b0*/  @!P1 IMAD.MOV R66, RZ, RZ, -R66 ;  /* 0x000000ffff429224 */ /* 0x000fe200078e0a42 */
[----:B------:R-:W-:Y:S01]  /*15c0*/  IABS R10, R8 ;  /* 0x00000008000a7213 */ /* 0x000fe20000000000 */
[--C-:B------:R-:W-:Y:S01]  /*15d0*/  @!P4 IMAD.IADD R69, R69, 0x1, -R3.reuse ;  /* 0x000000014545c824 */ /* 0x100fe200078e0a03 */
[----:B------:R-:W-:Y:S01]  /*15e0*/  ISETP.GE.AND P1, PT, R9, RZ, PT ;  /* 0x000000ff0900720c */ /* 0x000fe20003f26270 */
[----:B------:R-:W-:Y:S01]  /*15f0*/  @!P3 IMAD.IADD R72, R72, 0x1, -R3 ;  /* 0x000000014848b824 */ /* 0x000fe200078e0a03 */
[----:B------:R-:W-:Y:S01]  /*1600*/  ISETP.GT.U32.AND P3, PT, R3, R74, PT ;  /* 0x0000004a0300720c */ /* 0x000fe20003f64070 */
[----:B------:R-:W-:Y:S01]  /*1610*/  IMAD.HI.U32 R9, R5, R82, RZ ;  /* 0x0000005205097227 */ /* 0x000fe200078e00ff */
[----:B------:R-:W-:-:S02]  /*1620*/  ISETP.GE.AND P5, PT, R8, RZ, PT ;  /* 0x000000ff0800720c */ /* 0x000fc40003fa6270 */
[----:B------:R-:W-:Y:S01]  /*1630*/  ISETP.GT.U32.AND P4, PT, R3, R73, PT ;  /* 0x000000490300720c */ /* 0x000fe20003f84070 */
[----:B------:R-:W-:-:S04]  /*1640*/  IMAD.HI.U32 R8, R5, R10, RZ ;  /* 0x0000000a05087227 */ /* 0x000fc800078e00ff */
[----:B------:R-:W-:Y:S01]  /*1650*/  @!P6 IMAD.MOV R69, RZ, RZ, -R69 ;  /* 0x000000ffff45e224 */ /* 0x000fe200078e0a45 */
[----:B------:R-:W-:Y:S01]  /*1660*/  ISETP.GE.AND P6, PT, R11, RZ, PT ;  /* 0x000000ff0b00720c */ /* 0x000fe20003fc6270 */
[----:B------:R-:W-:Y:S01]  /*1670*/  IMAD.MOV R8, RZ, RZ, -R8 ;  /* 0x000000ffff087224 */ /* 0x000fe200078e0a08 */
[----:B------:R-:W-:Y:S01]  /*1680*/  LOP3.LUT R11, R6, 0x3c, RZ, 0xfc, !PT ;  /* 0x0000003c060b7812 */ /* 0x000fe200078efcff */
[----:B------:R-:W-:Y:S02]  /*1690*/  IMAD.MOV R9, RZ, RZ, -R9 ;  /* 0x000000ffff097224 */ /* 0x000fe400078e0a09 */
[C---:B------:R-:W-:Y:S01]  /*16a0*/  IMAD R75, R3.reuse, R8, R10 ;  /* 0x00000008034b7224 */ /* 0x040fe200078e020a */
[----:B------:R-:W-:Y:S01]  /*16b0*/  IABS R8, R11 ;  /* 0x0000000b00087213 */ /* 0x000fe20000000000 */
[----:B------:R-:W-:Y:S01]  /*16c0*/  IMAD R82, R3, R9, R82 ;  /* 0x0000000903527224 */ /* 0x000fe200078e0252 */
[----:B------:R-:W-:Y:S01]  /*16d0*/  IABS R10, R16 ;  /* 0x00000010000a7213 */ /* 0x000fe20000000000 */
[----:B------:R-:W-:-:S02]  /*16e0*/  @!P3 IMAD.IADD R74, R74, 0x1, -R3 ;  /* 0x000000014a4ab824 */ /* 0x000fc400078e0a03 */
[----:B------:R-:W-:Y:S01]  /*16f0*/  @!P0 IMAD.MOV R72, RZ, RZ, -R72 ;  /* 0x000000ffff488224 */ /* 0x000fe200078e0a48 */
[----:B------:R-:W-:Y:S01]  /*1700*/  ISETP.GT.U32.AND P0, PT, R3, R82, PT ;  /* 0x000000520300720c */ /* 0x000fe20003f04070 */
[----:B------:R-:W-:Y:S01]  /*1710*/  @!P4 IMAD.IADD R73, R73, 0x1, -R3 ;  /* 0x000000014949c824 */ /* 0x000fe200078e0a03 */
[----:B------:R-:W-:Y:S01]  /*1720*/  ISETP.GT.U32.AND P3, PT, R3, R74, PT ;  /* 0x0000004a0300720c */ /* 0x000fe20003f64070 */
[----:B------:R-:W-:-:S03]  /*1730*/  IMAD.HI.U32 R7, R5, R8, RZ ;  /* 0x0000000805077227 */ /* 0x000fc600078e00ff */
[----:B------:R-:W-:Y:S01]  /*1740*/  ISETP.GT.U32.AND P4, PT, R3, R73, PT ;  /* 0x000000490300720c */ /* 0x000fe20003f84070 */
[----:B------:R-:W-:Y:S02]  /*1750*/  IMAD.MOV R7, RZ, RZ, -R7 ;  /* 0x000000ffff077224 */ /* 0x000fe400078e0a07 */
[----:B------:R-:W-:-:S04]  /*1760*/  IMAD.HI.U32 R9, R5, R88, RZ ;  /* 0x0000005805097227 */ /* 0x000fc800078e00ff */
[C---:B------:R-:W-:Y:S02]  /*1770*/  IMAD R83, R3.reuse, R7, R8 ;  /* 0x0000000703537224 */ /* 0x040fe400078e0208 */
[--C-:B------:R-:W-:Y:S02]  /*1780*/  @!P3 IMAD.IADD R74, R74, 0x1, -R3.reuse ;  /* 0x000000014a4ab824 */ /* 0x100fe400078e0a03 */
[----:B------:R-:W-:Y:S01]  /*1790*/  @!P0 IMAD.IADD R82, R82, 0x1, -R3 ;  /* 0x0000000152528824 */ /* 0x000fe200078e0a03 */
[----:B------:R-:W-:Y:S01]  /*17a0*/  ISETP.GT.U32.AND P3, PT, R3, R83, PT ;  /* 0x000000530300720c */ /* 0x000fe20003f64070 */
[----:B------:R-:W-:-:S03]  /*17b0*/  IMAD.HI.U32 R7, R5, R86, RZ ;  /* 0x0000005605077227 */ /* 0x000fc600078e00ff */
[----:B------:R-:W-:Y:S01]  /*17c0*/  ISETP.GT.U32.AND P0, PT, R3, R82, PT ;  /* 0x000000520300720c */ /* 0x000fe20003f04070 */
[----:B------:R-:W-:Y:S01]  /*17d0*/  @!P4 IMAD.IADD R73, R73, 0x1, -R3 ;  /* 0x000000014949c824 */ /* 0x000fe200078e0a03 */
[----:B------:R-:W-:Y:S01]  /*17e0*/  ISETP.GT.U32.AND P4, PT, R3, R75, PT ;  /* 0x0000004b0300720c */ /* 0x000fe20003f84070 */
[----:B------:R-:W-:-:S04]  /*17f0*/  IMAD.HI.U32 R8, R5, R10, RZ ;  /* 0x0000000a05087227 */ /* 0x000fc800078e00ff */
[----:B------:R-:W-:Y:S02]  /*1800*/  IMAD.MOV R7, RZ, RZ, -R7 ;  /* 0x000000ffff077224 */ /* 0x000fe400078e0a07 */
[----:B------:R-:W-:Y:S02]  /*1810*/  IMAD.MOV R8, RZ, RZ, -R8 ;  /* 0x000000ffff087224 */ /* 0x000fe400078e0a08 */
[C---:B------:R-:W-:Y:S02]  /*1820*/  IMAD R86, R3.reuse, R7, R86 ;  /* 0x0000000703567224 */ /* 0x040fe400078e0256 */
[----:B------:R-:W-:Y:S02]  /*1830*/  IMAD.MOV R9, RZ, RZ, -R9 ;  /* 0x000000ffff097224 */ /* 0x000fe400078e0a09 */
[----:B------:R-:W-:Y:S01]  /*1840*/  IMAD R87, R3, R8, R10 ;  /* 0x0000000803577224 */ /* 0x000fe200078e020a */
[----:B------:R-:W-:Y:S01]  /*1850*/  LOP3.LUT R10, R6, 0x4c, RZ, 0xfc, !PT ;  /* 0x0000004c060a7812 */ /* 0x000fe200078efcff */
[--C-:B------:R-:W-:Y:S01]  /*1860*/  @!P3 IMAD.IADD R83, R83, 0x1, -R3.reuse ;  /* 0x000000015353b824 */ /* 0x100fe200078e0a03 */
[C---:B------:R-:W-:Y:S01]  /*1870*/  ISETP.GT.U32.AND P3, PT, R3.reuse, R86, PT ;  /* 0x000000560300720c */ /* 0x040fe20003f64070 */
[C---:B------:R-:W-:Y:S01]  /*1880*/  IMAD R88, R3.reuse, R9, R88 ;  /* 0x0000000903587224 */ /* 0x040fe200078e0258 */
[----:B------:R-:W-:Y:S01]  /*1890*/  IABS R8, R10 ;  /* 0x0000000a00087213 */ /* 0x000fe20000000000 */
[--C-:B------:R-:W-:Y:S01]  /*18a0*/  @!P0 IMAD.IADD R82, R82, 0x1, -R3.reuse ;  /* 0x0000000152528824 */ /* 0x100fe200078e0a03 */
[----:B------:R-:W-:Y:S01]  /*18b0*/  ISETP.GT.U32.AND P0, PT, R3, R87, PT ;  /* 0x000000570300720c */ /* 0x000fe20003f04070 */
[----:B------:R-:W-:Y:S01]  /*18c0*/  @!P4 IMAD.IADD R75, R75, 0x1, -R3 ;  /* 0x000000014b4bc824 */ /* 0x000fe200078e0a03 */
[----:B------:R-:W-:Y:S01]  /*18d0*/  LOP3.LUT R9, R6, 0x50, RZ, 0xfc, !PT ;  /* 0x0000005006097812 */ /* 0x000fe200078efcff */
[----:B------:R-:W-:Y:S01]  /*18e0*/  @!P6 IMAD.MOV R82, RZ, RZ, -R82 ;  /* 0x000000ffff52e224 */ /* 0x000fe200078e0a52 */
[C---:B------:R-:W-:Y:S01]  /*18f0*/  ISETP.GT.U32.AND P6, PT, R3.reuse, R88, PT ;  /* 0x000000580300720c */ /* 0x040fe20003fc4070 */
[----:B------:R-:W-:Y:S01]  /*1900*/  @!P2 IMAD.MOV R74, RZ, RZ, -R74 ;  /* 0x000000ffff4aa224 */ /* 0x000fe200078e0a4a */
[----:B------:R-:W-:Y:S01]  /*1910*/  ISETP.GT.U32.AND P4, PT, R3, R75, PT ;  /* 0x0000004b0300720c */ /* 0x000fe20003f84070 */
[----:B------:R-:W-:Y:S01]  /*1920*/  IMAD.HI.U32 R7, R5, R8, RZ ;  /* 0x0000000805077227 */ /* 0x000fe200078e00ff */
[----:B------:R-:W-:-:S02]  /*1930*/  ISETP.GT.U32.AND P2, PT, R3, R83, PT ;  /* 0x000000530300720c */ /* 0x000fc40003f44070 */
[----:B------:R-:W-:Y:S01]  /*1940*/  IABS R90, R9 ;  /* 0x00000009005a7213 */ /* 0x000fe20000000000 */
[----:B------:R-:W-:Y:S01]  /*1950*/  @!P3 IMAD.IADD R86, R86, 0x1, -R3 ;  /* 0x000000015656b824 */ /* 0x000fe200078e0a03 */
[----:B------:R-:W-:Y:S01]  /*1960*/  ISETP.GE.AND P3, PT, R10, RZ, PT ;  /* 0x000000ff0a00720c */ /* 0x000fe20003f66270 */
[----:B------:R-:W-:Y:S01]  /*1970*/  @!P1 IMAD.MOV R73, RZ, RZ, -R73 ;  /* 0x000000ffff499224 */ /* 0x000fe200078e0a49 */
[----:B------:R-:W-:Y:S01]  /*1980*/  ISETP.GE.AND P1, PT, R11, RZ, PT ;  /* 0x000000ff0b00720c */ /* 0x000fe20003f26270 */
[----:B------:R-:W-:Y:S01]  /*1990*/  @!P0 IMAD.IADD R87, R87, 0x1, -R3 ;  /* 0x0000000157578824 */ /* 0x000fe200078e0a03 */
[C---:B------:R-:W-:Y:S01]  /*19a0*/  ISETP.GT.U32.AND P0, PT, R3.reuse, R86, PT ;  /* 0x000000560300720c */ /* 0x040fe20003f04070 */
[----:B------:R-:W-:Y:S01]  /*19b0*/  IMAD.MOV R7, RZ, RZ, -R7 ;  /* 0x000000ffff077224 */ /* 0x000fe200078e0a07 */
[----:B------:R-:W-:Y:S01]  /*19c0*/  LOP3.LUT R11, R6, 0x54, RZ, 0xfc, !PT ;  /* 0x00000054060b7812 */ /* 0x000fe200078efcff */
[--C-:B------:R-:W-:Y:S01]  /*19d0*/  @!P6 IMAD.IADD R88, R88, 0x1, -R3.reuse ;  /* 0x000000015858e824 */ /* 0x100fe200078e0a03 */
[----:B------:R-:W-:Y:S01]  /*19e0*/  ISETP.GT.U32.AND P6, PT, R3, R87, PT ;  /* 0x000000570300720c */ /* 0x000fe20003fc4070 */
[----:B------:R-:W-:Y:S01]  /*19f0*/  @!P4 IMAD.IADD R75, R75, 0x1, -R3 ;  /* 0x000000014b4bc824 */ /* 0x000fe200078e0a03 */
[----:B------:R-:W-:Y:S01]  /*1a00*/  ISETP.GE.AND P4, PT, R14, RZ, PT ;  /* 0x000000ff0e00720c */ /* 0x000fe20003f86270 */
[----:B------:R-:W-:Y:S01]  /*1a10*/  IMAD R89, R3, R7, R8 ;  /* 0x0000000703597224 */ /* 0x000fe200078e0208 */
[----:B------:R-:W-:Y:S01]  /*1a20*/  IABS R10, R11 ;  /* 0x0000000b000a7213 */ /* 0x000fe20000000000 */
[----:B------:R-:W-:-:S04]  /*1a30*/  IMAD.HI.U32 R7, R5, R90, RZ ;  /* 0x0000005a05077227 */ /* 0x000fc800078e00ff */
[----:B------:R-:W-:Y:S01]  /*1a40*/  @!P5 IMAD.MOV R75, RZ, RZ, -R75 ;  /* 0x000000ffff4bd224 */ /* 0x000fe200078e0a4b */
[----:B------:R-:W-:Y:S01]  /*1a50*/  ISETP.GE.AND P5, PT, R16, RZ, PT ;  /* 0x000000ff1000720c */ /* 0x000fe20003fa6270 */
[----:B------:R-:W-:Y:S01]  /*1a60*/  @!P2 IMAD.IADD R83, R83, 0x1, -R3 ;  /* 0x000000015353a824 */ /* 0x000fe200078e0a03 */
[----:B------:R-:W-:Y:S01]  /*1a70*/  LOP3.LUT R16, R6, 0x58, RZ, 0xfc, !PT ;  /* 0x0000005806107812 */ /* 0x000fe200078efcff */
[----:B------:R-:W-:Y:S01]  /*1a80*/  IMAD.MOV R7, RZ, RZ, -R7 ;  /* 0x000000ffff077224 */ /* 0x000fe200078e0a07 */
[----:B------:R-:W-:Y:S01]  /*1a90*/  ISETP.GE.AND P2, PT, R17, RZ, PT ;  /* 0x000000ff1100720c */ /* 0x000fe20003f46270 */
[----:B------:R-:W-:Y:S01]  /*1aa0*/  @!P1 IMAD.MOV R83, RZ, RZ, -R83 ;  /* 0x000000ffff539224 */ /* 0x000fe200078e0a53 */
[C---:B------:R-:W-:Y:S01]  /*1ab0*/  ISETP.GT.U32.AND P1, PT, R3.reuse, R88, PT ;  /* 0x000000580300720c */ /* 0x040fe20003f24070 */
[--C-:B------:R-:W-:Y:S01]  /*1ac0*/  @!P0 IMAD.IADD R86, R86, 0x1, -R3.reuse ;  /* 0x0000000156568824 */ /* 0x100fe200078e0a03 */
[C---:B------:R-:W-:Y:S01]  /*1ad0*/  ISETP.GT.U32.AND P0, PT, R3.reuse, R89, PT ;  /* 0x000000590300720c */ /* 0x040fe20003f04070 */
[----:B------:R-:W-:Y:S01]  /*1ae0*/  IMAD R90, R3, R7, R90 ;  /* 0x00000007035a7224 */ /* 0x000fe200078e025a */
[----:B------:R-:W-:Y:S01]  /*1af0*/  IABS R92, R16 ;  /* 0x00000010005c7213 */ /* 0x000fe20000000000 */
[----:B------:R-:W-:Y:S01]  /*1b00*/  @!P6 IMAD.IADD R87, R87, 0x1, -R3 ;  /* 0x000000015757e824 */ /* 0x000fe200078e0a03 */
[----:B------:R-:W-:Y:S01]  /*1b10*/  LOP3.LUT R17, R6, 0x5c, RZ, 0xfc, !PT ;  /* 0x0000005c06117812 */ /* 0x000fe200078efcff */
[----:B------:R-:W-:Y:S01]  /*1b20*/  IMAD.HI.U32 R7, R5, R10, RZ ;  /* 0x0000000a05077227 */ /* 0x000fe200078e00ff */
[----:B------:R-:W-:-:S02]  /*1b30*/  ISETP.GT.U32.AND P6, PT, R3, R90, PT ;  /* 0x0000005a0300720c */ /* 0x000fc40003fc4070 */
[----:B------:R-:W-:Y:S01]  /*1b40*/  IABS R14, R17 ;  /* 0x00000011000e7213 */ /* 0x000fe20000000000 */
[----:B------:R-:W-:-:S04]  /*1b50*/  IMAD.HI.U32 R8, R5, R92, RZ ;  /* 0x0000005c05087227 */ /* 0x000fc800078e00ff */
[----:B------:R-:W-:Y:S02]  /*1b60*/  IMAD.MOV R8, RZ, RZ, -R8 ;  /* 0x000000ffff087224 */ /* 0x000fe400078e0a08 */
[--C-:B------:R-:W-:Y:S01]  /*1b70*/  @!P1 IMAD.IADD R88, R88, 0x1, -R3.reuse ;  /* 0x0000000158589824 */ /* 0x100fe200078e0a03 */
[----:B------:R-:W-:Y:S01]  /*1b80*/  ISETP.GE.AND P1, PT, R9, RZ, PT ;  /* 0x000000ff0900720c */ /* 0x000fe20003f26270 */
[----:B------:R-:W-:Y:S01]  /*1b90*/  @!P0 IMAD.IADD R89, R89, 0x1, -R3 ;  /* 0x0000000159598824 */ /* 0x000fe200078e0a03 */
[----:B------:R-:W-:Y:S01]  /*1ba0*/  ISETP.GE.AND P0, PT, R11, RZ, PT ;  /* 0x000000ff0b00720c */ /* 0x000fe20003f06270 */
[----:B------:R-:W-:Y:S01]  /*1bb0*/  IMAD R92, R3, R8, R92 ;  /* 0x00000008035c7224 */ /* 0x000fe200078e025c */
[----:B------:R-:W-:Y:S01]  /*1bc0*/  LOP3.LUT R11, R6, 0x64, RZ, 0xfc, !PT ;  /* 0x00000064060b7812 */ /* 0x000fe200078efcff */
[----:B------:R-:W-:-:S04]  /*1bd0*/  IMAD.HI.U32 R9, R5, R14, RZ ;  /* 0x0000000e05097227 */ /* 0x000fc800078e00ff */
[----:B------:R-:W-:Y:S01]  /*1be0*/  @!P6 IMAD.IADD R90, R90, 0x1, -R3 ;  /* 0x000000015a5ae824 */ /* 0x000fe200078e0a03 */
[C---:B------:R-:W-:Y:S01]  /*1bf0*/  ISETP.GT.U32.AND P6, PT, R3.reuse, R89, PT ;  /* 0x000000590300720c */ /* 0x040fe20003fc4070 */
[----:B------:R-:W-:Y:S01]  /*1c00*/  @!P2 IMAD.MOV R88, RZ, RZ, -R88 ;  /* 0x000000ffff58a224 */ /* 0x000fe200078e0a58 */
[C---:B------:R-:W-:Y:S01]  /*1c10*/  ISETP.GT.U32.AND P2, PT, R3.reuse, R92, PT ;  /* 0x0000005c0300720c */ /* 0x040fe20003f44070 */
[----:B------:R-:W-:Y:S02]  /*1c20*/  IMAD.MOV R9, RZ, RZ, -R9 ;  /* 0x000000ffff097224 */ /* 0x000fe400078e0a09 */
[----:B------:R-:W-:Y:S02]  /*1c30*/  IMAD.MOV R7, RZ, RZ, -R7 ;  /* 0x000000ffff077224 */ /* 0x000fe400078e0a07 */
[C---:B------:R-:W-:Y:S01]  /*1c40*/  IMAD R93, R3.reuse, R9, R14 ;  /* 0x00000009035d7224 */ /* 0x040fe200078e020e */
[----:B------:R-:W-:Y:S01]  /*1c50*/  LOP3.LUT R9, R6, 0x60, RZ, 0xfc, !PT ;  /* 0x0000006006097812 */ /* 0x000fe200078efcff */
[----:B------:R-:W-:Y:S01]  /*1c60*/  IMAD R91, R3, R7, R10 ;  /* 0x00000007035b7224 */ /* 0x000fe200078e020a */
[----:B------:R-:W-:Y:S01]  /*1c70*/  IABS R10, R11 ;  /* 0x0000000b000a7213 */ /* 0x000fe20000000000 */
[----:B------:R-:W-:Y:S01]  /*1c80*/  @!P5 IMAD.MOV R87, RZ, RZ, -R87 ;  /* 0x000000ffff57d224 */ /* 0x000fe200078e0a57 */
[----:B------:R-:W-:Y:S01]  /*1c90*/  IABS R94, R9 ;  /* 0x00000009005e7213 */ /* 0x000fe20000000000 */
[--C-:B------:R-:W-:Y:S01]  /*1ca0*/  @!P6 IMAD.IADD R89, R89, 0x1, -R3.reuse ;  /* 0x000000015959e824 */ /* 0x100fe200078e0a03 */
[----:B------:R-:W-:Y:S01]  /*1cb0*/  ISETP.GT.U32.AND P5, PT, R3, R91, PT ;  /* 0x0000005b0300720c */ /* 0x000fe20003fa4070 */
[----:B------:R-:W-:Y:S01]  /*1cc0*/  @!P2 IMAD.IADD R92, R92, 0x1, -R3 ;  /* 0x000000015c5ca824 */ /* 0x000fe200078e0a03 */
[----:B------:R-:W-:Y:S01]  /*1cd0*/  LOP3.LUT R14, R6, 0x68, RZ, 0xfc, !PT ;  /* 0x00000068060e7812 */ /* 0x000fe200078efcff */
[----:B------:R-:W-:Y:S01]  /*1ce0*/  IMAD.HI.U32 R7, R5, R94, RZ ;  /* 0x0000005e05077227 */ /* 0x000fe200078e00ff */
[----:B------:R-:W-:-:S02]  /*1cf0*/  ISETP.GE.AND P6, PT, R16, RZ, PT ;  /* 0x000000ff1000720c */ /* 0x000fc40003fc6270 */
[----:B------:R-:W-:Y:S01]  /*1d00*/  IABS R96, R14 ;  /* 0x0000000e00607213 */ /* 0x000fe20000000000 */
[----:B------:R-:W-:Y:S01]  /*1d10*/  @!P3 IMAD.MOV R89, RZ, RZ, -R89 ;  /* 0x000000ffff59b224 */ /* 0x000fe200078e0a59 */
[C---:B------:R-:W-:Y:S01]  /*1d20*/  ISETP.GT.U32.AND P3, PT, R3.reuse, R92, PT ;  /* 0x0000005c0300720c */ /* 0x040fe20003f64070 */
[----:B------:R-:W-:Y:S01]  /*1d30*/  @!P4 IMAD.MOV R86, RZ, RZ, -R86 ;  /* 0x000000ffff56c224 */ /* 0x000fe200078e0a56 */
[----:B------:R-:W-:Y:S01]  /*1d40*/  ISETP.GT.U32.AND P4, PT, R3, R90, PT ;  /* 0x0000005a0300720c */ /* 0x000fe20003f84070 */
[----:B------:R-:W-:Y:S01]  /*1d50*/  IMAD.MOV R8, RZ, RZ, -R7 ;  /* 0x000000ffff087224 */ /* 0x000fe200078e0a07 */
[----:B------:R-:W-:Y:S01]  /*1d60*/  LOP3.LUT R16, R6, 0x6c, RZ, 0xfc, !PT ;  /* 0x0000006c06107812 */ /* 0x000fe200078efcff */
[----:B------:R-:W-:-:S04]  /*1d70*/  IMAD.HI.U32 R7, R5, R10, RZ ;  /* 0x0000000a05077227 */ /* 0x000fc800078e00ff */
[----:B------:R-:W-:Y:S02]  /*1d80*/  IMAD.MOV R7, RZ, RZ, -R7 ;  /* 0x000000ffff077224 */ /* 0x000fe400078e0a07 */
[--C-:B------:R-:W-:Y:S01]  /*1d90*/  @!P5 IMAD.IADD R91, R91, 0x1, -R3.reuse ;  /* 0x000000015b5bd824 */ /* 0x100fe200078e0a03 */
[----:B------:R-:W-:Y:S01]  /*1da0*/  ISETP.GE.AND P5, PT, R17, RZ, PT ;  /* 0x000000ff1100720c */ /* 0x000fe20003fa6270 */
[C---:B------:R-:W-:Y:S01]  /*1db0*/  IMAD R95, R3.reuse, R7, R10 ;  /* 0x00000007035f7224 */ /* 0x040fe200078e020a */
[----:B------:R-:W-:Y:S01]  /*1dc0*/  IABS R10, R16 ;  /* 0x00000010000a7213 */ /* 0x000fe20000000000 */
[--C-:B------:R-:W-:Y:S01]  /*1dd0*/  @!P3 IMAD.IADD R92, R92, 0x1, -R3.reuse ;  /* 0x000000015c5cb824 */ /* 0x100fe200078e0a03 */
[C---:B------:R-:W-:Y:S01]  /*1de0*/  ISETP.GT.U32.AND P2, PT, R3.reuse, R91, PT ;  /* 0x0000005b0300720c */ /* 0x040fe20003f44070 */
[----:B------:R-:W-:Y:S01]  /*1df0*/  @!P4 IMAD.IADD R90, R90, 0x1, -R3 ;  /* 0x000000015a5ac824 */ /* 0x000fe200078e0a03 */
[C---:B------:R-:W-:Y:S01]  /*1e00*/  ISETP.GT.U32.AND P3, PT, R3.reuse, R95, PT ;  /* 0x0000005f0300720c */ /* 0x040fe20003f64070 */
[C---:B------:R-:W-:Y:S01]  /*1e10*/  IMAD R94, R3.reuse, R8, R94 ;  /* 0x00000008035e7224 */ /* 0x040fe200078e025e */
[----:B------:R-:W-:Y:S01]  /*1e20*/  ISETP.GT.U32.AND P4, PT, R3, R93, PT ;  /* 0x0000005d0300720c */ /* 0x000fe20003f84070 */
[----:B------:R-:W-:Y:S01]  /*1e30*/  IMAD.HI.U32 R7, R5, R96, RZ ;  /* 0x0000006005077227 */ /* 0x000fe200078e00ff */
[----:B------:R-:W-:-:S03]  /*1e40*/  LOP3.LUT R17, R6, 0x70, RZ, 0xfc, !PT ;  /* 0x0000007006117812 */ /* 0x000fc600078efcff */
[----:B------:R-:W-:Y:S01]  /*1e50*/  @!P1 IMAD.MOV R90, RZ, RZ, -R90 ;  /* 0x000000ffff5a9224 */ /* 0x000fe200078e0a5a */
[----:B------:R-:W-:Y:S01]  /*1e60*/  IABS R98, R17 ;  /* 0x0000001100627213 */ /* 0x000fe20000000000 */
[----:B------:R-:W-:Y:S02]  /*1e70*/  IMAD.MOV R8, RZ, RZ, -R7 ;  /* 0x000000ffff087224 */ /* 0x000fe400078e0a07 */
[--C-:B------:R-:W-:Y:S01]  /*1e80*/  @!P2 IMAD.IADD R91, R91, 0x1, -R3.reuse ;  /* 0x000000015b5ba824 */ /* 0x100fe200078e0a03 */
[----:B------:R-:W-:Y:S01]  /*1e90*/  ISETP.GT.U32.AND P2, PT, R3, R94, PT ;  /* 0x0000005e0300720c */ /* 0x000fe20003f44070 */
[--C-:B------:R-:W-:Y:S02]  /*1ea0*/  @!P3 IMAD.IADD R95, R95, 0x1, -R3.reuse ;  /* 0x000000015f5fb824 */ /* 0x100fe400078e0a03 */
[----:B------:R-:W-:Y:S02]  /*1eb0*/  @!P4 IMAD.IADD R93, R93, 0x1, -R3 ;  /* 0x000000015d5dc824 */ /* 0x000fe400078e0a03 */
[----:B------:R-:W-:Y:S01]  /*1ec0*/  IMAD.HI.U32 R7, R5, R10, RZ ;  /* 0x0000000a05077227 */ /* 0x000fe200078e00ff */
[----:B------:R-:W-:-:S02]  /*1ed0*/  ISETP.GT.U32.AND P1, PT, R3, R95, PT ;  /* 0x0000005f0300720c */ /* 0x000fc40003f24070 */
[C---:B------:R-:W-:Y:S01]  /*1ee0*/  ISETP.GT.U32.AND P4, PT, R3.reuse, R93, PT ;  /* 0x0000005d0300720c */ /* 0x040fe20003f84070 */
[----:B------:R-:W-:Y:S02]  /*1ef0*/  IMAD.MOV R97, RZ, RZ, -R7 ;  /* 0x000000ffff617224 */ /* 0x000fe400078e0a07 */
[----:B------:R-:W-:Y:S02]  /*1f00*/  IMAD R96, R3, R8, R96 ;  /* 0x0000000803607224 */ /* 0x000fe400078e0260 */
[----:B------:R-:W-:Y:S01]  /*1f10*/  @!P2 IMAD.IADD R94, R94, 0x1, -R3 ;  /* 0x000000015e5ea824 */ /* 0x000fe200078e0a03 */
[----:B------:R-:W-:Y:S01]  /*1f20*/  ISETP.GE.AND P2, PT, R11, RZ, PT ;  /* 0x000000ff0b00720c */ /* 0x000fe20003f46270 */
[C---:B------:R-:W-:Y:S01]  /*1f30*/  IMAD R97, R3.reuse, R97, R10 ;  /* 0x0000006103617224 */ /* 0x040fe200078e020a */
[----:B------:R-:W-:Y:S01]  /*1f40*/  LOP3.LUT R10, R6, 0x78, RZ, 0xfc, !PT ;  /* 0x00000078060a7812 */ /* 0x000fe200078efcff */
[----:B------:R-:W-:Y:S01]  /*1f50*/  @!P0 IMAD.MOV R91, RZ, RZ, -R91 ;  /* 0x000000ffff5b8224 */ /* 0x000fe200078e0a5b */
[----:B------:R-:W-:Y:S01]  /*1f60*/  ISETP.GT.U32.AND P3, PT, R3, R94, PT ;  /* 0x0000005e0300720c */ /* 0x000fe20003f64070 */
[--C-:B------:R-:W-:Y:S01]  /*1f70*/  @!P1 IMAD.IADD R95, R95, 0x1, -R3.reuse ;  /* 0x000000015f5f9824 */ /* 0x100fe200078e0a03 */
[----:B------:R-:W-:Y:S01]  /*1f80*/  ISETP.GT.U32.AND P0, PT, R3, R96, PT ;  /* 0x000000600300720c */ /* 0x000fe20003f04070 */
[----:B------:R-:W-:Y:S01]  /*1f90*/  @!P4 IMAD.IADD R93, R93, 0x1, -R3 ;  /* 0x000000015d5dc824 */ /* 0x000fe200078e0a03 */
[----:B------:R-:W-:Y:S01]  /*1fa0*/  ISETP.GT.U32.AND P1, PT, R3, R97, PT ;  /* 0x000000610300720c */ /* 0x000fe20003f24070 */
[----:B------:R-:W-:Y:S01]  /*1fb0*/  IMAD.HI.U32 R7, R5, R98, RZ ;  /* 0x0000006205077227 */ /* 0x000fe200078e00ff */
[----:B------:R-:W-:-:S02]  /*1fc0*/  ISETP.GE.AND P4, PT, R9, RZ, PT ;  /* 0x000000ff0900720c */ /* 0x000fc40003f86270 */
[----:B------:R-:W-:Y:S01]  /*1fd0*/  LOP3.LUT R9, R6, 0x74, RZ, 0xfc, !PT ;  /* 0x0000007406097812 */ /* 0x000fe200078efcff */
[----:B------:R-:W-:Y:S01]  /*1fe0*/  IMAD.MOV R7, RZ, RZ, -R7 ;  /* 0x000000ffff077224 */ /* 0x000fe200078e0a07 */
[----:B------:R-:W-:Y:S01]  /*1ff0*/  IABS R100, R10 ;  /* 0x0000000a00647213 */ /* 0x000fe20000000000 */
[----:B------:R-:W-:Y:S01]  /*2000*/  @!P2 IMAD.MOV R95, RZ, RZ, -R95 ;  /* 0x000000ffff5fa224 */ /* 0x000fe200078e0a5f */
[----:B------:R-:W-:Y:S01]  /*2010*/  IABS R8, R9 ;  /* 0x0000000900087213 */ /* 0x000fe20000000000 */
[--C-:B------:R-:W-:Y:S01]  /*2020*/  @!P3 IMAD.IADD R94, R94, 0x1, -R3.reuse ;  /* 0x000000015e5eb824 */ /* 0x100fe200078e0a03 */
[----:B------:R-:W-:Y:S01]  /*2030*/  ISETP.GE.AND P2, PT, R9, RZ, PT ;  /* 0x000000ff0900720c */ /* 0x000fe20003f46270 */
[----:B------:R-:W-:Y:S01]  /*2040*/  IMAD R98, R3, R7, R98 ;  /* 0x0000000703627224 */ /* 0x000fe200078e0262 */
[----:B------:R-:W-:Y:S01]  /*2050*/  LOP3.LUT R9, R6, 0x7c, RZ, 0xfc, !PT ;  /* 0x0000007c06097812 */ /* 0x000fe200078efcff */
[--C-:B------:R-:W-:Y:S01]  /*2060*/  @!P0 IMAD.IADD R96, R96, 0x1, -R3.reuse ;  /* 0x0000000160608824 */ /* 0x100fe200078e0a03 */
[----:B------:R-:W-:Y:S01]  /*2070*/  ISETP.GE.AND P3, PT, R17, RZ, PT ;  /* 0x000000ff1100720c */ /* 0x000fe20003f66270 */
[----:B------:R-:W-:Y:S01]  /*2080*/  @!P1 IMAD.IADD R97, R97, 0x1, -R3 ;  /* 0x0000000161619824 */ /* 0x000fe200078e0a03 */
[----:B------:R-:W-:Y:S01]  /*2090*/  LOP3.LUT R17, R6, 0x8c, RZ, 0xfc, !PT ;  /* 0x0000008c06117812 */ /* 0x000fe200078efcff */
[----:B------:R-:W-:Y:S01]  /*20a0*/  @!P4 IMAD.MOV R94, RZ, RZ, -R94 ;  /* 0x000000ffff5ec224 */ /* 0x000fe200078e0a5e */
[----:B------:R-:W-:Y:S01]  /*20b0*/  ISETP.GT.U32.AND P4, PT, R3, R98, PT ;  /* 0x000000620300720c */ /* 0x000fe20003f84070 */
[----:B------:R-:W-:Y:S01]  /*20c0*/  IMAD.HI.U32 R7, R5, R8, RZ ;  /* 0x0000000805077227 */ /* 0x000fe200078e00ff */
[----:B------:R-:W-:-:S02]  /*20d0*/  ISETP.GT.U32.AND P0, PT, R3, R96, PT ;  /* 0x000000600300720c */ /* 0x000fc40003f04070 */
[----:B------:R-:W-:Y:S01]  /*20e0*/  ISETP.GT.U32.AND P1, PT, R3, R97, PT ;  /* 0x000000610300720c */ /* 0x000fe20003f24070 */
[----:B------:R-:W-:Y:S01]  /*20f0*/  IMAD.MOV R99, RZ, RZ, -R7 ;  /* 0x000000ffff637224 */ /* 0x000fe200078e0a07 */
[----:B------:R-:W-:Y:S01]  /*2100*/  LOP3.LUT R11, R6, 0x88, RZ, 0xfc, !PT ;  /* 0x00000088060b7812 */ /* 0x000fe200078efcff */
[----:B------:R-:W-:-:S03]  /*2110*/  IMAD.HI.U32 R7, R5, R100, RZ ;  /* 0x0000006405077227 */ /* 0x000fc600078e00ff */
[----:B------:R-:W-:Y:S01]  /*2120*/  IABS R104, R11 ;  /* 0x0000000b00687213 */ /* 0x000fe20000000000 */
[----:B------:R-:W-:Y:S02]  /*2130*/  IMAD R99, R3, R99, R8 ;  /* 0x0000006303637224 */ /* 0x000fe400078e0208 */
[--C-:B------:R-:W-:Y:S02]  /*2140*/  @!P4 IMAD.IADD R98, R98, 0x1, -R3.reuse ;  /* 0x000000016262c824 */ /* 0x100fe400078e0a03 */
[--C-:B------:R-:W-:Y:S01]  /*2150*/  @!P0 IMAD.IADD R96, R96, 0x1, -R3.reuse ;  /* 0x0000000160608824 */ /* 0x100fe200078e0a03 */
[----:B------:R-:W-:Y:S01]  /*2160*/  ISETP.GE.AND P0, PT, R10, RZ, PT ;  /* 0x000000ff0a00720c */ /* 0x000fe20003f06270 */
[----:B------:R-:W-:Y:S01]  /*2170*/  @!P1 IMAD.IADD R97, R97, 0x1, -R3 ;  /* 0x0000000161619824 */ /* 0x000fe200078e0a03 */
[C---:B------:R-:W-:Y:S01]  /*2180*/  ISETP.GT.U32.AND P1, PT, R3.reuse, R99, PT ;  /* 0x000000630300720c */ /* 0x040fe20003f24070 */
[----:B------:R-:W-:Y:S01]  /*2190*/  @!P6 IMAD.MOV R92, RZ, RZ, -R92 ;  /* 0x000000ffff5ce224 */ /* 0x000fe200078e0a5c */
[----:B------:R-:W-:Y:S01]  /*21a0*/  IABS R10, R9 ;  /* 0x00000009000a7213 */ /* 0x000fe20000000000 */
[----:B------:R-:W-:Y:S01]  /*21b0*/  IMAD.MOV R8, RZ, RZ, -R7 ;  /* 0x000000ffff087224 */ /* 0x000fe200078e0a07 */
[----:B------:R-:W-:Y:S01]  /*21c0*/  ISETP.GT.U32.AND P4, PT, R3, R98, PT ;  /* 0x000000620300720c */ /* 0x000fe20003f84070 */
[----:B------:R-:W-:Y:S01]  /*21d0*/  @!P5 IMAD.MOV R93, RZ, RZ, -R93 ;  /* 0x000000ffff5dd224 */ /* 0x000fe200078e0a5d */
[----:B------:R-:W-:Y:S01]  /*21e0*/  ISETP.GE.AND P6, PT, R14, RZ, PT ;  /* 0x000000ff0e00720c */ /* 0x000fe20003fc6270 */
[----:B------:R-:W-:Y:S01]  /*21f0*/  IMAD.HI.U32 R7, R5, R10, RZ ;  /* 0x0000000a05077227 */ /* 0x000fe200078e00ff */
[----:B------:R-:W-:-:S02]  /*2200*/  ISETP.GE.AND P5, PT, R16, RZ, PT ;  /* 0x000000ff1000720c */ /* 0x000fc40003fa6270 */
[----:B------:R-:W-:Y:S01]  /*2210*/  IABS R16, R19 ;  /* 0x0000001300107213 */ /* 0x000fe20000000000 */
[----:B------:R-:W-:Y:S02]  /*2220*/  IMAD.MOV R7, RZ, RZ, -R7 ;  /* 0x000000ffff077224 */ /* 0x000fe400078e0a07 */
[--C-:B------:R-:W-:Y:S02]  /*2230*/  @!P1 IMAD.IADD R99, R99, 0x1, -R3.reuse ;  /* 0x0000000163639824 */ /* 0x100fe400078e0a03 */
[C---:B------:R-:W-:Y:S02]  /*2240*/  IMAD R101, R3.reuse, R7, R10 ;  /* 0x0000000703657224 */ /* 0x040fe400078e020a */
[----:B------:R-:W-:Y:S01]  /*2250*/  @!P4 IMAD.IADD R98, R98, 0x1, -R3 ;  /* 0x000000016262c824 */ /* 0x000fe200078e0a03 */
[----:B------:R-:W-:Y:S01]  /*2260*/  ISETP.GT.U32.AND P1, PT, R3, R99, PT ;  /* 0x000000630300720c */ /* 0x000fe20003f24070 */
[----:B------:R-:W-:Y:S01]  /*2270*/  @!P6 IMAD.MOV R96, RZ, RZ, -R96 ;  /* 0x000000ffff60e224 */ /* 0x000fe200078e0a60 */
[----:B------:R-:W-:Y:S01]  /*2280*/  ISETP.GE.AND P6, PT, R9, RZ, PT ;  /* 0x000000ff0900720c */ /* 0x000fe20003fc6270 */
[C---:B------:R-:W-:Y:S01]  /*2290*/  IMAD R100, R3.reuse, R8, R100 ;  /* 0x0000000803647224 */ /* 0x040fe200078e0264 */
[C---:B------:R-:W-:Y:S01]  /*22a0*/  LOP3.LUT R9, R6.reuse, 0x84, RZ, 0xfc, !PT ;  /* 0x0000008406097812 */ /* 0x040fe200078efcff */
[----:B------:R-:W-:Y:S01]  /*22b0*/  @!P3 IMAD.MOV R98, RZ, RZ, -R98 ;  /* 0x000000ffff62b224 */ /* 0x000fe200078e0a62 */
[----:B------:R-:W-:Y:S01]  /*22c0*/  ISETP.GT.U32.AND P3, PT, R3, R101, PT ;  /* 0x000000650300720c */ /* 0x000fe20003f64070 */
[----:B------:R-:W-:Y:S01]  /*22d0*/  @!P5 IMAD.MOV R97, RZ, RZ, -R97 ;  /* 0x000000ffff61d224 */ /* 0x000fe200078e0a61 */
[----:B------:R-:W-:-:S02]  /*22e0*/  LOP3.LUT R8, R6, 0x80, RZ, 0xfc, !PT ;  /* 0x0000008006087812 */ /* 0x000fc400078efcff */
[----:B------:R-:W-:Y:S02]  /*22f0*/  IABS R10, R9 ;  /* 0x00000009000a7213 */ /* 0x000fe40000000000 */
[----:B------:R-:W-:Y:S01]  /*2300*/  ISETP.GT.U32.AND P5, PT, R3, R100, PT ;  /* 0x000000640300720c */ /* 0x000fe20003fa4070 */
[----:B------:R-:W-:Y:S01]  /*2310*/  @!P1 IMAD.IADD R99, R99, 0x1, -R3 ;  /* 0x0000000163639824 */ /* 0x000fe200078e0a03 */
[----:B------:R-:W-:Y:S02]  /*2320*/  ISETP.GE.AND P4, PT, R8, RZ, PT ;  /* 0x000000ff0800720c */ /* 0x000fe40003f86270 */
[----:B------:R-:W-:Y:S01]  /*2330*/  IABS R102, R8 ;  /* 0x0000000800667213 */ /* 0x000fe20000000000 */
[----:B------:R-:W-:Y:S01]  /*2340*/  IMAD.HI.U32 R8, R5, R10, RZ ;  /* 0x0000000a05087227 */ /* 0x000fe200078e00ff */
[----:B------:R-:W-:Y:S02]  /*2350*/  ISETP.GE.AND P1, PT, R9, RZ, PT ;  /* 0x000000ff0900720c */ /* 0x000fe40003f26270 */
[----:B------:R-:W-:Y:S01]  /*2360*/  IABS R9, R17 ;  /* 0x0000001100097213 */ /* 0x000fe20000000000 */
[----:B------:R-:W-:-:S02]  /*2370*/  IMAD.MOV R8, RZ, RZ, -R8 ;  /* 0x000000ffff087224 */ /* 0x000fc400078e0a08 */
[----:B------:R-:W-:-:S04]  /*2380*/  IMAD.HI.U32 R7, R5, R102, RZ ;  /* 0x0000006605077227 */ /* 0x000fc800078e00ff */
[--C-:B------:R-:W-:Y:S02]  /*2390*/  @!P3 IMAD.IADD R101, R101, 0x1, -R3.reuse ;  /* 0x000000016565b824 */ /* 0x100fe400078e0a03 */
[C---:B------:R-:W-:Y:S02]  /*23a0*/  IMAD R103, R3.reuse, R8, R10 ;  /* 0x0000000803677224 */ /* 0x040fe400078e020a */
[----:B------:R-:W-:Y:S01]  /*23b0*/  @!P5 IMAD.IADD R100, R100, 0x1, -R3 ;  /* 0x000000016464d824 */ /* 0x000fe200078e0a03 */
[C---:B------:R-:W-:Y:S01]  /*23c0*/  ISETP.GT.U32.AND P3, PT, R3.reuse, R101, PT ;  /* 0x000000650300720c */ /* 0x040fe20003f64070 */
[----:B------:R-:W-:Y:S02]  /*23d0*/  IMAD.MOV R7, RZ, RZ, -R7 ;  /* 0x000000ffff077224 */ /* 0x000fe400078e0a07 */
[----:B------:R-:W-:Y:S01]  /*23e0*/  IMAD.MOV.U32 R10, RZ, RZ, R9 ;  /* 0x000000ffff0a7224 */ /* 0x000fe200078e0009 */
[C---:B------:R-:W-:Y:S01]  /*23f0*/  ISETP.GT.U32.AND P5, PT, R3.reuse, R100, PT ;  /* 0x000000640300720c */ /* 0x040fe20003fa4070 */
[----:B------:R-:W-:Y:S01]  /*2400*/  @!P2 IMAD.MOV R99, RZ, RZ, -R99 ;  /* 0x000000ffff63a224 */ /* 0x000fe200078e0a63 */
[C---:B------:R-:W-:Y:S01]  /*2410*/  ISETP.GT.U32.AND P2, PT, R3.reuse, R103, PT ;  /* 0x000000670300720c */ /* 0x040fe20003f44070 */
[----:B------:R-:W-:-:S02]  /*2420*/  IMAD R102, R3, R7, R102 ;  /* 0x0000000703667224 */ /* 0x000fc400078e0266 */
[----:B------:R-:W-:-:S04]  /*2430*/  IMAD.HI.U32 R7, R5, R104, RZ ;  /* 0x0000006805077227 */ /* 0x000fc800078e00ff */
[----:B------:R-:W-:-:S04]  /*2440*/  IMAD.HI.U32 R8, R5, R10, RZ ;  /* 0x0000000a05087227 */ /* 0x000fc800078e00ff */
[----:B------:R-:W-:Y:S02]  /*2450*/  IMAD.MOV R7, RZ, RZ, -R7 ;  /* 0x000000ffff077224 */ /* 0x000fe400078e0a07 */
[----:B------:R-:W-:Y:S02]  /*2460*/  IMAD.MOV R8, RZ, RZ, -R8 ;  /* 0x000000ffff087224 */ /* 0x000fe400078e0a08 */
[C---:B------:R-:W-:Y:S01]  /*2470*/  IMAD R104, R3.reuse, R7, R104 ;  /* 0x0000000703687224 */ /* 0x040fe200078e0268 */
[----:B------:R-:W-:Y:S01]  /*2480*/  IABS R7, R18 ;  /* 0x0000001200077213 */ /* 0x000fe20000000000 */
[----:B------:R-:W-:Y:S02]  /*2490*/  IMAD R8, R3, R8, R10 ;  /* 0x0000000803087224 */ /* 0x000fe400078e020a */
[--C-:B------:R-:W-:Y:S01]  /*24a0*/  @!P3 IMAD.IADD R101, R101, 0x1, -R3.reuse ;  /* 0x000000016565b824 */ /* 0x100fe200078e0a03 */
[----:B------:R-:W-:Y:S01]  /*24b0*/  ISETP.GT.U32.AND P3, PT, R3, R104, PT ;  /* 0x000000680300720c */ /* 0x000fe20003f64070 */
[----:B------:R-:W-:-:S02]  /*24c0*/  @!P2 IMAD.IADD R103, R103, 0x1, -R3 ;  /* 0x000000016767a824 */ /* 0x000fc400078e0a03 */
[----:B------:R-:W-:Y:S01]  /*24d0*/  @!P5 IMAD.IADD R100, R100, 0x1, -R3 ;  /* 0x000000016464d824 */ /* 0x000fe200078e0a03 */
[C---:B------:R-:W-:Y:S01]  /*24e0*/  ISETP.GT.U32.AND P5, PT, R3.reuse, R102, PT ;  /* 0x000000660300720c */ /* 0x040fe20003fa4070 */
[----:B------:R-:W-:Y:S01]  /*24f0*/  @!P6 IMAD.MOV R101, RZ, RZ, -R101 ;  /* 0x000000ffff65e224 */ /* 0x000fe200078e0a65 */
[C---:B------:R-:W-:Y:S01]  /*2500*/  ISETP.GT.U32.AND P6, PT, R3.reuse, R8, PT ;  /* 0x000000080300720c */ /* 0x040fe20003fc4070 */
[----:B------:R-:W-:Y:S01]  /*2510*/  IMAD.MOV.U32 R10, RZ, RZ, R7 ;  /* 0x000000ffff0a7224 */ /* 0x000fe200078e0007 */
[----:B------:R-:W-:Y:S01]  /*2520*/  ISETP.GT.U32.AND P2, PT, R3, R103, PT ;  /* 0x000000670300720c */ /* 0x000fe20003f44070 */
[----:B------:R-:W-:Y:S01]  /*2530*/  @!P0 IMAD.MOV R100, RZ, RZ, -R100 ;  /* 0x000000ffff648224 */ /* 0x000fe200078e0a64 */
[----:B------:R-:W-:Y:S01]  /*2540*/  ISETP.GE.AND P0, PT, R11, RZ, PT ;  /* 0x000000ff0b00720c */ /* 0x000fe20003f06270 */
[----:B------:R-:W-:Y:S01]  /*2550*/  IMAD.HI.U32 R7, R5, R10, RZ ;  /* 0x0000000a05077227 */ /* 0x000fe200078e00ff */
[----:B------:R-:W-:-:S03]  /*2560*/  LOP3.LUT R11, R6, 0x94, RZ, 0xfc, !PT ;  /* 0x00000094060b7812 */ /* 0x000fc600078efcff */
[----:B------:R-:W-:Y:S01]  /*2570*/  IMAD.MOV R7, RZ, RZ, -R7 ;  /* 0x000000ffff077224 */ /* 0x000fe200078e0a07 */
[----:B------:R-:W-:Y:S01]  /*2580*/  IABS R14, R11 ;  /* 0x0000000b000e7213 */ /* 0x000fe20000000000 */
[--C-:B------:R-:W-:Y:S02]  /*2590*/  @!P5 IMAD.IADD R102, R102, 0x1, -R3.reuse ;  /* 0x000000016666d824 */ /* 0x100fe400078e0a03 */
[C---:B------:R-:W-:Y:S02]  /*25a0*/  IMAD R10, R3.reuse, R7, R10 ;  /* 0x00000007030a7224 */ /* 0x040fe400078e020a */
[----:B------:R-:W-:Y:S01]  /*25b0*/  @!P6 IMAD.IADD R8, R8, 0x1, -R3 ;  /* 0x000000010808e824 */ /* 0x000fe200078e0a03 */
[----:B------:R-:W-:Y:S01]  /*25c0*/  ISETP.GT.U32.AND P5, PT, R3, R102, PT ;  /* 0x000000660300720c */ /* 0x000fe20003fa4070 */
[----:B------:R-:W-:-:S03]  /*25d0*/  IMAD.HI.U32 R7, R5, R14, RZ ;  /* 0x0000000e05077227 */ /* 0x000fc600078e00ff */
[----:B------:R-:W-:Y:S01]  /*25e0*/  ISETP.GT.U32.AND P6, PT, R3, R8, PT ;  /* 0x000000080300720c */ /* 0x000fe20003fc4070 */
[----:B------:R-:W-:Y:S01]  /*25f0*/  @!P2 IMAD.IADD R103, R103, 0x1, -R3 ;  /* 0x000000016767a824 */ /* 0x000fe200078e0a03 */
[----:B------:R-:W-:Y:S01]  /*2600*/  ISETP.GT.U32.AND P2, PT, R3, R10, PT ;  /* 0x0000000a0300720c */ /* 0x000fe20003f44070 */
[----:B------:R-:W-:Y:S02]  /*2610*/  IMAD.MOV R9, RZ, RZ, -R7 ;  /* 0x000000ffff097224 */ /* 0x000fe400078e0a07 */
[----:B------:R-:W-:-:S04]  /*2620*/  IMAD.HI.U32 R7, R5, R16, RZ ;  /* 0x0000001005077227 */ /* 0x000fc800078e00ff */
[----:B------:R-:W-:Y:S02]  /*2630*/  IMAD.MOV R7, RZ, RZ, -R7 ;  /* 0x000000ffff077224 */ /* 0x000fe400078e0a07 */
[--C-:B------:R-:W-:Y:S02]  /*2640*/  @!P3 IMAD.IADD R104, R104, 0x1, -R3.reuse ;  /* 0x000000016868b824 */ /* 0x100fe400078e0a03 */
[C---:B------:R-:W-:Y:S02]  /*2650*/  IMAD R16, R3.reuse, R7, R16 ;  /* 0x0000000703107224 */ /* 0x040fe400078e0210 */
[--C-:B------:R-:W-:Y:S01]  /*2660*/  @!P2 IMAD.IADD R10, R10, 0x1, -R3.reuse ;  /* 0x000000010a0aa824 */ /* 0x100fe200078e0a03 */
[C---:B------:R-:W-:Y:S01]  /*2670*/  ISETP.GT.U32.AND P3, PT, R3.reuse, R104, PT ;  /* 0x000000680300720c */ /* 0x040fe20003f64070 */
[----:B------:R-:W-:Y:S01]  /*2680*/  @!P6 IMAD.IADD R8, R8, 0x1, -R3 ;  /* 0x000000010808e824 */ /* 0x000fe200078e0a03 */
[C---:B------:R-:W-:Y:S01]  /*2690*/  ISETP.GT.U32.AND P6, PT, R3.reuse, R16, PT ;  /* 0x000000100300720c */ /* 0x040fe20003fc4070 */
[----:B------:R-:W-:Y:S01]  /*26a0*/  @!P1 IMAD.MOV R103, RZ, RZ, -R103 ;  /* 0x000000ffff679224 */ /* 0x000fe200078e0a67 */
[----:B------:R-:W-:Y:S01]  /*26b0*/  ISETP.GT.U32.AND P1, PT, R3, R10, PT ;  /* 0x0000000a0300720c */ /* 0x000fe20003f24070 */
[----:B------:R-:W-:Y:S01]  /*26c0*/  @!P5 IMAD.IADD R102, R102, 0x1, -R3 ;  /* 0x000000016666d824 */ /* 0x000fe200078e0a03 */
[----:B------:R-:W-:Y:S01]  /*26d0*/  ISETP.GE.AND P2, PT, R11, RZ, PT ;  /* 0x000000ff0b00720c */ /* 0x000fe20003f46270 */
[----:B------:R-:W-:Y:S01]  /*26e0*/  IMAD R14, R3, R9, R14 ;  /* 0x00000009030e7224 */ /* 0x000fe200078e020e */
[----:B------:R-:W-:Y:S01]  /*26f0*/  LOP3.LUT R9, R6, 0x9c, RZ, 0xfc, !PT ;  /* 0x0000009c06097812 */ /* 0x000fe200078efcff */
[----:B------:R-:W-:Y:S01]  /*2700*/  @!P4 IMAD.MOV R102, RZ, RZ, -R102 ;  /* 0x000000ffff66c224 */ /* 0x000fe200078e0a66 */
[----:B------:R-:W-:-:S02]  /*2710*/  ISETP.GE.AND P4, PT, R18, RZ, PT ;  /* 0x000000ff1200720c */ /* 0x000fc40003f86270 */
[----:B------:R-:W-:Y:S01]  /*2720*/  IABS R18, R9 ;  /* 0x0000000900127213 */ /* 0x000fe20000000000 */
[--C-:B------:R-:W-:Y:S01]  /*2730*/  @!P3 IMAD.IADD R104, R104, 0x1, -R3.reuse ;  /* 0x000000016868b824 */ /* 0x100fe200078e0a03 */
[----:B------:R-:W-:Y:S01]  /*2740*/  LOP3.LUT R11, R6, 0xa0, RZ, 0xfc, !PT ;  /* 0x000000a0060b7812 */ /* 0x000fe200078efcff */
[--C-:B------:R-:W-:Y:S01]  /*2750*/  @!P6 IMAD.IADD R16, R16, 0x1, -R3.reuse ;  /* 0x000000011010e824 */ /* 0x100fe200078e0a03 */
[----:B------:R-:W-:Y:S01]  /*2760*/  ISETP.GT.U32.AND P3, PT, R3, R14, PT ;  /* 0x0000000e0300720c */ /* 0x000fe20003f64070 */
[----:B------:R-:W-:Y:S01]  /*2770*/  IMAD.HI.U32 R7, R5, R18, RZ ;  /* 0x0000001205077227 */ /* 0x000fe200078e00ff */
[----:B------:R-:W-:Y:S02]  /*2780*/  IABS R20, R11 ;  /* 0x0000000b00147213 */ /* 0x000fe40000000000 */
[----:B------:R-:W-:Y:S01]  /*2790*/  ISETP.GT.U32.AND P6, PT, R3, R16, PT ;  /* 0x000000100300720c */ /* 0x000fe20003fc4070 */
[----:B------:R-:W-:Y:S01]  /*27a0*/  @!P1 IMAD.IADD R10, R10, 0x1, -R3 ;  /* 0x000000010a0a9824 */ /* 0x000fe200078e0a03 */
[----:B------:R-:W-:Y:S01]  /*27b0*/  ISETP.GE.AND P1, PT, R9, RZ, PT ;  /* 0x000000ff0900720c */ /* 0x000fe20003f26270 */
[----:B------:R-:W-:Y:S01]  /*27c0*/  IMAD.MOV R9, RZ, RZ, -R7 ;  /* 0x000000ffff097224 */ /* 0x000fe200078e0a07 */
[----:B------:R-:W-:Y:S01]  /*27d0*/  ISETP.GE.AND P5, PT, R17, RZ, PT ;  /* 0x000000ff1100720c */ /* 0x000fe20003fa6270 */
[----:B------:R-:W-:Y:S01]  /*27e0*/  IMAD.HI.U32 R7, R5, R20, RZ ;  /* 0x0000001405077227 */ /* 0x000fe200078e00ff */
[----:B------:R-:W-:-:S03]  /*27f0*/  LOP3.LUT R17, R6, 0xa4, RZ, 0xfc, !PT ;  /* 0x000000a406117812 */ /* 0x000fc600078efcff */
[----:B------:R-:W-:Y:S01]  /*2800*/  IMAD.MOV R7, RZ, RZ, -R7 ;  /* 0x000000ffff077224 */ /* 0x000fe200078e0a07 */
[----:B------:R-:W-:Y:S01]  /*2810*/  IABS R22, R17 ;  /* 0x0000001100167213 */ /* 0x000fe20000000000 */
[--C-:B------:R-:W-:Y:S01]  /*2820*/  @!P3 IMAD.IADD R14, R14, 0x1, -R3.reuse ;  /* 0x000000010e0eb824 */ /* 0x100fe200078e0a03 */
[----:B------:R-:W-:Y:S01]  /*2830*/  ISETP.GE.AND P3, PT, R19, RZ, PT ;  /* 0x000000ff1300720c */ /* 0x000fe20003f66270 */
[C---:B------:R-:W-:Y:S01]  /*2840*/  IMAD R20, R3.reuse, R7, R20 ;  /* 0x0000000703147224 */ /* 0x040fe200078e0214 */
[----:B------:R-:W-:Y:S01]  /*2850*/  LOP3.LUT R19, R6, 0xa8, RZ, 0xfc, !PT ;  /* 0x000000a806137812 */ /* 0x000fe200078efcff */
[----:B------:R-:W-:Y:S02]  /*2860*/  @!P6 IMAD.IADD R16, R16, 0x1, -R3 ;  /* 0x000000011010e824 */ /* 0x000fe400078e0a03 */
[----:B------:R-:W-:Y:S01]  /*2870*/  @!P0 IMAD.MOV R104, RZ, RZ, -R104 ;  /* 0x000000ffff688224 */ /* 0x000fe200078e0a68 */
[----:B------:R-:W-:Y:S01]  /*2880*/  ISETP.GT.U32.AND P6, PT, R3, R20, PT ;  /* 0x000000140300720c */ /* 0x000fe20003fc4070 */
[----:B------:R-:W-:Y:S01]  /*2890*/  IMAD.HI.U32 R7, R5, R22, RZ ;  /* 0x0000001605077227 */ /* 0x000fe200078e00ff */
[----:B------:R-:W-:-:S02]  /*28a0*/  ISETP.GT.U32.AND P0, PT, R3, R14, PT ;  /* 0x0000000e0300720c */ /* 0x000fc40003f04070 */
[----:B------:R-:W-:Y:S01]  /*28b0*/  IABS R24, R19 ;  /* 0x0000001300187213 */ /* 0x000fe20000000000 */
[----:B------:R-:W-:Y:S02]  /*28c0*/  IMAD.MOV.U32 R106, RZ, RZ, R10 ;  /* 0x000000ffff6a7224 */ /* 0x000fe400078e000a */
[C---:B------:R-:W-:Y:S02]  /*28d0*/  IMAD R18, R3.reuse, R9, R18 ;  /* 0x0000000903127224 */ /* 0x040fe400078e0212 */
[----:B------:R-:W-:Y:S02]  /*28e0*/  IMAD.MOV R7, RZ, RZ, -R7 ;  /* 0x000000ffff077224 */ /* 0x000fe400078e0a07 */
[----:B------:R-:W-:Y:S02]  /*28f0*/  @!P4 IMAD.MOV R106, RZ, RZ, -R106 ;  /* 0x000000ffff6ac224 */ /* 0x000fe400078e0a6a */
[--C-:B------:R-:W-:Y:S02]  /*2900*/  @!P6 IMAD.IADD R20, R20, 0x1, -R3.reuse ;  /* 0x000000011414e824 */ /* 0x100fe400078e0a03 */
[----:B------:R-:W-:Y:S01]  /*2910*/  @!P0 IMAD.IADD R14, R14, 0x1, -R3 ;  /* 0x000000010e0e8824 */ /* 0x000fe200078e0a03 */
[C---:B------:R-:W-:Y:S01]  /*2920*/  ISETP.GT.U32.AND P0, PT, R3.reuse, R18, PT ;  /* 0x000000120300720c */ /* 0x040fe20003f04070 */
[C---:B------:R-:W-:Y:S01]  /*2930*/  IMAD R22, R3.reuse, R7, R22 ;  /* 0x0000000703167224 */ /* 0x040fe200078e0216 */
[----:B------:R-:W-:Y:S01]  /*2940*/  ISETP.GT.U32.AND P4, PT, R3, R20, PT ;  /* 0x000000140300720c */ /* 0x000fe20003f84070 */
[----:B------:R-:W-:-:S04]  /*2950*/  IMAD.HI.U32 R7, R5, R26, RZ ;  /* 0x0000001a05077227 */ /* 0x000fc800078e00ff */
[----:B------:R-:W-:Y:S02]  /*2960*/  IMAD.MOV R7, RZ, RZ, -R7 ;  /* 0x000000ffff077224 */ /* 0x000fe400078e0a07 */
[----:B------:R-:W-:-:S04]  /*2970*/  IMAD.HI.U32 R9, R5, R24, RZ ;  /* 0x0000001805097227 */ /* 0x000fc800078e00ff */
[C---:B------:R-:W-:Y:S02]  /*2980*/  IMAD R10, R3.reuse, R7, R26 ;  /* 0x00000007030a7224 */ /* 0x040fe400078e021a */
[----:B------:R-:W-:Y:S02]  /*2990*/  IMAD.MOV R9, RZ, RZ, -R9 ;  /* 0x000000ffff097224 */ /* 0x000fe400078e0a09 */
[--C-:B------:R-:W-:Y:S01]  /*29a0*/  @!P4 IMAD.IADD R20, R20, 0x1, -R3.reuse ;  /* 0x000000011414c824 */ /* 0x100fe200078e0a03 */
[----:B------:R-:W-:Y:S01]  /*29b0*/  ISETP.GT.U32.AND P4, PT, R3, R10, PT ;  /* 0x0000000a0300720c */ /* 0x000fe20003f84070 */
[----:B------:R-:W-:Y:S01]  /*29c0*/  @!P0 IMAD.IADD R18, R18, 0x1, -R3 ;  /* 0x0000000112128824 */ /* 0x000fe200078e0a03 */
[----:B------:R-:W-:Y:S01]  /*29d0*/  ISETP.GE.AND P0, PT, R11, RZ, PT ;  /* 0x000000ff0b00720c */ /* 0x000fe20003f06270 */
[C---:B------:R-:W-:Y:S01]  /*29e0*/  IMAD R24, R3.reuse, R9, R24 ;  /* 0x0000000903187224 */ /* 0x040fe200078e0218 */
[----:B------:R-:W-:Y:S01]  /*29f0*/  LOP3.LUT R9, R6, 0xb4, RZ, 0xfc, !PT ;  /* 0x000000b406097812 */ /* 0x000fe200078efcff */
[----:B------:R-:W-:Y:S01]  /*2a00*/  @!P3 IMAD.MOV R16, RZ, RZ, -R16 ;  /* 0x000000ffff10b224 */ /* 0x000fe200078e0a10 */
[----:B------:R-:W-:Y:S01]  /*2a10*/  ISETP.GT.U32.AND P6, PT, R3, R18, PT ;  /* 0x000000120300720c */ /* 0x000fe20003fc4070 */
[----:B------:R-:W-:Y:S01]  /*2a20*/  IMAD.HI.U32 R7, R5, R28, RZ ;  /* 0x0000001c05077227 */ /* 0x000fe200078e00ff */
[----:B------:R-:W-:-:S02]  /*2a30*/  ISETP.GT.U32.AND P3, PT, R3, R24, PT ;  /* 0x000000180300720c */ /* 0x000fc40003f64070 */
[----:B------:R-:W-:Y:S01]  /*2a40*/  IABS R30, R9 ;  /* 0x00000009001e7213 */ /* 0x000fe20000000000 */
[----:B------:R-:W-:Y:S01]  /*2a50*/  @!P5 IMAD.MOV R8, RZ, RZ, -R8 ;  /* 0x000000ffff08d224 */ /* 0x000fe200078e0a08 */
[C---:B------:R-:W-:Y:S01]  /*2a60*/  ISETP.GT.U32.AND P5, PT, R3.reuse, R22, PT ;  /* 0x000000160300720c */ /* 0x040fe20003fa4070 */
[----:B------:R-:W-:Y:S01]  /*2a70*/  @!P4 IMAD.IADD R10, R10, 0x1, -R3 ;  /* 0x000000010a0ac824 */ /* 0x000fe200078e0a03 */
[----:B------:R-:W-:Y:S01]  /*2a80*/  LOP3.LUT R11, R6, 0xb8, RZ, 0xfc, !PT ;  /* 0x000000b8060b7812 */ /* 0x000fe200078efcff */
[----:B------:R-:W-:Y:S02]  /*2a90*/  IMAD.MOV R7, RZ, RZ, -R7 ;  /* 0x000000ffff077224 */ /* 0x000fe400078e0a07 */
[----:B------:R-:W-:Y:S01]  /*2aa0*/  @!P2 IMAD.MOV R14, RZ, RZ, -R14 ;  /* 0x000000ffff0ea224 */ /* 0x000fe200078e0a0e */
[C---:B------:R-:W-:Y:S01]  /*2ab0*/  ISETP.GT.U32.AND P4, PT, R3.reuse, R10, PT ;  /* 0x0000000a0300720c */ /* 0x040fe20003f84070 */
[--C-:B------:R-:W-:Y:S01]  /*2ac0*/  @!P6 IMAD.IADD R18, R18, 0x1, -R3.reuse ;  /* 0x000000011212e824 */ /* 0x100fe200078e0a03 */
[----:B------:R-:W-:Y:S01]  /*2ad0*/  IABS R32, R11 ;  /* 0x0000000b00207213 */ /* 0x000fe20000000000 */
[----:B------:R-:W-:Y:S01]  /*2ae0*/  IMAD R28, R3, R7, R28 ;  /* 0x00000007031c7224 */ /* 0x000fe200078e021c */
[----:B------:R-:W-:Y:S01]  /*2af0*/  ISETP.GE.AND P6, PT, R19, RZ, PT ;  /* 0x000000ff1300720c */ /* 0x000fe20003fc6270 */
[----:B------:R-:W-:Y:S01]  /*2b00*/  @!P3 IMAD.IADD R24, R24, 0x1, -R3 ;  /* 0x000000011818b824 */ /* 0x000fe200078e0a03 */
[----:B------:R-:W-:Y:S01]  /*2b10*/  ISETP.GE.AND P2, PT, R17, RZ, PT ;  /* 0x000000ff1100720c */ /* 0x000fe20003f46270 */
[----:B------:R-:W-:Y:S01]  /*2b20*/  IMAD.HI.U32 R7, R5, R30, RZ ;  /* 0x0000001e05077227 */ /* 0x000fe200078e00ff */
[----:B------:R-:W-:-:S02]  /*2b30*/  LOP3.LUT R17, R6, 0xbc, RZ, 0xfc, !PT ;  /* 0x000000bc06117812 */ /* 0x000fc400078efcff */
[----:B------:R-:W-:Y:S01]  /*2b40*/  LOP3.LUT R19, R6, 0xc0, RZ, 0xfc, !PT ;  /* 0x000000c006137812 */ /* 0x000fe200078efcff */
[----:B------:R-:W-:Y:S01]  /*2b50*/  @!P1 IMAD.MOV R18, RZ, RZ, -R18 ;  /* 0x000000ffff129224 */ /* 0x000fe200078e0a12 */
[----:B------:R-:W-:Y:S01]  /*2b60*/  ISETP.GT.U32.AND P1, PT, R3, R24, PT ;  /* 0x000000180300720c */ /* 0x000fe20003f24070 */
[----:B------:R-:W-:Y:S01]  /*2b70*/  IMAD.MOV R7, RZ, RZ, -R7 ;  /* 0x000000ffff077224 */ /* 0x000fe200078e0a07 */
[----:B------:R-:W-:Y:S01]  /*2b80*/  IABS R36, R17 ;  /* 0x0000001100247213 */ /* 0x000fe20000000000 */
[----:B------:R-:W-:Y:S01]  /*2b90*/  @!P5 IMAD.IADD R22, R22, 0x1, -R3 ;  /* 0x000000011616d824 */ /* 0x000fe200078e0a03 */
[----:B------:R-:W-:Y:S01]  /*2ba0*/  ISETP.GE.AND P5, PT, R21, RZ, PT ;  /* 0x000000ff1500720c */ /* 0x000fe20003fa6270 */
[----:B------:R-:W-:Y:S01]  /*2bb0*/  IMAD R30, R3, R7, R30 ;  /* 0x00000007031e7224 */ /* 0x000fe200078e021e */
[----:B------:R-:W-:Y:S01]  /*2bc0*/  LOP3.LUT R21, R6, 0xc4, RZ, 0xfc, !PT ;  /* 0x000000c406157812 */ /* 0x000fe200078efcff */
[----:B------:R-:W-:Y:S01]  /*2bd0*/  IMAD.HI.U32 R7, R5, R32, RZ ;  /* 0x0000002005077227 */ /* 0x000fe200078e00ff */
[----:B------:R-:W-:-:S02]  /*2be0*/  ISETP.GT.U32.AND P3, PT, R3, R22, PT ;  /* 0x000000160300720c */ /* 0x000fc40003f64070 */
[----:B------:R-:W-:Y:S01]  /*2bf0*/  IABS R38, R19 ;  /* 0x0000001300267213 */ /* 0x000fe20000000000 */
[----:B------:R-:W-:Y:S01]  /*2c00*/  @!P4 IMAD.IADD R10, R10, 0x1, -R3 ;  /* 0x000000010a0ac824 */ /* 0x000fe200078e0a03 */
[----:B------:R-:W-:Y:S01]  /*2c10*/  ISETP.GT.U32.AND P4, PT, R3, R30, PT ;  /* 0x0000001e0300720c */ /* 0x000fe20003f84070 */
[----:B------:R-:W-:Y:S01]  /*2c20*/  IMAD.MOV R7, RZ, RZ, -R7 ;  /* 0x000000ffff077224 */ /* 0x000fe200078e0a07 */
[----:B------:R-:W-:Y:S01]  /*2c30*/  IABS R40, R21 ;  /* 0x0000001500287213 */ /* 0x000fe20000000000 */
[--C-:B------:R-:W-:Y:S01]  /*2c40*/  @!P1 IMAD.IADD R24, R24, 0x1, -R3.reuse ;  /* 0x0000000118189824 */ /* 0x100fe200078e0a03 */
[----:B------:R-:W-:Y:S01]  /*2c50*/  ISETP.GE.AND P1, PT, R9, RZ, PT ;  /* 0x000000ff0900720c */ /* 0x000fe20003f26270 */
[C---:B------:R-:W-:Y:S02]  /*2c60*/  IMAD R32, R3.reuse, R7, R32 ;  /* 0x0000000703207224 */ /* 0x040fe400078e0220 */
[----:B------:R-:W-:Y:S02]  /*2c70*/  @!P6 IMAD.MOV R24, RZ, RZ, -R24 ;  /* 0x000000ffff18e224 */ /* 0x000fe400078e0a18 */
[----:B------:R-:W-:Y:S01]  /*2c80*/  @!P0 IMAD.MOV R20, RZ, RZ, -R20 ;  /* 0x000000ffff148224 */ /* 0x000fe200078e0a14 */
[C---:B------:R-:W-:Y:S01]  /*2c90*/  ISETP.GT.U32.AND P6, PT, R3.reuse, R32, PT ;  /* 0x000000200300720c */ /* 0x040fe20003fc4070 */
[--C-:B------:R-:W-:Y:S01]  /*2ca0*/  @!P3 IMAD.IADD R22, R22, 0x1, -R3.reuse ;  /* 0x000000011616b824 */ /* 0x100fe200078e0a03 */
[----:B------:R-:W-:Y:S01]  /*2cb0*/  ISETP.GT.U32.AND P0, PT, R3, R28, PT ;  /* 0x0000001c0300720c */ /* 0x000fe20003f04070 */
[----:B------:R-:W-:Y:S01]  /*2cc0*/  @!P4 IMAD.IADD R30, R30, 0x1, -R3 ;  /* 0x000000011e1ec824 */ /* 0x000fe200078e0a03 */
[----:B------:R-:W-:Y:S01]  /*2cd0*/  ISETP.GE.AND P3, PT, R23, RZ, PT ;  /* 0x000000ff1700720c */ /* 0x000fe20003f66270 */
[----:B------:R-:W-:Y:S01]  /*2ce0*/  @!P2 IMAD.MOV R22, RZ, RZ, -R22 ;  /* 0x000000ffff16a224 */ /* 0x000fe200078e0a16 */
[----:B------:R-:W-:Y:S01]  /*2cf0*/  LOP3.LUT R23, R6, 0xcc, RZ, 0xfc, !PT ;  /* 0x000000cc06177812 */ /* 0x000fe200078efcff */
[----:B------:R-:W-:Y:S01]  /*2d00*/  IMAD.HI.U32 R9, R5, R36, RZ ;  /* 0x0000002405097227 */ /* 0x000fe200078e00ff */
[----:B------:R-:W-:-:S02]  /*2d10*/  ISETP.GT.U32.AND P2, PT, R3, R30, PT ;  /* 0x0000001e0300720c */ /* 0x000fc40003f44070 */
[----:B------:R-:W-:Y:S01]  /*2d20*/  IABS R42, R23 ;  /* 0x00000017002a7213 */ /* 0x000fe20000000000 */
[----:B------:R-:W-:Y:S02]  /*2d30*/  IMAD.MOV R9, RZ, RZ, -R9 ;  /* 0x000000ffff097224 */ /* 0x000fe400078e0a09 */
[--C-:B------:R-:W-:Y:S02]  /*2d40*/  @!P6 IMAD.IADD R32, R32, 0x1, -R3.reuse ;  /* 0x000000012020e824 */ /* 0x100fe400078e0a03 */
[----:B------:R-:W-:Y:S01]  /*2d50*/  @!P0 IMAD.IADD R28, R28, 0x1, -R3 ;  /* 0x000000011c1c8824 */ /* 0x000fe200078e0a03 */
[----:B------:R-:W-:Y:S01]  /*2d60*/  ISETP.GE.AND P0, PT, R11, RZ, PT ;  /* 0x000000ff0b00720c */ /* 0x000fe20003f06270 */
[C---:B------:R-:W-:Y:S01]  /*2d70*/  IMAD R36, R3.reuse, R9, R36 ;  /* 0x0000000903247224 */ /* 0x040fe200078e0224 */
[----:B------:R-:W-:Y:S01]  /*2d80*/  ISETP.GT.U32.AND P6, PT, R3, R32, PT ;  /* 0x000000200300720c */ /* 0x000fe20003fc4070 */
[----:B------:R-:W-:Y:S01]  /*2d90*/  IMAD.HI.U32 R7, R5, R38, RZ ;  /* 0x0000002605077227 */ /* 0x000fe200078e00ff */
[----:B------:R-:W-:-:S03]  /*2da0*/  ISETP.GT.U32.AND P4, PT, R3, R28, PT ;  /* 0x0000001c0300720c */ /* 0x000fc60003f84070 */
[----:B------:R-:W-:-:S04]  /*2db0*/  IMAD.HI.U32 R9, R5, R40, RZ ;  /* 0x0000002805097227 */ /* 0x000fc800078e00ff */
[----:B------:R-:W-:Y:S02]  /*2dc0*/  IMAD.MOV R7, RZ, RZ, -R7 ;  /* 0x000000ffff077224 */ /* 0x000fe400078e0a07 */
[----:B------:R-:W-:Y:S01]  /*2dd0*/  @!P2 IMAD.IADD R30, R30, 0x1, -R3 ;  /* 0x000000011e1ea824 */ /* 0x000fe200078e0a03 */
[----:B------:R-:W-:Y:S01]  /*2de0*/  ISETP.GE.AND P2, PT, R19, RZ, PT ;  /* 0x000000ff1300720c */ /* 0x000fe20003f46270 */
[----:B------:R-:W-:Y:S01]  /*2df0*/  IMAD.MOV R9, RZ, RZ, -R9 ;  /* 0x000000ffff097224 */ /* 0x000fe200078e0a09 */
[----:B------:R-:W-:Y:S01]  /*2e00*/  LOP3.LUT R19, R6, 0xc8, RZ, 0xfc, !PT ;  /* 0x000000c806137812 */ /* 0x000fe200078efcff */
[----:B------:R-:W-:Y:S02]  /*2e10*/  IMAD.MOV.U32 R26, RZ, RZ, R10 ;  /* 0x000000ffff1a7224 */ /* 0x000fe400078e000a */
[C---:B------:R-:W-:Y:S02]  /*2e20*/  IMAD R10, R3.reuse, R7, R38 ;  /* 0x00000007030a7224 */ /* 0x040fe400078e0226 */
[C---:B------:R-:W-:Y:S01]  /*2e30*/  IMAD R38, R3.reuse, R9, R40 ;  /* 0x0000000903267224 */ /* 0x040fe200078e0228 */
[----:B------:R-:W-:Y:S01]  /*2e40*/  IABS R40, R19 ;  /* 0x0000001300287213 */ /* 0x000fe20000000000 */
[--C-:B------:R-:W-:Y:S01]  /*2e50*/  @!P6 IMAD.IADD R32, R32, 0x1, -R3.reuse ;  /* 0x000000012020e824 */ /* 0x100fe200078e0a03 */
[C---:B------:R-:W-:Y:S01]  /*2e60*/  ISETP.GT.U32.AND P6, PT, R3.reuse, R10, PT ;  /* 0x0000000a0300720c */ /* 0x040fe20003fc4070 */
[----:B------:R-:W-:Y:S01]  /*2e70*/  @!P4 IMAD.IADD R28, R28, 0x1, -R3 ;  /* 0x000000011c1cc824 */ /* 0x000fe200078e0a03 */
[----:B------:R-:W-:Y:S01]  /*2e80*/  ISETP.GT.U32.AND P4, PT, R3, R36, PT ;  /* 0x000000240300720c */ /* 0x000fe20003f84070 */
[----:B------:R-:W-:-:S04]  /*2e90*/  IMAD.HI.U32 R7, R5, R40, RZ ;  /* 0x0000002805077227 */ /* 0x000fc800078e00ff */
[----:B------:R-:W-:Y:S01]  /*2ea0*/  @!P5 IMAD.MOV R26, RZ, RZ, -R26 ;  /* 0x000000ffff1ad224 */ /* 0x000fe200078e0a1a */
[----:B------:R-:W-:Y:S01]  /*2eb0*/  ISETP.GE.AND P5, PT, R17, RZ, PT ;  /* 0x000000ff1100720c */ /* 0x000fe20003fa6270 */
[----:B------:R-:W-:Y:S02]  /*2ec0*/  IMAD.MOV R17, RZ, RZ, -R7 ;  /* 0x000000ffff117224 */ /* 0x000fe400078e0a07 */
[----:B------:R-:W-:-:S04]  /*2ed0*/  IMAD.HI.U32 R11, R5, R44, RZ ;  /* 0x0000002c050b7227 */ /* 0x000fc800078e00ff */
[C---:B------:R-:W-:Y:S01]  /*2ee0*/  IMAD R40, R3.reuse, R17, R40 ;  /* 0x0000001103287224 */ /* 0x040fe200078e0228 */
[----:B------:R-:W-:Y:S01]  /*2ef0*/  LOP3.LUT R17, R6, 0xf8, RZ, 0xfc, !PT ;  /* 0x000000f806117812 */ /* 0x000fe200078efcff */
[--C-:B------:R-:W-:Y:S02]  /*2f00*/  @!P6 IMAD.IADD R10, R10, 0x1, -R3.reuse ;  /* 0x000000010a0ae824 */ /* 0x100fe400078e0a03 */
[----:B------:R-:W-:Y:S01]  /*2f10*/  @!P4 IMAD.IADD R36, R36, 0x1, -R3 ;  /* 0x000000012424c824 */ /* 0x000fe200078e0a03 */
[----:B------:R-:W-:Y:S01]  /*2f20*/  ISETP.GT.U32.AND P6, PT, R3, R40, PT ;  /* 0x000000280300720c */ /* 0x000fe20003fc4070 */
[----:B------:R-:W-:Y:S01]  /*2f30*/  IMAD.MOV R11, RZ, RZ, -R11 ;  /* 0x000000ffff0b7224 */ /* 0x000fe200078e0a0b */
[----:B------:R-:W-:Y:S01]  /*2f40*/  IABS R76, R17 ;  /* 0x00000011004c7213 */ /* 0x000fe20000000000 */
[----:B------:R-:W-:Y:S01]  /*2f50*/  IMAD.HI.U32 R9, R5, R42, RZ ;  /* 0x0000002a05097227 */ /* 0x000fe200078e00ff */
[----:B------:R-:W-:-:S03]  /*2f60*/  ISETP.GT.U32.AND P4, PT, R3, R36, PT ;  /* 0x000000240300720c */ /* 0x000fc60003f84070 */
[----:B------:R-:W-:Y:S02]  /*2f70*/  IMAD R44, R3, R11, R44 ;  /* 0x0000000b032c7224 */ /* 0x000fe400078e022c */
[----:B------:R-:W-:Y:S02]  /*2f80*/  IMAD.MOV R9, RZ, RZ, -R9 ;  /* 0x000000ffff097224 */ /* 0x000fe400078e0a09 */
[----:B------:R-:W-:-:S04]  /*2f90*/  IMAD.HI.U32 R7, R5, R46, RZ ;  /* 0x0000002e05077227 */ /* 0x000fc800078e00ff */
[--C-:B------:R-:W-:Y:S01]  /*2fa0*/  @!P6 IMAD.IADD R40, R40, 0x1, -R3.reuse ;  /* 0x000000012828e824 */ /* 0x100fe200078e0a03 */
[C---:B------:R-:W-:Y:S01]  /*2fb0*/  ISETP.GT.U32.AND P6, PT, R3.reuse, R44, PT ;  /* 0x0000002c0300720c */ /* 0x040fe20003fc4070 */
[----:B------:R-:W-:Y:S01]  /*2fc0*/  @!P4 IMAD.IADD R36, R36, 0x1, -R3 ;  /* 0x000000012424c824 */ /* 0x000fe200078e0a03 */
[C---:B------:R-:W-:Y:S01]  /*2fd0*/  ISETP.GT.U32.AND P4, PT, R3.reuse, R38, PT ;  /* 0x000000260300720c */ /* 0x040fe20003f84070 */
[----:B------:R-:W-:Y:S02]  /*2fe0*/  IMAD R42, R3, R9, R42 ;  /* 0x00000009032a7224 */ /* 0x000fe400078e022a */
[----:B------:R-:W-:Y:S02]  /*2ff0*/  IMAD.MOV R9, RZ, RZ, -R7 ;  /* 0x000000ffff097224 */ /* 0x000fe400078e0a07 */
[----:B------:R-:W-:-:S04]  /*3000*/  IMAD.HI.U32 R7, R5, R48, RZ ;  /* 0x0000003005077227 */ /* 0x000fc800078e00ff */
[----:B------:R-:W-:Y:S02]  /*3010*/  IMAD.MOV R7, RZ, RZ, -R7 ;  /* 0x000000ffff077224 */ /* 0x000fe400078e0a07 */
[--C-:B------:R-:W-:Y:S02]  /*3020*/  @!P6 IMAD.IADD R44, R44, 0x1, -R3.reuse ;  /* 0x000000012c2ce824 */ /* 0x100fe400078e0a03 */
[----:B------:R-:W-:Y:S01]  /*3030*/  @!P4 IMAD.IADD R38, R38, 0x1, -R3 ;  /* 0x000000012626c824 */ /* 0x000fe200078e0a03 */
[C---:B------:R-:W-:Y:S01]  /*3040*/  ISETP.GT.U32.AND P4, PT, R3.reuse, R42, PT ;  /* 0x0000002a0300720c */ /* 0x040fe20003f84070 */
[C---:B------:R-:W-:Y:S01]  /*3050*/  IMAD R48, R3.reuse, R7, R48 ;  /* 0x0000000703307224 */ /* 0x040fe200078e0230 */
[----:B------:R-:W-:Y:S01]  /*3060*/  ISETP.GT.U32.AND P6, PT, R3, R44, PT ;  /* 0x0000002c0300720c */ /* 0x000fe20003fc4070 */
[----:B------:R-:W-:-:S04]  /*3070*/  IMAD.HI.U32 R7, R5, R50, RZ ;  /* 0x0000003205077227 */ /* 0x000fc800078e00ff */
[----:B------:R-:W-:Y:S02]  /*3080*/  IMAD.MOV R11, RZ, RZ, -R7 ;  /* 0x000000ffff0b7224 */ /* 0x000fe400078e0a07 */
[----:B------:R-:W-:Y:S01]  /*3090*/  @!P3 IMAD.MOV R28, RZ, RZ, -R28 ;  /* 0x000000ffff1cb224 */ /* 0x000fe200078e0a1c */
[C---:B------:R-:W-:Y:S01]  /*30a0*/  ISETP.GT.U32.AND P3, PT, R3.reuse, R10, PT ;  /* 0x0000000a0300720c */ /* 0x040fe20003f64070 */
[C---:B------:R-:W-:Y:S02]  /*30b0*/  IMAD R50, R3.reuse, R11, R50 ;  /* 0x0000000b03327224 */ /* 0x040fe400078e0232 */
[--C-:B------:R-:W-:Y:S01]  /*30c0*/  @!P4 IMAD.IADD R42, R42, 0x1, -R3.reuse ;  /* 0x000000012a2ac824 */ /* 0x100fe200078e0a03 */
[C---:B------:R-:W-:Y:S01]  /*30d0*/  ISETP.GT.U32.AND P4, PT, R3.reuse, R38, PT ;  /* 0x000000260300720c */ /* 0x040fe20003f84070 */
[----:B------:R-:W-:Y:S01]  /*30e0*/  @!P6 IMAD.IADD R44, R44, 0x1, -R3 ;  /* 0x000000012c2ce824 */ /* 0x000fe200078e0a03 */
[----:B------:R-:W-:Y:S01]  /*30f0*/  ISETP.GT.U32.AND P6, PT, R3, R50, PT ;  /* 0x000000320300720c */ /* 0x000fe20003fc4070 */
[----:B------:R-:W-:-:S04]  /*3100*/  IMAD.HI.U32 R7, R5, R52, RZ ;  /* 0x0000003405077227 */ /* 0x000fc800078e00ff */
[C---:B------:R-:W-:Y:S02]  /*3110*/  IMAD R46, R3.reuse, R9, R46 ;  /* 0x00000009032e7224 */ /* 0x040fe400078e022e */
[----:B------:R-:W-:Y:S02]  /*3120*/  IMAD.MOV R7, RZ, RZ, -R7 ;  /* 0x000000ffff077224 */ /* 0x000fe400078e0a07 */
[----:B------:R-:W-:Y:S01]  /*3130*/  @!P0 IMAD.MOV R32, RZ, RZ, -R32 ;  /* 0x000000ffff208224 */ /* 0x000fe200078e0a20 */
[C---:B------:R-:W-:Y:S01]  /*3140*/  ISETP.GT.U32.AND P0, PT, R3.reuse, R42, PT ;  /* 0x0000002a0300720c */ /* 0x040fe20003f04070 */
[----:B------:R-:W-:Y:S01]  /*3150*/  @!P1 IMAD.MOV R30, RZ, RZ, -R30 ;  /* 0x000000ffff1e9224 */ /* 0x000fe200078e0a1e */
[C---:B------:R-:W-:Y:S01]  /*3160*/  ISETP.GT.U32.AND P1, PT, R3.reuse, R40, PT ;  /* 0x000000280300720c */ /* 0x040fe20003f24070 */
[----:B------:R-:W-:Y:S01]  /*3170*/  @!P3 IMAD.IADD R10, R10, 0x1, -R3 ;  /* 0x000000010a0ab824 */ /* 0x000fe200078e0a03 */
[C---:B------:R-:W-:Y:S01]  /*3180*/  ISETP.GT.U32.AND P3, PT, R3.reuse, R46, PT ;  /* 0x0000002e0300720c */ /* 0x040fe20003f64070 */
[----:B------:R-:W-:-:S02]  /*3190*/  IMAD R52, R3, R7, R52 ;  /* 0x0000000703347224 */ /* 0x000fc400078e0234 */
[--C-:B------:R-:W-:Y:S02]  /*31a0*/  @!P6 IMAD.IADD R50, R50, 0x1, -R3.reuse ;  /* 0x000000013232e824 */ /* 0x100fe400078e0a03 */
[----:B------:R-:W-:Y:S01]  /*31b0*/  @!P4 IMAD.IADD R38, R38, 0x1, -R3 ;  /* 0x000000012626c824 */ /* 0x000fe200078e0a03 */
[----:B------:R-:W-:Y:S01]  /*31c0*/  ISETP.GT.U32.AND P6, PT, R3, R52, PT ;  /* 0x000000340300720c */ /* 0x000fe20003fc4070 */
[----:B------:R-:W-:Y:S01]  /*31d0*/  IMAD.HI.U32 R9, R5, R54, RZ ;  /* 0x0000003605097227 */ /* 0x000fe200078e00ff */
[----:B------:R-:W-:-:S03]  /*31e0*/  ISETP.GT.U32.AND P4, PT, R3, R48, PT ;  /* 0x000000300300720c */ /* 0x000fc60003f84070 */
[----:B------:R-:W-:Y:S02]  /*31f0*/  IMAD.MOV R9, RZ, RZ, -R9 ;  /* 0x000000ffff097224 */ /* 0x000fe400078e0a09 */
[--C-:B------:R-:W-:Y:S01]  /*3200*/  @!P0 IMAD.IADD R42, R42, 0x1, -R3.reuse ;  /* 0x000000012a2a8824 */ /* 0x100fe200078e0a03 */
[----:B------:R-:W-:Y:S01]  /*3210*/  ISETP.GE.AND P0, PT, R19, RZ, PT ;  /* 0x000000ff1300720c */ /* 0x000fe20003f06270 */
[--C-:B------:R-:W-:Y:S01]  /*3220*/  @!P1 IMAD.IADD R40, R40, 0x1, -R3.reuse ;  /* 0x0000000128289824 */ /* 0x100fe200078e0a03 */
[----:B------:R-:W-:Y:S01]  /*3230*/  ISETP.GE.AND P1, PT, R21, RZ, PT ;  /* 0x000000ff1500720c */ /* 0x000fe20003f26270 */
[--C-:B------:R-:W-:Y:S01]  /*3240*/  @!P3 IMAD.IADD R46, R46, 0x1, -R3.reuse ;  /* 0x000000012e2eb824 */ /* 0x100fe200078e0a03 */
[----:B------:R-:W-:Y:S01]  /*3250*/  LOP3.LUT R19, R6, 0xe8, RZ, 0xfc, !PT ;  /* 0x000000e806137812 */ /* 0x000fe200078efcff */
[----:B------:R-:W-:Y:S01]  /*3260*/  IMAD R54, R3, R9, R54 ;  /* 0x0000000903367224 */ /* 0x000fe200078e0236 */
[----:B------:R-:W-:Y:S01]  /*3270*/  ISETP.GE.AND P3, PT, R23, RZ, PT ;  /* 0x000000ff1700720c */ /* 0x000fe20003f66270 */
[--C-:B------:R-:W-:Y:S01]  /*3280*/  @!P6 IMAD.IADD R52, R52, 0x1, -R3.reuse ;  /* 0x000000013434e824 */ /* 0x100fe200078e0a03 */
[----:B------:R-:W-:Y:S01]  /*3290*/  LOP3.LUT R21, R6, 0xec, RZ, 0xfc, !PT ;  /* 0x000000ec06157812 */ /* 0x000fe200078efcff */
[----:B------:R-:W-:Y:S01]  /*32a0*/  @!P4 IMAD.IADD R48, R48, 0x1, -R3 ;  /* 0x000000013030c824 */ /* 0x000fe200078e0a03 */
[----:B------:R-:W-:Y:S01]  /*32b0*/  LOP3.LUT R23, R6, 0xf0, RZ, 0xfc, !PT ;  /* 0x000000f006177812 */ /* 0x000fe200078efcff */
[----:B------:R-:W-:Y:S01]  /*32c0*/  @!P5 IMAD.MOV R36, RZ, RZ, -R36 ;  /* 0x000000ffff24d224 */ /* 0x000fe200078e0a24 */
[----:B------:R-:W-:Y:S01]  /*32d0*/  IABS R56, R19 ;  /* 0x0000001300387213 */ /* 0x000fe20000000000 */
[----:B------:R-:W-:Y:S01]  /*32e0*/  @!P0 IMAD.MOV R40, RZ, RZ, -R40 ;  /* 0x000000ffff288224 */ /* 0x000fe200078e0a28 */
[----:B------:R-:W-:Y:S01]  /*32f0*/  IABS R58, R21 ;  /* 0x00000015003a7213 */ /* 0x000fe20000000000 */
[----:B------:R-:W-:Y:S01]  /*3300*/  @!P1 IMAD.MOV R38, RZ, RZ, -R38 ;  /* 0x000000ffff269224 */ /* 0x000fe200078e0a26 */
[----:B------:R-:W-:Y:S01]  /*3310*/  IABS R60, R23 ;  /* 0x00000017003c7213 */ /* 0x000fe20000000000 */
[----:B------:R-:W-:Y:S01]  /*3320*/  IMAD.MOV.U32 R118, RZ, RZ, R10 ;  /* 0x000000ffff767224 */ /* 0x000fe200078e000a */
[----:B------:R-:W-:Y:S01]  /*3330*/  ISETP.GT.U32.AND P6, PT, R3, R54, PT ;  /* 0x000000360300720c */ /* 0x000fe20003fc4070 */
[----:B------:R-:W-:Y:S01]  /*3340*/  IMAD.HI.U32 R7, R5, R58, RZ ;  /* 0x0000003a05077227 */ /* 0x000fe200078e00ff */
[----:B------:R-:W-:-:S02]  /*3350*/  ISETP.GE.AND P4, PT, R25, RZ, PT ;  /* 0x000000ff1900720c */ /* 0x000fc40003f86270 */
[----:B------:R-:W-:Y:S01]  /*3360*/  LOP3.LUT R25, R6, 0xf4, RZ, 0xfc, !PT ;  /* 0x000000f406197812 */ /* 0x000fe200078efcff */
[----:B------:R-:W-:Y:S01]  /*3370*/  IMAD.HI.U32 R6, R5, R56, RZ ;  /* 0x0000003805067227 */ /* 0x000fe200078e00ff */
[----:B------:R-:W-:Y:S02]  /*3380*/  ISETP.GT.U32.AND P5, PT, R3, R46, PT ;  /* 0x0000002e0300720c */ /* 0x000fe40003fa4070 */
[----:B------:R-:W-:Y:S01]  /*3390*/  IABS R70, R25 ;  /* 0x0000001900467213 */ /* 0x000fe20000000000 */
[----:B------:R-:W-:Y:S01]  /*33a0*/  IMAD.HI.U32 R9, R5, R60, RZ ;  /* 0x0000003c05097227 */ /* 0x000fe200078e00ff */
[----:B------:R-:W-:-:S03]  /*33b0*/  ISETP.GT.U32.AND P0, PT, R3, R52, PT ;  /* 0x000000340300720c */ /* 0x000fc60003f04070 */
[----:B------:R-:W-:Y:S02]  /*33c0*/  IMAD.MOV R6, RZ, RZ, -R6 ;  /* 0x000000ffff067224 */ /* 0x000fe400078e0a06 */
[----:B------:R-:W-:Y:S02]  /*33d0*/  IMAD.MOV R7, RZ, RZ, -R7 ;  /* 0x000000ffff077224 */ /* 0x000fe400078e0a07 */
[----:B------:R-:W-:Y:S02]  /*33e0*/  IMAD.MOV R9, RZ, RZ, -R9 ;  /* 0x000000ffff097224 */ /* 0x000fe400078e0a09 */
[C---:B------:R-:W-:Y:S02]  /*33f0*/  IMAD R6, R3.reuse, R6, R56 ;  /* 0x0000000603067224 */ /* 0x040fe400078e0238 */
[C---:B------:R-:W-:Y:S02]  /*3400*/  IMAD R56, R3.reuse, R7, R58 ;  /* 0x0000000703387224 */ /* 0x040fe400078e023a */
[----:B------:R-:W-:-:S02]  /*3410*/  IMAD R58, R3, R9, R60 ;  /* 0x00000009033a7224 */ /* 0x000fc400078e023c */
[----:B------:R-:W-:Y:S01]  /*3420*/  @!P6 IMAD.IADD R54, R54, 0x1, -R3 ;  /* 0x000000013636e824 */ /* 0x000fe200078e0a03 */
[----:B------:R-:W-:Y:S01]  /*3430*/  ISETP.GT.U32.AND P6, PT, R3, R48, PT ;  /* 0x000000300300720c */ /* 0x000fe20003fc4070 */
[----:B------:R-:W-:-:S03]  /*3440*/  IMAD.HI.U32 R11, R5, R70, RZ ;  /* 0x00000046050b7227 */ /* 0x000fc600078e00ff */
[C---:B------:R-:W-:Y:S01]  /*3450*/  ISETP.GT.U32.AND P1, PT, R3.reuse, R54, PT ;  /* 0x000000360300720c */ /* 0x040fe20003f24070 */
[----:B------:R-:W-:Y:S01]  /*3460*/  @!P3 IMAD.MOV R42, RZ, RZ, -R42 ;  /* 0x000000ffff2ab224 */ /* 0x000fe200078e0a2a */
[C---:B------:R-:W-:Y:S01]  /*3470*/  ISETP.GT.U32.AND P3, PT, R3.reuse, R6, PT ;  /* 0x000000060300720c */ /* 0x040fe20003f64070 */
[----:B------:R-:W-:Y:S01]  /*3480*/  @!P5 IMAD.IADD R46, R46, 0x1, -R3 ;  /* 0x000000012e2ed824 */ /* 0x000fe200078e0a03 */
[----:B------:R-:W-:Y:S01]  /*3490*/  ISETP.GT.U32.AND P5, PT, R3, R58, PT ;  /* 0x0000003a0300720c */ /* 0x000fe20003fa4070 */
[----:B------:R-:W-:-:S04]  /*34a0*/  IMAD.HI.U32 R5, R5, R76, RZ ;  /* 0x0000004c05057227 */ /* 0x000fc800078e00ff */
[----:B------:R-:W-:Y:S02]  /*34b0*/  IMAD.MOV R11, RZ, RZ, -R11 ;  /* 0x000000ffff0b7224 */ /* 0x000fe400078e0a0b */
[----:B------:R-:W-:Y:S01]  /*34c0*/  @!P4 IMAD.MOV R44, RZ, RZ, -R44 ;  /* 0x000000ffff2cc224 */ /* 0x000fe200078e0a2c */
[C---:B------:R-:W-:Y:S01]  /*34d0*/  ISETP.GT.U32.AND P4, PT, R3.reuse, R56, PT ;  /* 0x000000380300720c */ /* 0x040fe20003f84070 */
[----:B------:R-:W-:Y:S02]  /*34e0*/  IMAD.MOV R5, RZ, RZ, -R5 ;  /* 0x000000ffff057224 */ /* 0x000fe400078e0a05 */
[C---:B------:R-:W-:Y:S02]  /*34f0*/  IMAD R60, R3.reuse, R11, R70 ;  /* 0x0000000b033c7224 */ /* 0x040fe400078e0246 */
[C---:B------:R-:W-:Y:S01]  /*3500*/  IMAD R70, R3.reuse, R5, R76 ;  /* 0x0000000503467224 */ /* 0x040fe200078e024c */
[----:B------:R-:W1:Y:S01]  /*3510*/  LDC.64 R10, c[0x0][0x3a0] ;  /* 0x0000e800ff0a7b82 */ /* 0x000e620000000a00 */
[--C-:B------:R-:W-:Y:S01]  /*3520*/  @!P6 IMAD.IADD R48, R48, 0x1, -R3.reuse ;  /* 0x000000013030e824 */ /* 0x100fe200078e0a03 */
[C---:B------:R-:W-:Y:S01]  /*3530*/  ISETP.GT.U32.AND P6, PT, R3.reuse, R60, PT ;  /* 0x0000003c0300720c */ /* 0x040fe20003fc4070 */
[----:B------:R-:W-:Y:S01]  /*3540*/  @!P2 IMAD.MOV R118, RZ, RZ, -R118 ;  /* 0x000000ffff76a224 */ /* 0x000fe200078e0a76 */
[----:B------:R-:W-:Y:S01]  /*3550*/  ISETP.GT.U32.AND P2, PT, R3, R50, PT ;  /* 0x000000320300720c */ /* 0x000fe20003f44070 */
[--C-:B------:R-:W-:Y:S01]  /*3560*/  @!P0 IMAD.IADD R52, R52, 0x1, -R3.reuse ;  /* 0x0000000134348824 */ /* 0x100fe200078e0a03 */
[----:B------:R-:W-:Y:S01]  /*3570*/  ISETP.GE.AND P0, PT, R27, RZ, PT ;  /* 0x000000ff1b00720c */ /* 0x000fe20003f06270 */
[--C-:B------:R-:W-:Y:S01]  /*3580*/  @!P1 IMAD.IADD R54, R54, 0x1, -R3.reuse ;  /* 0x0000000136369824 */ /* 0x100fe200078e0a03 */
[----:B------:R-:W-:Y:S01]  /*3590*/  ISETP.GT.U32.AND P1, PT, R3, R70, PT ;  /* 0x000000460300720c */ /* 0x000fe20003f24070 */
[--C-:B------:R-:W-:Y:S01]  /*35a0*/  @!P3 IMAD.IADD R6, R6, 0x1, -R3.reuse ;  /* 0x000000010606b824 */ /* 0x100fe200078e0a03 */
[----:B------:R-:W-:Y:S01]  /*35b0*/  ISETP.GE.AND P3, PT, R29, RZ, PT ;  /* 0x000000ff1d00720c */ /* 0x000fe20003f66270 */
[--C-:B------:R-:W-:Y:S01]  /*35c0*/  @!P5 IMAD.IADD R58, R58, 0x1, -R3.reuse ;  /* 0x000000013a3ad824 */ /* 0x100fe200078e0a03 */
[----:B------:R-:W-:Y:S01]  /*35d0*/  ISETP.GE.AND P5, PT, R37, RZ, PT ;  /* 0x000000ff2500720c */ /* 0x000fe20003fa6270 */
[--C-:B------:R-:W-:Y:S01]  /*35e0*/  @!P4 IMAD.IADD R56, R56, 0x1, -R3.reuse ;  /* 0x000000013838c824 */ /* 0x100fe200078e0a03 */
[----:B------:R-:W-:Y:S01]  /*35f0*/  ISETP.GE.AND P4, PT, R31, RZ, PT ;  /* 0x000000ff1f00720c */ /* 0x000fe20003f86270 */
[--C-:B------:R-:W-:Y:S01]  /*3600*/  @!P6 IMAD.IADD R60, R60, 0x1, -R3.reuse ;  /* 0x000000013c3ce824 */ /* 0x100fe200078e0a03 */
[----:B------:R-:W-:Y:S01]  /*3610*/  ISETP.GE.AND P6, PT, R39, RZ, PT ;  /* 0x000000ff2700720c */ /* 0x000fe20003fc6270 */
[--C-:B------:R-:W-:Y:S01]  /*3620*/  @!P2 IMAD.IADD R50, R50, 0x1, -R3.reuse ;  /* 0x000000013232a824 */ /* 0x100fe200078e0a03 */
[----:B------:R-:W-:Y:S01]  /*3630*/  ISETP.NE.U32.AND P2, PT, R4, RZ, PT ;  /* 0x000000ff0400720c */ /* 0x000fe20003f45070 */
[----:B------:R-:W-:Y:S01]  /*3640*/  @!P0 IMAD.MOV R46, RZ, RZ, -R46 ;  /* 0x000000ffff2e8224 */ /* 0x000fe200078e0a2e */
[C---:B------:R-:W-:Y:S01]  /*3650*/  ISETP.GT.U32.AND P0, PT, R3.reuse, R6, PT ;  /* 0x000000060300720c */ /* 0x040fe20003f04070 */
[--C-:B------:R-:W-:Y:S01]  /*3660*/  @!P1 IMAD.IADD R70, R70, 0x1, -R3.reuse ;  /* 0x0000000146469824 */ /* 0x100fe200078e0a03 */
[C---:B------:R-:W-:Y:S01]  /*3670*/  ISETP.GT.U32.AND P1, PT, R3.reuse, R56, PT ;  /* 0x000000380300720c */ /* 0x040fe20003f24070 */
[----:B------:R-:W-:Y:S01]  /*3680*/  @!P3 IMAD.MOV R48, RZ, RZ, -R48 ;  /* 0x000000ffff30b224 */ /* 0x000fe200078e0a30 */
[C---:B------:R-:W-:Y:S01]  /*3690*/  ISETP.GT.U32.AND P3, PT, R3.reuse, R58, PT ;  /* 0x0000003a0300720c */ /* 0x040fe20003f64070 */
[----:B------:R-:W-:Y:S01]  /*36a0*/  @!P5 IMAD.MOV R52, RZ, RZ, -R52 ;  /* 0x000000ffff34d224 */ /* 0x000fe200078e0a34 */
[C---:B------:R-:W-:Y:S01]  /*36b0*/  ISETP.GT.U32.AND P5, PT, R3.reuse, R60, PT ;  /* 0x0000003c0300720c */ /* 0x040fe20003fa4070 */
[----:B------:R-:W-:Y:S01]  /*36c0*/  @!P4 IMAD.MOV R50, RZ, RZ, -R50 ;  /* 0x000000ffff32c224 */ /* 0x000fe200078e0a32 */
[----:B------:R-:W-:Y:S01]  /*36d0*/  ISETP.GT.U32.AND P4, PT, R3, R70, PT ;  /* 0x000000460300720c */ /* 0x000fe20003f84070 */
[----:B------:R-:W-:Y:S01]  /*36e0*/  @!P6 IMAD.MOV R54, RZ, RZ, -R54 ;  /* 0x000000ffff36e224 */ /* 0x000fe200078e0a36 */
[----:B------:R-:W-:Y:S01]  /*36f0*/  ISETP.GE.AND P6, PT, R19, RZ, PT ;  /* 0x000000ff1300720c */ /* 0x000fe20003fc6270 */
[----:B------:R-:W-:Y:S01]  /*3700*/  IMAD.SHL.U32 R4, R34, 0x200000, RZ ;  /* 0x0020000022047824 */ /* 0x000fe200078e00ff */
[----:B------:R-:W-:Y:S01]  /*3710*/  VOTEU.ALL UP1, P2 ;  /* 0x0000000000ff7886 */ /* 0x000fe20001020000 */
        /* <DEDUP_REMOVED lines=8> */
[----:B------:R-:W-:Y:S01]  /*37a0*/  @!P4 IMAD.IADD R70, R70, 0x1, -R3 ;  /* 0x000000014646c824 */ /* 0x000fe200078e0a03 */
[----:B------:R-:W-:Y:S01]  /*37b0*/  ISETP.NE.AND P4, PT, R13, RZ, PT ;  /* 0x000000ff0d00720c */ /* 0x000fe20003f85270 */
[----:B-1----:R-:W-:Y:S01]  /*37c0*/  VIADD R3, R10, 0xffffffed ;  /* 0xffffffed0a037836 */ /* 0x002fe20000000000 */
[----:B------:R-:W-:Y:S01]  /*37d0*/  LOP3.LUT R13, RZ, R13, RZ, 0x33, !PT ;  /* 0x0000000dff0d7212 */ /* 0x000fe200078e33ff */
[----:B------:R-:W-:Y:S01]  /*37e0*/  @!P6 IMAD.MOV R6, RZ, RZ, -R6 ;  /* 0x000000ffff06e224 */ /* 0x000fe200078e0a06 */
[----:B------:R-:W-:Y:S01]  /*37f0*/  LOP3.LUT R4, R4, 0x600000, RZ, 0xc0, !PT ;  /* 0x0060000004047812 */ /* 0x000fe200078ec0ff */
[----:B------:R-:W-:Y:S01]  /*3800*/  @!P0 IMAD.MOV R56, RZ, RZ, -R56 ;  /* 0x000000ffff388224 */ /* 0x000fe200078e0a38 */
[C---:B------:R-:W-:Y:S01]  /*3810*/  SEL R130, R13.reuse, R0, !P4 ;  /* 0x000000000d827207 */ /* 0x040fe20006000000 */
[----:B------:R-:W-:Y:S01]  /*3820*/  VIADD R0, R10, 0xffffffee ;  /* 0xffffffee0a007836 */ /* 0x000fe20000000000 */
[----:B------:R-:W-:Y:S01]  /*3830*/  R2UR UR12, R4 ;  /* 0x00000000040c72ca */ /* 0x000fe200000e0000 */
[----:B------:R-:W-:Y:S01]  /*3840*/  @!P1 IMAD.MOV R58, RZ, RZ, -R58 ;  /* 0x000000ffff3a9224 */ /* 0x000fe200078e0a3a */
[----:B------:R-:W-:Y:S01]  /*3850*/  SEL R33, R13, R33, !P4 ;  /* 0x000000210d217207 */ /* 0x000fe20006000000 */
[----:B------:R-:W-:Y:S01]  /*3860*/  @!P3 IMAD.MOV R60, RZ, RZ, -R60 ;  /* 0x000000ffff3cb224 */ /* 0x000fe200078e0a3c */
[----:B------:R-:W-:Y:S01]  /*3870*/  ISETP.GE.U32.AND P6, PT, R0, 0x7fffffcf, PT ;  /* 0x7fffffcf0000780c */ /* 0x000fe20003fc6070 */
[----:B------:R-:W-:Y:S01]  /*3880*/  @!P5 IMAD.MOV R70, RZ, RZ, -R70 ;  /* 0x000000ffff46d224 */ /* 0x000fe200078e0a46 */
[----:B------:R-:W-:Y:S01]  /*3890*/  ISETP.GE.U32.AND P5, PT, R3, 0x7fffffce, PT ;  /* 0x7fffffce0300780c */ /* 0x000fe20003fa6070 */
[C---:B------:R-:W-:Y:S01]  /*38a0*/  VIADD R4, R10.reuse, 0xffffffec ;  /* 0xffffffec0a047836 */ /* 0x040fe20000000000 */
[C---:B------:R-:W-:Y:S01]  /*38b0*/  SEL R59, R13.reuse, R59, !P4 ;  /* 0x0000003b0d3b7207 */ /* 0x040fe20006000000 */
[C---:B------:R-:W-:Y:S01]  /*38c0*/  VIADD R0, R10.reuse, 0xffffffe9 ;  /* 0xffffffe90a007836 */ /* 0x040fe20000000000 */
[C---:B------:R-:W-:Y:S01]  /*38d0*/  SEL R62, R13.reuse, R62, !P4 ;  /* 0x0000003e0d3e7207 */ /* 0x040fe20006000000 */
[C---:B------:R-:W-:Y:S01]  /*38e0*/  VIADD R3, R10.reuse, 0xffffffe8 ;  /* 0xffffffe80a037836 */ /* 0x040fe20000000000 */
[C---:B------:R-:W-:Y:S01]  /*38f0*/  SEL R63, R13.reuse, R63, !P4 ;  /* 0x0000003f0d3f7207 */ /* 0x040fe20006000000 */
[----:B------:R-:W-:Y:S01]  /*3900*/  UIADD3 UR12, UPT, UPT, UR10, UR12, URZ ;  /* 0x0000000c0a0c7290 */ /* 0x000fe2000fffe0ff */
[C---:B------:R-:W-:Y:S01]  /*3910*/  SEL R64, R13.reuse, R64, !P4 ;  /* 0x000000400d407207 */ /* 0x040fe20006000000 */
[C---:B------:R-:W-:Y:S01]  /*3920*/  VIADD R7, R10.reuse, 0xffffffe7 ;  /* 0xffffffe70a077836 */ /* 0x040fe20000000000 */
[C---:B------:R-:W-:Y:S01]  /*3930*/  SEL R65, R13.reuse, R65, !P4 ;  /* 0x000000410d417207 */ /* 0x040fe20006000000 */
[----:B------:R-:W-:Y:S01]  /*3940*/  VIADD R15, R10, 0xffffffe3 ;  /* 0xffffffe30a0f7836 */ /* 0x000fe20000000000 */
[C---:B------:R-:W-:Y:S01]  /*3950*/  SEL R66, R13.reuse, R66, !P4 ;  /* 0x000000420d427207 */ /* 0x040fe20006000000 */
[----:B------:R-:W-:Y:S01]  /*3960*/  VOTEU.ALL UP2, P2 ;  /* 0x0000000000ff7886 */ /* 0x000fe20001040000 */
[----:B------:R-:W-:-:S02]  /*3970*/  SEL R67, R13, R67, !P4 ;  /* 0x000000430d437207 */ /* 0x000fc40006000000 */
[C---:B------:R-:W-:Y:S01]  /*3980*/  SEL R68, R13.reuse, R68, !P4 ;  /* 0x000000440d447207 */ /* 0x040fe20006000000 */
[----:B------:R-:W-:Y:S01]  /*3990*/  STTM.x64 tmem[UR12], RZ ;  /* 0x000000ff000079ed */ /* 0x000fe2000834000c */
[C---:B------:R-:W-:Y:S01]  /*39a0*/  SEL R69, R13.reuse, R69, !P4 ;  /* 0x000000450d457207 */ /* 0x040fe20006000000 */
[----:B------:R-:W-:Y:S01]  /*39b0*/  STTM.x64 tmem[UR12+0x40], RZ ;  /* 0x000040ff000079ed */ /* 0x000fe2000834000c */
[C---:B------:R-:W-:Y:S01]  /*39c0*/  SEL R72, R13.reuse, R72, !P4 ;  /* 0x000000480d487207 */ /* 0x040fe20006000000 */
[----:B------:R-:W-:Y:S01]  /*39d0*/  STTM.x64 tmem[UR12+0x80], RZ ;  /* 0x000080ff000079ed */ /* 0x000fe2000834000c */
[C---:B------:R-:W-:Y:S01]  /*39e0*/  SEL R73, R13.reuse, R73, !P4 ;  /* 0x000000490d497207 */ /* 0x040fe20006000000 */
[----:B------:R-:W-:Y:S01]  /*39f0*/  STTM.x64 tmem[UR12+0xc0], RZ ;  /* 0x0000c0ff000079ed */ /* 0x000fe2000834000c */
[C---:B------:R-:W-:Y:S01]  /*3a00*/  SEL R74, R13.reuse, R74, !P4 ;  /* 0x0000004a0d4a7207 */ /* 0x040fe20006000000 */
[----:B------:R-:W1:Y:S01]  /*3a10*/  FENCE.VIEW.ASYNC.T ;  /* 0x00000000000073c6 */ /* 0x000e620000000200 */
[----:B------:R-:W-:-:S02]  /*3a20*/  SEL R75, R13, R75, !P4 ;  /* 0x0000004b0d4b7207 */ /* 0x000fc40006000000 */
[C---:B------:R-:W-:Y:S02]  /*3a30*/  SEL R82, R13.reuse, R82, !P4 ;  /* 0x000000520d527207 */ /* 0x040fe40006000000 */
[C---:B------:R-:W-:Y:S02]  /*3a40*/  SEL R83, R13.reuse, R83, !P4 ;  /* 0x000000530d537207 */ /* 0x040fe40006000000 */
[C---:B------:R-:W-:Y:S02]  /*3a50*/  SEL R86, R13.reuse, R86, !P4 ;  /* 0x000000560d567207 */ /* 0x040fe40006000000 */
[C---:B------:R-:W-:Y:S02]  /*3a60*/  SEL R87, R13.reuse, R87, !P4 ;  /* 0x000000570d577207 */ /* 0x040fe40006000000 */
[C---:B------:R-:W-:Y:S02]  /*3a70*/  SEL R88, R13.reuse, R88, !P4 ;  /* 0x000000580d587207 */ /* 0x040fe40006000000 */
        /* <DEDUP_REMOVED lines=16> */
[C---:B------:R-:W-:Y:S01]  /*3b80*/  SEL R105, R13.reuse, R8, !P4 ;  /* 0x000000080d697207 */ /* 0x040fe20006000000 */
[----:B------:R-:W-:Y:S01]  /*3b90*/  VIADD R8, R10, 0xffffffe6 ;  /* 0xffffffe60a087836 */ /* 0x000fe20000000000 */
        /* <DEDUP_REMOVED lines=26> */
[----:B------:R-:W-:Y:S01]  /*3d40*/  SEL R128, R13, R70, !P4 ;  /* 0x000000460d807207 */ /* 0x000fe20006000000 */
[----:B------:R-:W-:Y:S01]  /*3d50*/  VIADD R13, R10, 0xffffffe2 ;  /* 0xffffffe20a0d7836 */ /* 0x000fe20000000000 */
[----:B------:R-:W-:Y:S01]  /*3d60*/  ISETP.GE.U32.AND P4, PT, R4, 0x7fffffcd, PT ;  /* 0x7fffffcd0400780c */ /* 0x000fe20003f86070 */
[----:B------:R-:W-:Y:S01]  /*3d70*/  VIADD R4, R10, 0xffffffef ;  /* 0xffffffef0a047836 */ /* 0x000fe20000000000 */
[----:B------:R-:W-:Y:S01]  /*3d80*/  ISETP.GE.U32.AND P3, PT, R0, 0x7fffffca, PT ;  /* 0x7fffffca0000780c */ /* 0x000fe20003f66070 */
[C---:B------:R-:W-:Y:S01]  /*3d90*/  VIADD R0, R10.reuse, 0xffffffeb ;  /* 0xffffffeb0a007836 */ /* 0x040fe20000000000 */
[----:B------:R-:W-:Y:S01]  /*3da0*/  ISETP.GE.U32.AND P1, PT, R3, 0x7fffffc9, PT ;  /* 0x7fffffc90300780c */ /* 0x000fe20003f26070 */
[----:B------:R-:W-:Y:S01]  /*3db0*/  VIADD R3, R10, 0xffffffea ;  /* 0xffffffea0a037836 */ /* 0x000fe20000000000 */
[----:B------:R-:W-:Y:S01]  /*3dc0*/  ISETP.GE.U32.AND P0, PT, R4, 0x7fffffd0, PT ;  /* 0x7fffffd00400780c */ /* 0x000fe20003f06070 */
[----:B------:R-:W-:Y:S01]  /*3dd0*/  VIADD R4, R10, 0xffffffe4 ;  /* 0xffffffe40a047836 */ /* 0x000fe20000000000 */
[----:B------:R-:W-:-:S02]  /*3de0*/  SEL R6, RZ, 0x1fffe, P5 ;  /* 0x0001fffeff067807 */ /* 0x000fc40002800000 */
[----:B------:R-:W-:Y:S01]  /*3df0*/  ISETP.GE.U32.AND P5, PT, R0, 0x7fffffcc, PT ;  /* 0x7fffffcc0000780c */ /* 0x000fe20003fa6070 */
[----:B------:R-:W-:Y:S01]  /*3e00*/  VIADD R0, R10, 0xffffffe5 ;  /* 0xffffffe50a007836 */ /* 0x000fe20000000000 */
[----:B------:R-:W-:Y:S02]  /*3e10*/  SEL R5, RZ, 0x1, P4 ;  /* 0x00000001ff057807 */ /* 0x000fe40002000000 */
[----:B------:R-:W-:Y:S02]  /*3e20*/  ISETP.GE.U32.AND P4, PT, R3, 0x7fffffcb, PT ;  /* 0x7fffffcb0300780c */ /* 0x000fe40003f86070 */
[----:B------:R-:W-:Y:S01]  /*3e30*/  SEL R3, RZ, 0x4, P6 ;  /* 0x00000004ff037807 */ /* 0x000fe20003000000 */
[----:B------:R-:W-:Y:S01]  /*3e40*/  IMAD.IADD R5, R5, 0x1, R6 ;  /* 0x0000000105057824 */ /* 0x000fe200078e0206 */
[----:B------:R-:W-:Y:S02]  /*3e50*/  ISETP.GE.U32.AND P6, PT, R4, 0x7fffffc5, PT ;  /* 0x7fffffc50400780c */ /* 0x000fe40003fc6070 */
[----:B------:R-:W-:-:S02]  /*3e60*/  SEL R4, RZ, 0x7fff8, P0 ;  /* 0x0007fff8ff047807 */ /* 0x000fc40000000000 */
[----:B------:R-:W-:Y:S01]  /*3e70*/  ISETP.GE.U32.AND P0, PT, R0, 0x7fffffc6, PT ;  /* 0x7fffffc60000780c */ /* 0x000fe20003f06070 */
[----:B------:R-:W-:Y:S01]  /*3e80*/  VIADD R0, R10, 0xffffffe1 ;  /* 0xffffffe10a007836 */ /* 0x000fe20000000000 */
[----:B------:R-:W-:Y:S02]  /*3e90*/  SEL R14, RZ, 0x1fffe, P3 ;  /* 0x0001fffeff0e7807 */ /* 0x000fe40001800000 */
[----:B------:R-:W-:Y:S02]  /*3ea0*/  ISETP.GE.U32.AND P3, PT, R7, 0x7fffffc8, PT ;  /* 0x7fffffc80700780c */ /* 0x000fe40003f66070 */
[----:B------:R-:W-:Y:S02]  /*3eb0*/  SEL R7, RZ, 0x4, P4 ;  /* 0x00000004ff077807 */ /* 0x000fe40002000000 */
[----:B------:R-:W-:Y:S01]  /*3ec0*/  ISETP.GE.U32.AND P4, PT, R0, 0x7fffffc2, PT ;  /* 0x7fffffc20000780c */ /* 0x000fe20003f86070 */
[----:B------:R-:W-:Y:S01]  /*3ed0*/  VIADD R0, R10, 0xffffffe0 ;  /* 0xffffffe00a007836 */ /* 0x000fe20000000000 */
[----:B------:R-:W-:-:S02]  /*3ee0*/  SEL R9, RZ, 0x1, P1 ;  /* 0x00000001ff097807 */ /* 0x000fc40000800000 */
[----:B------:R-:W-:Y:S02]  /*3ef0*/  ISETP.GE.U32.AND P1, PT, R8, 0x7fffffc7, PT ;  /* 0x7fffffc70800780c */ /* 0x000fe40003f26070 */
[----:B------:R-:W-:Y:S01]  /*3f00*/  SEL R16, RZ, 0x1fffe, P0 ;  /* 0x0001fffeff107807 */ /* 0x000fe20000000000 */
[----:B------:R-:W-:Y:S01]  /*3f10*/  IMAD.IADD R9, R9, 0x1, R14 ;  /* 0x0000000109097824 */ /* 0x000fe200078e020e */
[----:B------:R-:W-:Y:S02]  /*3f20*/  SEL R8, RZ, 0x7fff8, P5 ;  /* 0x0007fff8ff087807 */ /* 0x000fe40002800000 */
[----:B------:R-:W-:Y:S02]  /*3f30*/  ISETP.GE.U32.AND P0, PT, R0, 0x7fffffc1, PT ;  /* 0x7fffffc10000780c */ /* 0x000fe40003f06070 */
[----:B------:R-:W-:Y:S02]  /*3f40*/  ISETP.GE.U32.AND P5, PT, R13, 0x7fffffc3, PT ;  /* 0x7fffffc30d00780c */ /* 0x000fe40003fa6070 */
[----:B------:R-:W-:-:S02]  /*3f50*/  LOP3.LUT R5, R5, 0x3, RZ, 0xc0, !PT ;  /* 0x0000000305057812 */ /* 0x000fc400078ec0ff */
[----:B------:R-:W-:Y:S02]  /*3f60*/  SEL R13, RZ, 0x1, P6 ;  /* 0x00000001ff0d7807 */ /* 0x000fe40003000000 */
[----:B------:R-:W-:Y:S02]  /*3f70*/  ISETP.GE.U32.AND P6, PT, R15, 0x7fffffc4, PT ;  /* 0x7fffffc40f00780c */ /* 0x000fe40003fc6070 */
[----:B------:R-:W-:Y:S01]  /*3f80*/  SEL R15, RZ, 0x1fffe, P4 ;  /* 0x0001fffeff0f7807 */ /* 0x000fe20002000000 */
[----:B------:R-:W-:Y:S01]  /*3f90*/  IMAD.IADD R13, R13, 0x1, R16 ;  /* 0x000000010d0d7824 */ /* 0x000fe200078e0210 */
[----:B------:R-:W-:Y:S02]  /*3fa0*/  SEL R6, RZ, 0x1, P0 ;  /* 0x00000001ff067807 */ /* 0x000fe40000000000 */
[----:B------:R-:W-:Y:S02]  /*3fb0*/  IADD3 R3, PT, PT, R5, R4, R3 ;  /* 0x0000000405037210 */ /* 0x000fe40007ffe003 */
[----:B------:R-:W-:Y:S01]  /*3fc0*/  ISETP.GE.AND P4, PT, R53, RZ, PT ;  /* 0x000000ff3500720c */ /* 0x000fe20003f86270 */
[----:B------:R-:W-:Y:S01]  /*3fd0*/  IMAD.IADD R15, R6, 0x1, R15 ;  /* 0x00000001060f7824 */ /* 0x000fe200078e020f */
[----:B------:R-:W-:Y:S01]  /*3fe0*/  SEL R4, RZ, 0x4, P1 ;  /* 0x00000004ff047807 */ /* 0x000fe20000800000 */
[----:B------:R-:W4:Y:S01]  /*3ff0*/  LDC.64 R52, c[0x0][0x3a8] ;  /* 0x0000ea00ff347b82 */ /* 0x000f220000000a00 */
[----:B------:R-:W-:-:S02]  /*4000*/  ISETP.NE.AND P1, PT, R12, RZ, PT ;  /* 0x000000ff0c00720c */ /* 0x000fc40003f25270 */
[----:B------:R-:W-:Y:S01]  /*4010*/  LOP3.LUT R9, R9, 0x3, RZ, 0xc0, !PT ;  /* 0x0000000309097812 */ /* 0x000fe200078ec0ff */
[----:B------:R-:W-:-:S04]  /*4020*/  @!UP1 UIADD3 UR6, UPT, UPT, -UR4, 0x100000, URZ ;  /* 0x0010000004069890 */ /* 0x000fc8000fffe1ff */
[----:B------:R-:W-:Y:S02]  /*4030*/  @!UP1 USHF.L.U32 UR7, UR6, 0xb, URZ ;  /* 0x0000000b06079899 */ /* 0x000fe400080006ff */
[----:B------:R-:W-:Y:S01]  /*4040*/  @!UP1 USHF.L.U32 UR6, UR6, 0x1, URZ ;  /* 0x0000000106069899 */ /* 0x000fe200080006ff */
[----:B-1----:R-:W-:Y:S01]  /*4050*/  BAR.SYNC.DEFER_BLOCKING 0x0 ;  /* 0x0000000000007b1d */ /* 0x002fe20000010000 */
[----:B------:R-:W-:Y:S01]  /*4060*/  IADD3 R7, PT, PT, R9, R8, R7 ;  /* 0x0000000809077210 */ /* 0x000fe20007ffe007 */
[----:B------:R-:W-:Y:S01]  /*4070*/  IMAD.MOV.U32 R8, RZ, RZ, R2 ;  /* 0x000000ffff087224 */ /* 0x000fe200078e0002 */
[----:B------:R-:W-:Y:S02]  /*4080*/  SEL R6, RZ, 0x4, P5 ;  /* 0x00000004ff067807 */ /* 0x000fe40002800000 */
[----:B------:R-:W-:Y:S01]  /*4090*/  SEL R9, RZ, 0x7fff8, P6 ;  /* 0x0007fff8ff097807 */ /* 0x000fe20003000000 */
[----:B------:R-:W-:Y:S01]  /*40a0*/  @!P4 IMAD.MOV R8, RZ, RZ, -R8 ;  /* 0x000000ffff08c224 */ /* 0x000fe200078e0a08 */
[----:B------:R-:W-:Y:S01]  /*40b0*/  LOP3.LUT R15, R15, 0x3, RZ, 0xc0, !PT ;  /* 0x000000030f0f7812 */ /* 0x000fe200078ec0ff */
[----:B------:R-:W-:Y:S01]  /*40c0*/  IMAD.SHL.U32 R2, R7, 0x100, RZ ;  /* 0x0000010007027824 */ /* 0x000fe200078e00ff */
[----:B------:R-:W-:Y:S01]  /*40d0*/  SEL R5, RZ, 0x7fff8, P3 ;  /* 0x0007fff8ff057807 */ /* 0x000fe20001800000 */
[----:B------:R-:W-:Y:S01]  /*40e0*/  VIADD R7, R10, 0xfffffff0 ;  /* 0xfffffff00a077836 */ /* 0x000fe20000000000 */
[----:B------:R-:W-:-:S02]  /*40f0*/  LOP3.LUT R13, R13, 0x3, RZ, 0xc0, !PT ;  /* 0x000000030d0d7812 */ /* 0x000fc400078ec0ff */
[----:B------:R-:W-:Y:S02]  /*4100*/  IADD3 R6, PT, PT, R15, R9, R6 ;  /* 0x000000090f067210 */ /* 0x000fe40007ffe006 */
[----:B------:R-:W-:Y:S02]  /*4110*/  @!P1 LOP3.LUT R8, RZ, R12, RZ, 0x33, !PT ;  /* 0x0000000cff089212 */ /* 0x000fe400078e33ff */
[----:B------:R-:W-:Y:S01]  /*4120*/  IADD3 R4, PT, PT, R13, R5, R4 ;  /* 0x000000050d047210 */ /* 0x000fe20007ffe004 */
[----:B----4-:R-:W-:Y:S01]  /*4130*/  IMAD R71, R52, 0x1e, RZ ;  /* 0x0000001e34477824 */ /* 0x010fe200078e02ff */
[----:B------:R-:W-:Y:S01]  /*4140*/  LOP3.LUT R5, R6, 0xf, RZ, 0xc0, !PT ;  /* 0x0000000f06057812 */ /* 0x000fe200078ec0ff */
[----:B------:R-:W-:Y:S01]  /*4150*/  IMAD R31, R8, R11, RZ ;  /* 0x0000000b081f7224 */ /* 0x000fe200078e02ff */
[----:B------:R-:W-:Y:S01]  /*4160*/  LOP3.LUT R2, R2, 0xf00, RZ, 0xe2, !PT ;  /* 0x00000f0002027812 */ /* 0x000fe200078ee2ff */
[----:B------:R-:W-:Y:S01]  /*4170*/  VIADD R6, R10, 0xfffffffd ;  /* 0xfffffffd0a067836 */ /* 0x000fe20000000000 */
[----:B------:R-:W-:Y:S01]  /*4180*/  ISETP.GE.U32.AND P3, PT, R7, 0x7fffffd1, PT ;  /* 0x7fffffd10700780c */ /* 0x000fe20003f66070 */
[----:B------:R-:W1:Y:S02]  /*4190*/  FENCE.VIEW.ASYNC.S ;  /* 0x00000000000073c6 */ /* 0x000e640000000000 */
[----:B-1----:R1:W4:Y:S01]  /*41a0*/  @!UP2 SYNCS.EXCH.64 URZ, [UR8], UR6 ;  /* 0x0000000608ffa5b2 */ /* 0x0023220008000100 */
[----:B------:R-:W-:Y:S01]  /*41b0*/  IMAD R4, R4, 0x10, R5 ;  /* 0x0000001004047824 */ /* 0x000fe200078e0205 */
[----:B------:R-:W-:Y:S01]  /*41c0*/  PRMT R40, RZ, 0x7610, R40 ;  /* 0x00007610ff287816 */ /* 0x000fe20000000028 */
[----:B------:R-:W-:Y:S01]  /*41d0*/  IMAD.SHL.U32 R32, R31, 0x2, RZ ;  /* 0x000000021f207824 */ /* 0x000fe200078e00ff */
[----:B------:R-:W-:Y:S01]  /*41e0*/  ISETP.GE.U32.AND P5, PT, R6, 0x7fffffde, PT ;  /* 0x7fffffde0600780c */ /* 0x000fe20003fa6070 */
[----:B------:R-:W-:Y:S01]  /*41f0*/  IMAD R2, R3, 0x1000, R2 ;  /* 0x0000100003027824 */ /* 0x000fe200078e0202 */
[----:B------:R-:W-:Y:S01]  /*4200*/  LOP3.LUT R3, R4, 0xff, RZ, 0xc0, !PT ;  /* 0x000000ff04037812 */ /* 0x000fe200078ec0ff */
[----:B------:R-:W-:Y:S01]  /*4210*/  VIADD R5, R10, 0xfffffffe ;  /* 0xfffffffe0a057836 */ /* 0x000fe20000000000 */
[----:B---3--:R-:W-:Y:S01]  /*4220*/  IADD3 R60, P6, PT, R32, UR16, RZ ;  /* 0x00000010203c7c10 */ /* 0x008fe2000ffde0ff */
[----:B------:R-:W-:-:S03]  /*4230*/  VIADD R7, R10, 0xfffffffb ;  /* 0xfffffffb0a077836 */ /* 0x000fc60000000000 */
[----:B------:R-:W-:Y:S01]  /*4240*/  ISETP.GE.U32.AND P4, PT, R5, 0x7fffffdf, PT ;  /* 0x7fffffdf0500780c */ /* 0x000fe20003f86070 */
[----:B------:R-:W-:Y:S01]  /*4250*/  IMAD.IADD R5, R2, 0x1, R3 ;  /* 0x0000000102057824 */ /* 0x000fe200078e0203 */
[----:B------:R-:W-:Y:S01]  /*4260*/  LEA.HI.X.SX32 R61, R31, UR17, 0x1, P6 ;  /* 0x000000111f3d7c11 */ /* 0x000fe2000b0f0eff */
[C---:B------:R-:W-:Y:S01]  /*4270*/  IMAD R3, R52.reuse, 0xf, RZ ;  /* 0x0000000f34037824 */ /* 0x040fe200078e02ff */
[-C--:B------:R-:W-:Y:S01]  /*4280*/  IADD3 R8, P6, PT, R71, R60.reuse, RZ ;  /* 0x0000003c47087210 */ /* 0x080fe20007fde0ff */
[----:B------:R-:W-:Y:S01]  /*4290*/  IMAD.SHL.U32 R2, R52, 0x2, RZ ;  /* 0x0000000234027824 */ /* 0x000fe200078e00ff */
[----:B------:R-:W-:Y:S02]  /*42a0*/  PRMT R58, RZ, 0x7610, R58 ;  /* 0x00007610ff3a7816 */ /* 0x000fe4000000003a */
[----:B------:R-:W-:Y:S01]  /*42b0*/  LEA.HI.X.SX32 R9, R3, R61, 0x1, P6 ;  /* 0x0000003d03097211 */ /* 0x000fe200030f0eff */
[----:B----4-:R-:W-:Y:S01]  /*42c0*/  BAR.SYNC.DEFER_BLOCKING 0x0 ;  /* 0x0000000000007b1d */ /* 0x010fe20000010000 */
[----:B------:R-:W-:Y:S01]  /*42d0*/  IADD3 R4, P6, PT, R2, R60, RZ ;  /* 0x0000003c02047210 */ /* 0x000fe20007fde0ff */
[----:B------:R-:W-:Y:S01]  /*42e0*/  VIADD R3, R10, 0xfffffff6 ;  /* 0xfffffff60a037836 */ /* 0x000fe20000000000 */
[----:B------:R-:W-:-:S02]  /*42f0*/  LOP3.LUT R46, R5, 0xffff, RZ, 0xc0, !PT ;  /* 0x0000ffff052e7812 */ /* 0x000fc400078ec0ff */
[CC--:B------:R-:W-:Y:S02]  /*4300*/  LEA.HI.X.SX32 R5, R52.reuse, R61.reuse, 0x1, P6 ;  /* 0x0000003d34057211 */ /* 0x0c0fe400030f0eff */
[----:B------:R-:W-:Y:S02]  /*4310*/  LEA R6, P6, R52, R60, 0x2 ;  /* 0x0000003c34067211 */ /* 0x000fe400078c10ff */
[----:B------:R-:W-:Y:S02]  /*4320*/  ISETP.GE.U32.AND P1, PT, R7, 0x7fffffdc, PT ;  /* 0x7fffffdc0700780c */ /* 0x000fe40003f26070 */
[----:B------:R-:W-:Y:S02]  /*4330*/  PRMT R56, RZ, 0x7610, R56 ;  /* 0x00007610ff387816 */ /* 0x000fe40000000038 */
[----:B------:R-:W-:Y:S01]  /*4340*/  LEA.HI.X.SX32 R7, R2, R61, 0x1, P6 ;  /* 0x0000003d02077211 */ /* 0x000fe200030f0eff */
[----:B------:R-:W-:Y:S01]  /*4350*/  IMAD R15, R52, 0x22, RZ ;  /* 0x00000022340f7824 */ /* 0x000fe200078e02ff */
[----:B0-----:R0:W5:Y:S01]  /*4360*/  @!P3 LDG.E.U16 R40, desc[UR22][R8.64] ;  /* 0x000000160828b981 */ /* 0x001162000c1e1500 */
[----:B------:R-:W-:-:S02]  /*4370*/  ISETP.GE.U32.AND P3, PT, R3, 0x7fffffd7, PT ;  /* 0x7fffffd70300780c */ /* 0x000fc40003f66070 */
[--C-:B------:R-:W-:Y:S01]  /*4380*/  SHF.R.U32.HI R3, RZ, 0xf, R46.reuse ;  /* 0x0000000fff037819 */ /* 0x100fe2000001162e */
[----:B------:R3:W5:Y:S03]  /*4390*/  @!P4 LDG.E.U16 R58, desc[UR22][R4.64] ;  /* 0x00000016043ac981 */ /* 0x000766000c1e1500 */
[----:B------:R-:W-:Y:S01]  /*43a0*/  LOP3.LUT P4, RZ, R3, 0x1, RZ, 0xc0, !PT ;  /* 0x0000000103ff7812 */ /* 0x000fe2000788c0ff */
[C---:B------:R-:W-:Y:S01]  /*43b0*/  IMAD.SHL.U32 R3, R52.reuse, 0x10, RZ ;  /* 0x0000001034037824 */ /* 0x040fe200078e00ff */
[----:B------:R4:W5:Y:S01]  /*43c0*/  @!P5 LDG.E.U16 R56, desc[UR22][R6.64] ;  /* 0x000000160638d981 */ /* 0x000962000c1e1500 */
[----:B0-----:R-:W-:Y:S02]  /*43d0*/  SHF.R.U32.HI R9, RZ, 0xe, R46 ;  /* 0x0000000eff097819 */ /* 0x001fe4000001162e */
[----:B------:R-:W-:Y:S02]  /*43e0*/  LEA R8, P6, R52, R60, 0x5 ;  /* 0x0000003c34087211 */ /* 0x000fe400078c28ff */
[----:B------:R-:W-:-:S02]  /*43f0*/  LOP3.LUT P5, RZ, R9, 0x1, RZ, 0xc0, !PT ;  /* 0x0000000109ff7812 */ /* 0x000fc400078ac0ff */
[-C--:B------:R-:W-:Y:S01]  /*4400*/  LEA.HI.X.SX32 R9, R3, R61.reuse, 0x1, P6 ;  /* 0x0000003d03097211 */ /* 0x080fe200030f0eff */
[----:B------:R-:W-:Y:S01]  /*4410*/  IMAD R3, R52, 0x11, RZ ;  /* 0x0000001134037824 */ /* 0x000fe200078e02ff */
[----:B------:R-:W-:Y:S01]  /*4420*/  PRMT R41, RZ, 0x7610, R41 ;  /* 0x00007610ff297816 */ /* 0x000fe20000000029 */
[----:B---3--:R-:W-:Y:S01]  /*4430*/  VIADD R4, R10, 0xfffffff7 ;  /* 0xfffffff70a047836 */ /* 0x008fe20000000000 */
[----:B------:R-:W-:Y:S01]  /*4440*/  IADD3 R14, P6, PT, R15, R60, RZ ;  /* 0x0000003c0f0e7210 */ /* 0x000fe20007fde0ff */
[C---:B----4-:R-:W-:Y:S01]  /*4450*/  IMAD R7, R52.reuse, 0x12, RZ ;  /* 0x0000001234077824 */ /* 0x050fe200078e02ff */
[----:B------:R-:W-:Y:S02]  /*4460*/  PRMT R12, RZ, 0x7610, R12 ;  /* 0x00007610ff0c7816 */ /* 0x000fe4000000000c */
[----:B------:R0:W5:Y:S01]  /*4470*/  @P4 LDG.E.U16 R41, desc[UR22][R8.64] ;  /* 0x0000001608294981 */ /* 0x000162000c1e1500 */
[----:B------:R-:W-:Y:S01]  /*4480*/  LEA.HI.X.SX32 R15, R3, R61, 0x1, P6 ;  /* 0x0000003d030f7211 */ /* 0x000fe200030f0eff */
[----:B------:R-:W-:Y:S01]  /*4490*/  IMAD.SHL.U32 R3, R52, 0x4, RZ ;  /* 0x0000000434037824 */ /* 0x000fe200078e00ff */
[----:B------:R-:W-:-:S02]  /*44a0*/  ISETP.GE.U32.AND P4, PT, R4, 0x7fffffd8, PT ;  /* 0x7fffffd80400780c */ /* 0x000fc40003f86070 */
[CC--:B------:R-:W-:Y:S01]  /*44b0*/  LEA R4, P6, R52.reuse, R60.reuse, 0x3 ;  /* 0x0000003c34047211 */ /* 0x0c0fe200078c18ff */
[C---:B------:R-:W-:Y:S01]  /*44c0*/  IMAD R20, R52.reuse, 0x9, RZ ;  /* 0x0000000934147824 */ /* 0x040fe200078e02ff */
[----:B------:R-:W-:Y:S01]  /*44d0*/  SHF.R.U32.HI R6, RZ, 0xd, R46 ;  /* 0x0000000dff067819 */ /* 0x000fe2000001162e */
[----:B------:R3:W5:Y:S01]  /*44e0*/  @P5 LDG.E.U16 R12, desc[UR22][R14.64] ;  /* 0x000000160e0c5981 */ /* 0x000762000c1e1500 */
[-C--:B------:R-:W-:Y:S01]  /*44f0*/  LEA.HI.X.SX32 R5, R3, R61.reuse, 0x1, P6 ;  /* 0x0000003d03057211 */ /* 0x080fe200030f0eff */
[----:B------:R-:W-:Y:S01]  /*4500*/  IMAD R11, R52, 0x24, RZ ;  /* 0x00000024340b7824 */ /* 0x000fe200078e02ff */
[----:B------:R-:W-:Y:S02]  /*4510*/  PRMT R54, RZ, 0x7610, R54 ;  /* 0x00007610ff367816 */ /* 0x000fe40000000036 */
[-C--:B0-----:R-:W-:Y:S02]  /*4520*/  IADD3 R8, P6, PT, R7, R60.reuse, RZ ;  /* 0x0000003c07087210 */ /* 0x081fe40007fde0ff */
[----:B------:R-:W-:Y:S01]  /*4530*/  LOP3.LUT P5, RZ, R6, 0x1, RZ, 0xc0, !PT ;  /* 0x0000000106ff7812 */ /* 0x000fe200078ac0ff */
[----:B------:R-:W-:Y:S01]  /*4540*/  VIADD R6, R10, 0xfffffffa ;  /* 0xfffffffa0a067836 */ /* 0x000fe20000000000 */
[----:B------:R-:W-:Y:S01]  /*4550*/  LEA.HI.X.SX32 R9, R20, R61, 0x1, P6 ;  /* 0x0000003d14097211 */ /* 0x000fe200030f0eff */
[----:B------:R0:W5:Y:S01]  /*4560*/  @!P1 LDG.E.U16 R54, desc[UR22][R4.64] ;  /* 0x0000001604369981 */ /* 0x000162000c1e1500 */
[----:B---3--:R-:W-:-:S02]  /*4570*/  IADD3 R14, P6, PT, R11, R60, RZ ;  /* 0x0000003c0b0e7210 */ /* 0x008fc40007fde0ff */
[----:B------:R-:W-:Y:S02]  /*4580*/  PRMT R48, RZ, 0x7610, R48 ;  /* 0x00007610ff307816 */ /* 0x000fe40000000030 */
[----:B------:R-:W-:Y:S01]  /*4590*/  ISETP.GE.U32.AND P1, PT, R6, 0x7fffffdb, PT ;  /* 0x7fffffdb0600780c */ /* 0x000fe20003f26070 */
[----:B------:R-:W-:Y:S01]  /*45a0*/  VIADD R6, R10, 0xfffffff5 ;  /* 0xfffffff50a067836 */ /* 0x000fe20000000000 */
[----:B------:R-:W-:Y:S02]  /*45b0*/  PRMT R38, RZ, 0x7610, R38 ;  /* 0x00007610ff267816 */ /* 0x000fe40000000026 */
[-C--:B------:R-:W-:Y:S01]  /*45c0*/  LEA.HI.X.SX32 R15, R7, R61.reuse, 0x1, P6 ;  /* 0x0000003d070f7211 */ /* 0x080fe200030f0eff */
[----:B------:R3:W5:Y:S01]  /*45d0*/  @!P3 LDG.E.U16 R48, desc[UR22][R8.64] ;  /* 0x000000160830b981 */ /* 0x000762000c1e1500 */
[----:B0-----:R-:W-:Y:S01]  /*45e0*/  SHF.R.U32.HI R4, RZ, 0xc, R46 ;  /* 0x0000000cff047819 */ /* 0x001fe2000001162e */
[----:B------:R-:W-:Y:S01]  /*45f0*/  IMAD.SHL.U32 R21, R52, 0x8, RZ ;  /* 0x0000000834157824 */ /* 0x000fe200078e00ff */
[----:B------:R-:W-:Y:S01]  /*4600*/  ISETP.GE.U32.AND P3, PT, R6, 0x7fffffd6, PT ;  /* 0x7fffffd60600780c */ /* 0x000fe20003f66070 */
[----:B------:R-:W5:Y:S01]  /*4610*/  @P5 LDG.E.U16 R38, desc[UR22][R14.64] ;  /* 0x000000160e265981 */ /* 0x000f62000c1e1500 */
[C---:B------:R-:W-:Y:S01]  /*4620*/  LEA R6, P6, R52.reuse, R60, 0x4 ;  /* 0x0000003c34067211 */ /* 0x040fe200078c20ff */
[----:B------:R-:W-:Y:S01]  /*4630*/  IMAD R11, R52, 0x26, RZ ;  /* 0x00000026340b7824 */ /* 0x000fe200078e02ff */
[----:B------:R-:W-:Y:S01]  /*4640*/  LOP3.LUT P5, RZ, R4, 0x1, RZ, 0xc0, !PT ;  /* 0x0000000104ff7812 */ /* 0x000fe200078ac0ff */
[----:B------:R-:W-:Y:S01]  /*4650*/  IMAD R5, R52, 0x13, RZ ;  /* 0x0000001334057824 */ /* 0x000fe200078e02ff */
[----:B------:R-:W-:-:S02]  /*4660*/  LEA.HI.X.SX32 R7, R21, R61, 0x1, P6 ;  /* 0x0000003d15077211 */ /* 0x000fc400030f0eff */
[----:B------:R-:W-:Y:S01]  /*4670*/  PRMT R47, RZ, 0x7610, R47 ;  /* 0x00007610ff2f7816 */ /* 0x000fe2000000002f */
[----:B------:R-:W-:Y:S01]  /*4680*/  VIADD R4, R10, 0xfffffff4 ;  /* 0xfffffff40a047836 */ /* 0x000fe20000000000 */
[-C--:B---3--:R-:W-:Y:S01]  /*4690*/  IADD3 R8, P6, PT, R11, R60.reuse, RZ ;  /* 0x0000003c0b087210 */ /* 0x088fe20007fde0ff */
[----:B------:R-:W-:Y:S01]  /*46a0*/  IMAD R22, R52, 0xa, RZ ;  /* 0x0000000a34167824 */ /* 0x000fe200078e02ff */
[----:B------:R-:W-:Y:S02]  /*46b0*/  PRMT R13, RZ, 0x7610, R13 ;  /* 0x00007610ff0d7816 */ /* 0x000fe4000000000d */
[----:B------:R-:W-:Y:S01]  /*46c0*/  LEA.HI.X.SX32 R9, R5, R61, 0x1, P6 ;  /* 0x0000003d05097211 */ /* 0x000fe200030f0eff */
[----:B------:R0:W5:Y:S01]  /*46d0*/  @!P4 LDG.E.U16 R47, desc[UR22][R6.64] ;  /* 0x00000016062fc981 */ /* 0x000162000c1e1500 */
[----:B------:R-:W-:Y:S01]  /*46e0*/  ISETP.GE.U32.AND P4, PT, R4, 0x7fffffd5, PT ;  /* 0x7fffffd50400780c */ /* 0x000fe20003f86070 */
[----:B------:R-:W-:Y:S01]  /*46f0*/  IMAD R23, R52, 0x5, RZ ;  /* 0x0000000534177824 */ /* 0x000fe200078e02ff */
[----:B------:R-:W-:Y:S01]  /*4700*/  SHF.R.U32.HI R5, RZ, 0xb, R46 ;  /* 0x0000000bff057819 */ /* 0x000fe2000001162e */
[----:B------:R3:W5:Y:S01]  /*4710*/  @P5 LDG.E.U16 R13, desc[UR22][R8.64] ;  /* 0x00000016080d5981 */ /* 0x000762000c1e1500 */
[----:B------:R-:W-:Y:S01]  /*4720*/  IADD3 R4, P6, PT, R22, R60, RZ ;  /* 0x0000003c16047210 */ /* 0x000fe20007fde0ff */
[----:B------:R-:W-:Y:S01]  /*4730*/  IMAD R11, R52, 0x14, RZ ;  /* 0x00000014340b7824 */ /* 0x000fe200078e02ff */
[----:B------:R-:W-:-:S02]  /*4740*/  LOP3.LUT P5, RZ, R5, 0x1, RZ, 0xc0, !PT ;  /* 0x0000000105ff7812 */ /* 0x000fc400078ac0ff */
[----:B------:R-:W-:Y:S01]  /*4750*/  PRMT R51, RZ, 0x7610, R51 ;  /* 0x00007610ff337816 */ /* 0x000fe20000000033 */
[----:B0-----:R-:W-:Y:S01]  /*4760*/  VIADD R7, R10, 0xfffffffc ;  /* 0xfffffffc0a077836 */ /* 0x001fe20000000000 */
[----:B------:R-:W-:Y:S01]  /*4770*/  LEA.HI.X.SX32 R5, R23, R61, 0x1, P6 ;  /* 0x0000003d17057211 */ /* 0x000fe200030f0eff */
[----:B------:R-:W-:Y:S01]  /*4780*/  IMAD R15, R52, 0x28, RZ ;  /* 0x00000028340f7824 */ /* 0x000fe200078e02ff */
[----:B------:R-:W-:-:S03]  /*4790*/  IADD3 R6, P6, PT, R11, R60, RZ ;  /* 0x0000003c0b067210 */ /* 0x000fc60007fde0ff */
[----:B------:R0:W5:Y:S01]  /*47a0*/  @!P1 LDG.E.U16 R51, desc[UR22][R4.64] ;  /* 0x0000001604339981 */ /* 0x000162000c1e1500 */
[----:B------:R-:W-:Y:S02]  /*47b0*/  ISETP.GE.U32.AND P1, PT, R7, 0x7fffffdd, PT ;  /* 0x7fffffdd0700780c */ /* 0x000fe40003f26070 */
[-C--:B------:R-:W-:Y:S02]  /*47c0*/  LEA.HI.X.SX32 R7, R22, R61.reuse, 0x1, P6 ;  /* 0x0000003d16077211 */ /* 0x080fe400030f0eff */
[----:B---3--:R-:W-:Y:S02]  /*47d0*/  IADD3 R8, P6, PT, R15, R60, RZ ;  /* 0x0000003c0f087210 */ /* 0x008fe40007fde0ff */
[----:B------:R-:W-:Y:S02]  /*47e0*/  PRMT R19, RZ, 0x7610, R19 ;  /* 0x00007610ff137816 */ /* 0x000fe40000000013 */
[----:B------:R-:W-:Y:S01]  /*47f0*/  SHF.R.U32.HI R14, RZ, 0xa, R46 ;  /* 0x0000000aff0e7819 */ /* 0x000fe2000001162e */
[----:B------:R-:W-:Y:S01]  /*4800*/  IMAD R17, R52, 0x2a, RZ ;  /* 0x0000002a34117824 */ /* 0x000fe200078e02ff */
[----:B------:R-:W-:-:S02]  /*4810*/  LEA.HI.X.SX32 R9, R11, R61, 0x1, P6 ;  /* 0x0000003d0b097211 */ /* 0x000fc400030f0eff */
[----:B------:R-:W-:Y:S02]  /*4820*/  PRMT R45, RZ, 0x7610, R45 ;  /* 0x00007610ff2d7816 */ /* 0x000fe4000000002d */
[----:B------:R-:W-:Y:S01]  /*4830*/  LOP3.LUT P6, RZ, R14, 0x1, RZ, 0xc0, !PT ;  /* 0x000000010eff7812 */ /* 0x000fe200078cc0ff */
[----:B------:R-:W5:Y:S01]  /*4840*/  @P5 LDG.E.U16 R19, desc[UR22][R8.64] ;  /* 0x0000001608135981 */ /* 0x000f62000c1e1500 */
[C---:B0-----:R-:W-:Y:S01]  /*4850*/  IMAD R5, R52.reuse, 0x15, RZ ;  /* 0x0000001534057824 */ /* 0x041fe200078e02ff */
[----:B------:R-:W-:Y:S01]  /*4860*/  SHF.R.U32.HI R4, RZ, 0x9, R46 ;  /* 0x00000009ff047819 */ /* 0x000fe2000001162e */
[----:B------:R-:W-:Y:S01]  /*4870*/  IMAD R11, R52, 0x16, RZ ;  /* 0x00000016340b7824 */ /* 0x000fe200078e02ff */
[----:B------:R-:W-:Y:S01]  /*4880*/  IADD3 R16, P5, PT, R17, R60, RZ ;  /* 0x0000003c11107210 */ /* 0x000fe20007fbe0ff */
[----:B------:R0:W5:Y:S01]  /*4890*/  @!P3 LDG.E.U16 R45, desc[UR22][R6.64] ;  /* 0x00000016062db981 */ /* 0x000162000c1e1500 */
[----:B------:R-:W-:Y:S01]  /*48a0*/  LOP3.LUT P3, RZ, R4, 0x1, RZ, 0xc0, !PT ;  /* 0x0000000104ff7812 */ /* 0x000fe2000786c0ff */
[----:B------:R-:W-:Y:S01]  /*48b0*/  IMAD R24, R52, 0xb, RZ ;  /* 0x0000000b34187824 */ /* 0x000fe200078e02ff */
[----:B------:R-:W-:-:S02]  /*48c0*/  PRMT R14, RZ, 0x7610, R14 ;  /* 0x00007610ff0e7816 */ /* 0x000fc4000000000e */
[-C--:B------:R-:W-:Y:S02]  /*48d0*/  LEA.HI.X.SX32 R17, R5, R61.reuse, 0x1, P5 ;  /* 0x0000003d05117211 */ /* 0x080fe400028f0eff */
[----:B------:R-:W-:Y:S01]  /*48e0*/  IADD3 R4, P5, PT, R11, R60, RZ ;  /* 0x0000003c0b047210 */ /* 0x000fe20007fbe0ff */
[----:B0-----:R-:W-:Y:S01]  /*48f0*/  IMAD R7, R52, 0x2c, RZ ;  /* 0x0000002c34077824 */ /* 0x001fe200078e02ff */
[----:B------:R-:W-:Y:S01]  /*4900*/  SHF.R.U32.HI R6, RZ, 0x8, R46 ;  /* 0x00000008ff067819 */ /* 0x000fe2000001162e */
[----:B------:R-:W5:Y:S01]  /*4910*/  @P6 LDG.E.U16 R14, desc[UR22][R16.64] ;  /* 0x00000016100e6981 */ /* 0x000f62000c1e1500 */
[----:B------:R-:W-:Y:S01]  /*4920*/  PRMT R44, RZ, 0x7610, R44 ;  /* 0x00007610ff2c7816 */ /* 0x000fe2000000002c */
[----:B------:R-:W-:Y:S01]  /*4930*/  VIADD R8, R10, 0xfffffff9 ;  /* 0xfffffff90a087836 */ /* 0x000fe20000000000 */
[----:B------:R-:W-:Y:S01]  /*4940*/  LEA.HI.X.SX32 R5, R24, R61, 0x1, P5 ;  /* 0x0000003d18057211 */ /* 0x000fe200028f0eff */
[----:B------:R-:W-:Y:S01]  /*4950*/  IMAD R15, R52, 0x2e, RZ ;  /* 0x0000002e340f7824 */ /* 0x000fe200078e02ff */
[----:B------:R-:W-:-:S02]  /*4960*/  LOP3.LUT P5, RZ, R6, 0x1, RZ, 0xc0, !PT ;  /* 0x0000000106ff7812 */ /* 0x000fc400078ac0ff */
[-C--:B------:R-:W-:Y:S01]  /*4970*/  IADD3 R6, P6, PT, R7, R60.reuse, RZ ;  /* 0x0000003c07067210 */ /* 0x080fe20007fde0ff */
[----:B------:R0:W5:Y:S01]  /*4980*/  @!P4 LDG.E.U16 R44, desc[UR22][R4.64] ;  /* 0x00000016042cc981 */ /* 0x000162000c1e1500 */
[----:B------:R-:W-:Y:S01]  /*4990*/  PRMT R18, RZ, 0x7610, R18 ;  /* 0x00007610ff127816 */ /* 0x000fe20000000012 */
[----:B------:R-:W-:Y:S01]  /*49a0*/  IMAD R9, R52, 0x17, RZ ;  /* 0x0000001734097824 */ /* 0x000fe200078e02ff */
[----:B------:R-:W-:Y:S01]  /*49b0*/  LEA.HI.X.SX32 R7, R11, R61, 0x1, P6 ;  /* 0x0000003d0b077211 */ /* 0x000fe200030f0eff */
[----:B------:R-:W-:Y:S01]  /*49c0*/  VIADD R11, R10, 0xfffffff3 ;  /* 0xfffffff30a0b7836 */ /* 0x000fe20000000000 */
[----:B------:R-:W-:Y:S01]  /*49d0*/  ISETP.GE.U32.AND P4, PT, R8, 0x7fffffda, PT ;  /* 0x7fffffda0800780c */ /* 0x000fe20003f86070 */
[C---:B------:R-:W-:Y:S01]  /*49e0*/  IMAD R25, R52.reuse, 0x6, RZ ;  /* 0x0000000634197824 */ /* 0x040fe200078e02ff */
[----:B------:R-:W-:Y:S01]  /*49f0*/  IADD3 R8, P6, PT, R15, R60, RZ ;  /* 0x0000003c0f087210 */ /* 0x000fe20007fde0ff */
[----:B------:R3:W5:Y:S01]  /*4a00*/  @P3 LDG.E.U16 R18, desc[UR22][R6.64] ;  /* 0x0000001606123981 */ /* 0x000762000c1e1500 */
[----:B------:R-:W-:Y:S01]  /*4a10*/  IMAD R26, R52, 0x3, RZ ;  /* 0x00000003341a7824 */ /* 0x000fe200078e02ff */
[----:B------:R-:W-:-:S02]  /*4a20*/  PRMT R15, RZ, 0x7610, R15 ;  /* 0x00007610ff0f7816 */ /* 0x000fc4000000000f */
[-C--:B------:R-:W-:Y:S02]  /*4a30*/  LEA.HI.X.SX32 R9, R9, R61.reuse, 0x1, P6 ;  /* 0x0000003d09097211 */ /* 0x080fe400030f0eff */
[----:B------:R-:W-:Y:S01]  /*4a40*/  ISETP.GE.U32.AND P3, PT, R11, 0x7fffffd4, PT ;  /* 0x7fffffd40b00780c */ /* 0x000fe20003f66070 */
[----:B------:R-:W-:Y:S01]  /*4a50*/  VIADD R11, R10, 0xfffffff8 ;  /* 0xfffffff80a0b7836 */ /* 0x000fe20000000000 */
[-C--:B0-----:R-:W-:Y:S01]  /*4a60*/  IADD3 R4, P6, PT, R25, R60.reuse, RZ ;  /* 0x0000003c19047210 */ /* 0x081fe20007fde0ff */
[----:B------:R-:W-:Y:S01]  /*4a70*/  IMAD R27, R52, 0xc, RZ ;  /* 0x0000000c341b7824 */ /* 0x000fe200078e02ff */
[----:B------:R-:W-:Y:S01]  /*4a80*/  PRMT R55, RZ, 0x7610, R55 ;  /* 0x00007610ff377816 */ /* 0x000fe20000000037 */
[----:B------:R0:W5:Y:S01]  /*4a90*/  @P5 LDG.E.U16 R15, desc[UR22][R8.64] ;  /* 0x00000016080f5981 */ /* 0x000162000c1e1500 */
[----:B------:R-:W-:Y:S02]  /*4aa0*/  LEA.HI.X.SX32 R5, R26, R61, 0x1, P6 ;  /* 0x0000003d1a057211 */ /* 0x000fe400030f0eff */
[----:B------:R-:W-:Y:S01]  /*4ab0*/  ISETP.GE.U32.AND P6, PT, R11, 0x7fffffd9, PT ;  /* 0x7fffffd90b00780c */ /* 0x000fe20003fc6070 */
[----:B------:R-:W-:Y:S01]  /*4ac0*/  IMAD R11, R52, 0x18, RZ ;  /* 0x00000018340b7824 */ /* 0x000fe200078e02ff */
[----:B---3--:R-:W-:Y:S01]  /*4ad0*/  SHF.R.U32.HI R7, RZ, 0x7, R46 ;  /* 0x00000007ff077819 */ /* 0x008fe2000001162e */
[----:B------:R3:W5:Y:S01]  /*4ae0*/  @!P1 LDG.E.U16 R55, desc[UR22][R4.64] ;  /* 0x0000001604379981 */ /* 0x000762000c1e1500 */
[----:B------:R-:W-:-:S02]  /*4af0*/  IADD3 R6, P5, PT, R27, R60, RZ ;  /* 0x0000003c1b067210 */ /* 0x000fc40007fbe0ff */
[----:B------:R-:W-:Y:S01]  /*4b00*/  LOP3.LUT P1, RZ, R7, 0x1, RZ, 0xc0, !PT ;  /* 0x0000000107ff7812 */ /* 0x000fe2000782c0ff */
[----:B------:R-:W-:Y:S01]  /*4b10*/  IMAD R37, R52, 0x30, RZ ;  /* 0x0000003034257824 */ /* 0x000fe200078e02ff */
[----:B------:R-:W-:Y:S02]  /*4b20*/  LEA.HI.X.SX32 R7, R25, R61, 0x1, P5 ;  /* 0x0000003d19077211 */ /* 0x000fe400028f0eff */
[----:B------:R-:W-:Y:S02]  /*4b30*/  PRMT R50, RZ, 0x7610, R50 ;  /* 0x00007610ff327816 */ /* 0x000fe40000000032 */
[----:B0-----:R-:W-:Y:S01]  /*4b40*/  IADD3 R8, P5, PT, R11, R60, RZ ;  /* 0x0000003c0b087210 */ /* 0x001fe20007fbe0ff */
[----:B------:R-:W-:-:S03]  /*4b50*/  VIADD R16, R10, 0xfffffff2 ;  /* 0xfffffff20a107836 */ /* 0x000fc60000000000 */
[-C--:B------:R-:W-:Y:S01]  /*4b60*/  LEA.HI.X.SX32 R9, R27, R61.reuse, 0x1, P5 ;  /* 0x0000003d1b097211 */ /* 0x080fe200028f0eff */
[----:B------:R0:W5:Y:S01]  /*4b70*/  @!P4 LDG.E.U16 R50, desc[UR22][R6.64] ;  /* 0x000000160632c981 */ /* 0x000162000c1e1500 */
[-C--:B------:R-:W-:Y:S02]  /*4b80*/  IADD3 R36, P5, PT, R37, R60.reuse, RZ ;  /* 0x0000003c25247210 */ /* 0x080fe40007fbe0ff */
[----:B------:R-:W-:Y:S01]  /*4b90*/  ISETP.GE.U32.AND P4, PT, R16, 0x7fffffd3, PT ;  /* 0x7fffffd31000780c */ /* 0x000fe20003f86070 */
[----:B---3--:R-:W-:Y:S01]  /*4ba0*/  VIADD R4, R10, 0xfffffff1 ;  /* 0xfffffff10a047836 */ /* 0x008fe20000000000 */
[----:B------:R-:W-:Y:S01]  /*4bb0*/  PRMT R16, RZ, 0x7610, R16 ;  /* 0x00007610ff107816 */ /* 0x000fe20000000010 */
[----:B------:R-:W-:Y:S01]  /*4bc0*/  IMAD R28, R52, 0xe, RZ ;  /* 0x0000000e341c7824 */ /* 0x000fe200078e02ff */
[----:B------:R-:W-:Y:S02]  /*4bd0*/  LEA.HI.X.SX32 R37, R11, R61, 0x1, P5 ;  /* 0x0000003d0b257211 */ /* 0x000fe400028f0eff */
[----:B------:R-:W-:Y:S01]  /*4be0*/  PRMT R43, RZ, 0x7610, R43 ;  /* 0x00007610ff2b7816 */ /* 0x000fe2000000002b */
[----:B------:R-:W-:Y:S01]  /*4bf0*/  VIADD R5, R10, 0xffffffff ;  /* 0xffffffff0a057836 */ /* 0x000fe20000000000 */
[----:B------:R-:W-:Y:S01]  /*4c00*/  ISETP.GE.U32.AND P5, PT, R4, 0x7fffffd2, PT ;  /* 0x7fffffd20400780c */ /* 0x000fe20003fa6070 */
[----:B------:R-:W5:Y:S01]  /*4c10*/  @P1 LDG.E.U16 R16, desc[UR22][R36.64] ;  /* 0x0000001624101981 */ /* 0x000f62000c1e1500 */
[----:B------:R-:W-:Y:S01]  /*4c20*/  IMAD R29, R52, 0x7, RZ ;  /* 0x00000007341d7824 */ /* 0x000fe200078e02ff */
[----:B------:R-:W-:Y:S01]  /*4c30*/  IADD3 R4, P1, PT, R28, R60, RZ ;  /* 0x0000003c1c047210 */ /* 0x000fe20007f3e0ff */
[----:B------:R-:W-:Y:S01]  /*4c40*/  IMAD R17, R52, 0x1a, RZ ;  /* 0x0000001a34117824 */ /* 0x000fe200078e02ff */
[----:B------:R3:W5:Y:S01]  /*4c50*/  @!P3 LDG.E.U16 R43, desc[UR22][R8.64] ;  /* 0x00000016082bb981 */ /* 0x000762000c1e1500 */
[----:B------:R-:W-:-:S02]  /*4c60*/  ISETP.GE.U32.AND P3, PT, R5, 0x7fffffe0, PT ;  /* 0x7fffffe00500780c */ /* 0x000fc40003f66070 */
[----:B------:R-:W-:Y:S01]  /*4c70*/  PRMT R49, RZ, 0x7610, R49 ;  /* 0x00007610ff317816 */ /* 0x000fe20000000031 */
[C---:B------:R-:W-:Y:S01]  /*4c80*/  IMAD R39, R52.reuse, 0x1c, RZ ;  /* 0x0000001c34277824 */ /* 0x040fe200078e02ff */
[-C--:B------:R-:W-:Y:S01]  /*4c90*/  LEA.HI.X.SX32 R5, R29, R61.reuse, 0x1, P1 ;  /* 0x0000003d1d057211 */ /* 0x080fe200008f0eff */
[----:B------:R-:W-:Y:S01]  /*4ca0*/  IMAD R30, R52, 0xd, RZ ;  /* 0x0000000d341e7824 */ /* 0x000fe200078e02ff */
[-C--:B0-----:R-:W-:Y:S02]  /*4cb0*/  IADD3 R6, P1, PT, R17, R60.reuse, RZ ;  /* 0x0000003c11067210 */ /* 0x081fe40007f3e0ff */
[----:B---3--:R-:W-:Y:S01]  /*4cc0*/  SHF.R.U32.HI R9, RZ, 0x6, R46 ;  /* 0x00000006ff097819 */ /* 0x008fe2000001162e */
[----:B------:R0:W5:Y:S01]  /*4cd0*/  @!P6 LDG.E.U16 R49, desc[UR22][R4.64] ;  /* 0x000000160431e981 */ /* 0x000162000c1e1500 */
[----:B------:R-:W-:Y:S02]  /*4ce0*/  IADD3 R8, P6, PT, R39, R60, RZ ;  /* 0x0000003c27087210 */ /* 0x000fe40007fde0ff */
[----:B------:R-:W-:-:S02]  /*4cf0*/  LEA.HI.X.SX32 R7, R30, R61, 0x1, P1 ;  /* 0x0000003d1e077211 */ /* 0x000fc400008f0eff */
[----:B------:R-:W-:Y:S02]  /*4d00*/  LOP3.LUT P1, RZ, R9, 0x1, RZ, 0xc0, !PT ;  /* 0x0000000109ff7812 */ /* 0x000fe4000782c0ff */
[----:B------:R-:W-:Y:S01]  /*4d10*/  PRMT R11, RZ, 0x7610, R11 ;  /* 0x00007610ff0b7816 */ /* 0x000fe2000000000b */
[----:B------:R-:W-:Y:S01]  /*4d20*/  IMAD R85, R52, 0x32, RZ ;  /* 0x0000003234557824 */ /* 0x000fe200078e02ff */
[-C--:B------:R-:W-:Y:S01]  /*4d30*/  LEA.HI.X.SX32 R9, R28, R61.reuse, 0x1, P6 ;  /* 0x0000003d1c097211 */ /* 0x080fe200030f0eff */
[C---:B------:R-:W-:Y:S01]  /*4d40*/  IMAD R77, R52.reuse, 0x34, RZ ;  /* 0x00000034344d7824 */ /* 0x040fe200078e02ff */
[----:B------:R-:W-:Y:S01]  /*4d50*/  PRMT R42, RZ, 0x7610, R42 ;  /* 0x00007610ff2a7816 */ /* 0x000fe2000000002a */
[C---:B0-----:R-:W-:Y:S02]  /*4d60*/  IMAD R5, R52.reuse, 0x19, RZ ;  /* 0x0000001934057824 */ /* 0x041fe400078e02ff */
[----:B------:R-:W5:Y:S01]  /*4d70*/  @!P5 LDG.E.U16 R11, desc[UR22][R8.64] ;  /* 0x00000016080bd981 */ /* 0x000f62000c1e1500 */
[C---:B------:R-:W-:Y:S01]  /*4d80*/  IMAD R79, R52.reuse, 0x36, RZ ;  /* 0x00000036344f7824 */ /* 0x040fe200078e02ff */
[-C--:B------:R-:W-:Y:S01]  /*4d90*/  IADD3 R84, P5, PT, R85, R60.reuse, RZ ;  /* 0x0000003c55547210 */ /* 0x080fe20007fbe0ff */
[C---:B------:R-:W-:Y:S01]  /*4da0*/  IMAD R81, R52.reuse, 0x38, RZ ;  /* 0x0000003834517824 */ /* 0x040fe200078e02ff */
[----:B------:R-:W-:Y:S01]  /*4db0*/  IADD3 R76, P6, PT, R77, R60, RZ ;  /* 0x0000003c4d4c7210 */ /* 0x000fe20007fde0ff */
[----:B------:R0:W5:Y:S01]  /*4dc0*/  @!P4 LDG.E.U16 R42, desc[UR22][R6.64] ;  /* 0x00000016062ac981 */ /* 0x000162000c1e1500 */
[----:B------:R-:W-:Y:S01]  /*4dd0*/  IMAD R37, R52, 0x1b, RZ ;  /* 0x0000001b34257824 */ /* 0x000fe200078e02ff */
[----:B------:R-:W-:-:S02]  /*4de0*/  LEA.HI.X.SX32 R85, R5, R61, 0x1, P5 ;  /* 0x0000003d05557211 */ /* 0x000fc400028f0eff */
[-C--:B------:R-:W-:Y:S01]  /*4df0*/  IADD3 R78, P5, PT, R79, R60.reuse, RZ ;  /* 0x0000003c4f4e7210 */ /* 0x080fe20007fbe0ff */
[C---:B------:R-:W-:Y:S01]  /*4e00*/  IMAD R135, R52.reuse, 0x3c, RZ ;  /* 0x0000003c34877824 */ /* 0x040fe200078e02ff */
[-C--:B------:R-:W-:Y:S02]  /*4e10*/  LEA.HI.X.SX32 R77, R17, R61.reuse, 0x1, P6 ;  /* 0x0000003d114d7211 */ /* 0x080fe400030f0eff */
[-C--:B------:R-:W-:Y:S01]  /*4e20*/  IADD3 R80, P6, PT, R81, R60.reuse, RZ ;  /* 0x0000003c51507210 */ /* 0x080fe20007fde0ff */
[C---:B0-----:R-:W-:Y:S01]  /*4e30*/  IMAD R7, R52.reuse, 0x3a, RZ ;  /* 0x0000003a34077824 */ /* 0x041fe200078e02ff */
[-C--:B------:R-:W-:Y:S01]  /*4e40*/  LEA.HI.X.SX32 R79, R37, R61.reuse, 0x1, P5 ;  /* 0x0000003d254f7211 */ /* 0x080fe200028f0eff */
[C---:B------:R-:W-:Y:S01]  /*4e50*/  IMAD R57, R52.reuse, 0x1d, RZ ;  /* 0x0000001d34397824 */ /* 0x040fe200078e02ff */
[----:B------:R-:W-:Y:S02]  /*4e60*/  LEA.HI.X.SX32 R81, R39, R61, 0x1, P6 ;  /* 0x0000003d27517211 */ /* 0x000fe400030f0eff */
[----:B------:R-:W-:Y:S01]  /*4e70*/  IADD3 R4, P5, PT, R7, R60, RZ ;  /* 0x0000003c07047210 */ /* 0x000fe20007fbe0ff */
[----:B------:R-:W-:Y:S01]  /*4e80*/  IMAD R137, R52, 0x3e, RZ ;  /* 0x0000003e34897824 */ /* 0x000fe200078e02ff */
[----:B------:R-:W-:-:S02]  /*4e90*/  SHF.R.U32.HI R7, RZ, 0x4, R46 ;  /* 0x00000004ff077819 */ /* 0x000fc4000001162e */
[----:B------:R-:W-:Y:S02]  /*4ea0*/  SHF.R.U32.HI R36, RZ, 0x5, R46 ;  /* 0x00000005ff247819 */ /* 0x000fe4000001162e */
[----:B------:R-:W-:Y:S02]  /*4eb0*/  IADD3 R6, P6, PT, R135, R60, RZ ;  /* 0x0000003c87067210 */ /* 0x000fe40007fde0ff */
[-C--:B------:R-:W-:Y:S01]  /*4ec0*/  LEA.HI.X.SX32 R5, R57, R61.reuse, 0x1, P5 ;  /* 0x0000003d39057211 */ /* 0x080fe200028f0eff */
[----:B------:R-:W-:Y:S01]  /*4ed0*/  IMAD R9, R52, 0x1f, RZ ;  /* 0x0000001f34097824 */ /* 0x000fe200078e02ff */
[----:B------:R-:W-:Y:S02]  /*4ee0*/  LOP3.LUT P5, RZ, R7, 0x1, RZ, 0xc0, !PT ;  /* 0x0000000107ff7812 */ /* 0x000fe400078ac0ff */
[----:B------:R-:W-:Y:S02]  /*4ef0*/  LOP3.LUT P4, RZ, R36, 0x1, RZ, 0xc0, !PT ;  /* 0x0000000124ff7812 */ /* 0x000fe4000788c0ff */
[----:B------:R-:W-:-:S02]  /*4f00*/  LEA.HI.X.SX32 R7, R71, R61, 0x1, P6 ;  /* 0x0000003d47077211 */ /* 0x000fc400030f0eff */
[----:B------:R-:W-:Y:S02]  /*4f10*/  IADD3 R8, P6, PT, R137, R60, RZ ;  /* 0x0000003c89087210 */ /* 0x000fe40007fde0ff */
[----:B------:R-:W-:Y:S02]  /*4f20*/  SHF.R.U32.HI R17, RZ, 0x3, R46 ;  /* 0x00000003ff117819 */ /* 0x000fe4000001162e */
[----:B------:R-:W-:Y:S02]  /*4f30*/  LOP3.LUT R207, R35, 0x1f, RZ, 0xc0, !PT ;  /* 0x0000001f23cf7812 */ /* 0x000fe400078ec0ff */
[----:B------:R-:W-:Y:S02]  /*4f40*/  LEA.HI.X.SX32 R9, R9, R61, 0x1, P6 ;  /* 0x0000003d09097211 */ /* 0x000fe400030f0eff */
[----:B------:R-:W-:Y:S02]  /*4f50*/  LOP3.LUT P6, RZ, R17, 0x1, RZ, 0xc0, !PT ;  /* 0x0000000111ff7812 */ /* 0x000fe400078cc0ff */
[----:B------:R-:W-:Y:S01]  /*4f60*/  PRMT R37, RZ, 0x7610, R37 ;  /* 0x00007610ff257816 */ /* 0x000fe20000000025 */
[----:B------:R-:W-:Y:S01]  /*4f70*/  IMAD R71, R207, R53, RZ ;  /* 0x00000035cf477224 */ /* 0x000fe200078e02ff */
[----:B------:R-:W-:-:S02]  /*4f80*/  PRMT R57, RZ, 0x7610, R57 ;  /* 0x00007610ff397816 */ /* 0x000fc40000000039 */
[----:B------:R-:W-:Y:S01]  /*4f90*/  SHF.R.U32.HI R36, RZ, 0x2, R46 ;  /* 0x00000002ff247819 */ /* 0x000fe2000001162e */
[----:B--2---:R-:W-:Y:S01]  /*4fa0*/  IMAD R197, R33, UR5, RZ ;  /* 0x0000000521c57c24 */ /* 0x004fe2000f8e02ff */
[----:B------:R0:W5:Y:S01]  /*4fb0*/  @P4 LDG.E.U16 R37, desc[UR22][R76.64] ;  /* 0x000000164c254981 */ /* 0x000162000c1e1500 */
[----:B------:R-:W-:Y:S01]  /*4fc0*/  PRMT R39, RZ, 0x7610, R39 ;  /* 0x00007610ff277816 */ /* 0x000fe20000000027 */
[----:B------:R-:W-:Y:S01]  /*4fd0*/  IMAD R195, R59, UR5, RZ ;  /* 0x000000053bc37c24 */ /* 0x000fe2000f8e02ff */
[C---:B------:R-:W-:Y:S01]  /*4fe0*/  LEA R70, P4, R71.reuse, UR18, 0x1 ;  /* 0x0000001247467c11 */ /* 0x040fe2000f8808ff */
[----:B------:R-:W5:Y:S01]  /*4ff0*/  @!P3 LDG.E.U16 R57, desc[UR22][R60.64] ;  /* 0x000000163c39b981 */ /* 0x000f62000c1e1500 */
[----:B------:R-:W-:Y:S02]  /*5000*/  LOP3.LUT P3, RZ, R36, 0x1, RZ, 0xc0, !PT ;  /* 0x0000000124ff7812 */ /* 0x000fe4000786c0ff */
[----:B------:R-:W-:Y:S01]  /*5010*/  PRMT R36, RZ, 0x7610, R36 ;  /* 0x00007610ff247816 */ /* 0x000fe20000000024 */
[----:B------:R-:W5:Y:S01]  /*5020*/  @P6 LDG.E.U16 R39, desc[UR22][R80.64] ;  /* 0x0000001650276981 */ /* 0x000f62000c1e1500 */
[----:B------:R-:W-:Y:S01]  /*5030*/  LEA.HI.X.SX32 R71, R71, UR19, 0x1, P4 ;  /* 0x0000001347477c11 */ /* 0x000fe2000a0f0eff */
[----:B------:R-:W-:Y:S01]  /*5040*/  IMAD R62, R62, UR5, RZ ;  /* 0x000000053e3e7c24 */ /* 0x000fe2000f8e02ff */
[-C--:B------:R-:W-:Y:S01]  /*5050*/  LEA R196, P4, R197, R70.reuse, 0x1 ;  /* 0x00000046c5c47211 */ /* 0x080fe200078808ff */
[----:B------:R-:W-:Y:S01]  /*5060*/  IMAD R63, R63, UR5, RZ ;  /* 0x000000053f3f7c24 */ /* 0x000fe2000f8e02ff */
[-C--:B------:R-:W-:Y:S01]  /*5070*/  LEA R194, P6, R195, R70.reuse, 0x1 ;  /* 0x00000046c3c27211 */ /* 0x080fe200078c08ff */
[----:B------:R-:W-:Y:S01]  /*5080*/  IMAD R64, R64, UR5, RZ ;  /* 0x0000000540407c24 */ /* 0x000fe2000f8e02ff */
[----:B------:R2:W5:Y:S01]  /*5090*/  @P5 LDG.E.U16 R36, desc[UR22][R78.64] ;  /* 0x000000164e245981 */ /* 0x000562000c1e1500 */
[-C--:B------:R-:W-:Y:S01]  /*50a0*/  LEA.HI.X.SX32 R197, R197, R71.reuse, 0x1, P4 ;  /* 0x00000047c5c57211 */ /* 0x080fe200020f0eff */
[----:B------:R-:W-:Y:S01]  /*50b0*/  IMAD R65, R65, UR5, RZ ;  /* 0x0000000541417c24 */ /* 0x000fe2000f8e02ff */
[-C--:B------:R-:W-:Y:S01]  /*50c0*/  LEA R192, P4, R62, R70.reuse, 0x1 ;  /* 0x000000463ec07211 */ /* 0x080fe200078808ff */
[----:B------:R-:W-:Y:S01]  /*50d0*/  IMAD R66, R66, UR5, RZ ;  /* 0x0000000542427c24 */ /* 0x000fe2000f8e02ff */
[----:B------:R-:W-:Y:S01]  /*50e0*/  LEA R190, P5, R63, R70, 0x1 ;  /* 0x000000463fbe7211 */ /* 0x000fe200078a08ff */
[----:B------:R-:W-:Y:S01]  /*50f0*/  IMAD R67, R67, UR5, RZ ;  /* 0x0000000543437c24 */ /* 0x000fe2000f8e02ff */
[----:B------:R-:W-:-:S02]  /*5100*/  LEA.HI.X.SX32 R195, R195, R71, 0x1, P6 ;  /* 0x00000047c3c37211 */ /* 0x000fc400030f0eff */
[-C--:B------:R-:W-:Y:S01]  /*5110*/  LEA R188, P6, R64, R70.reuse, 0x1 ;  /* 0x0000004640bc7211 */ /* 0x080fe200078c08ff */
[----:B------:R-:W-:Y:S01]  /*5120*/  IMAD R68, R68, UR5, RZ ;  /* 0x0000000544447c24 */ /* 0x000fe2000f8e02ff */
[-C--:B------:R-:W-:Y:S01]  /*5130*/  LEA.HI.X.SX32 R193, R62, R71.reuse, 0x1, P4 ;  /* 0x000000473ec17211 */ /* 0x080fe200020f0eff */
[----:B------:R-:W-:Y:S01]  /*5140*/  IMAD R69, R69, UR5, RZ ;  /* 0x0000000545457c24 */ /* 0x000fe2000f8e02ff */
[-C--:B------:R-:W-:Y:S01]  /*5150*/  LEA.HI.X.SX32 R191, R63, R71.reuse, 0x1, P5 ;  /* 0x000000473fbf7211 */ /* 0x080fe200028f0eff */
[----:B------:R-:W-:Y:S01]  /*5160*/  IMAD R72, R72, UR5, RZ ;  /* 0x0000000548487c24 */ /* 0x000fe2000f8e02ff */
[-C--:B------:R-:W-:Y:S02]  /*5170*/  LEA R186, P4, R65, R70.reuse, 0x1 ;  /* 0x0000004641ba7211 */ /* 0x080fe400078808ff */
[----:B------:R-:W-:Y:S02]  /*5180*/  LEA R184, P5, R66, R70, 0x1 ;  /* 0x0000004642b87211 */ /* 0x000fe400078a08ff */
        /* <DEDUP_REMOVED lines=74> */
[----:B0-----:R-:W-:Y:S01]  /*5630*/  IMAD R77, R132, UR5, RZ ;  /* 0x00000005844d7c24 */ /* 0x001fe2000f8e02ff */
[-C--:B------:R-:W-:Y:S01]  /*5640*/  LEA.HI.X.SX32 R139, R99, R71.reuse, 0x1, P4 ;  /* 0x00000047638b7211 */ /* 0x080fe200020f0eff */
[----:B------:R-:W-:Y:S01]  /*5650*/  IMAD R59, R130, UR5, RZ ;  /* 0x00000005823b7c24 */ /* 0x000fe2000f8e02ff */
[-C--:B------:R-:W-:Y:S01]  /*5660*/  LEA.HI.X.SX32 R137, R100, R71.reuse, 0x1, P5 ;  /* 0x0000004764897211 */ /* 0x080fe200028f0eff */
[----:B------:R-:W-:Y:S01]  /*5670*/  IMAD R105, R105, UR5, RZ ;  /* 0x0000000569697c24 */ /* 0x000fe2000f8e02ff */
[-C--:B------:R-:W-:Y:S01]  /*5680*/  LEA R132, P4, R102, R70.reuse, 0x1 ;  /* 0x0000004666847211 */ /* 0x080fe200078808ff */
[----:B------:R-:W-:Y:S01]  /*5690*/  IMAD R106, R106, UR5, RZ ;  /* 0x000000056a6a7c24 */ /* 0x000fe2000f8e02ff */
[-C--:B------:R-:W-:Y:S01]  /*56a0*/  LEA R130, P5, R103, R70.reuse, 0x1 ;  /* 0x0000004667827211 */ /* 0x080fe200078a08ff */
[----:B------:R-:W-:Y:S01]  /*56b0*/  IMAD R73, R128, UR5, RZ ;  /* 0x0000000580497c24 */ /* 0x000fe2000f8e02ff */
[-C--:B------:R-:W-:Y:S01]  /*56c0*/  LEA.HI.X.SX32 R135, R101, R71.reuse, 0x1, P6 ;  /* 0x0000004765877211 */ /* 0x080fe200030f0eff */
[----:B------:R-:W-:Y:S01]  /*56d0*/  IMAD R107, R107, UR5, RZ ;  /* 0x000000056b6b7c24 */ /* 0x000fe2000f8e02ff */
[-C--:B------:R-:W-:Y:S01]  /*56e0*/  LEA R128, P6, R104, R70.reuse, 0x1 ;  /* 0x0000004668807211 */ /* 0x080fe200078c08ff */
[----:B--2---:R-:W-:Y:S01]  /*56f0*/  IMAD R79, R131, UR5, RZ ;  /* 0x00000005834f7c24 */ /* 0x004fe2000f8e02ff */
[----:B------:R-:W-:Y:S01]  /*5700*/  PRMT R17, RZ, 0x7610, R17 ;  /* 0x00007610ff117816 */ /* 0x000fe20000000011 */
[----:B------:R-:W-:Y:S01]  /*5710*/  IMAD R75, R133, UR5, RZ ;  /* 0x00000005854b7c24 */ /* 0x000fe2000f8e02ff */
        /* <DEDUP_REMOVED lines=8> */
[----:B------:R-:W-:Y:S01]  /*57a0*/  LEA.HI.X.SX32 R129, R104, R71, 0x1, P6 ;  /* 0x0000004768817211 */ /* 0x000fe200030f0eff */
[----:B------:R-:W-:Y:S01]  /*57b0*/  IMAD R109, R109, UR5, RZ ;  /* 0x000000056d6d7c24 */ /* 0x000fe2000f8e02ff */
[----:B------:R0:W5:Y:S01]  /*57c0*/  @P1 LDG.E.U16 R17, desc[UR22][R84.64] ;  /* 0x0000001654111981 */ /* 0x000162000c1e1500 */
[----:B------:R-:W-:Y:S01]  /*57d0*/  IMAD R200, R122, UR5, RZ ;  /* 0x000000057ac87c24 */ /* 0x000fe2000f8e02ff */
[----:B------:R-:W-:Y:S01]  /*57e0*/  LEA R122, P6, R107, R70, 0x1 ;  /* 0x000000466b7a7211 */ /* 0x000fe200078c08ff */
[----:B------:R-:W-:-:S02]  /*57f0*/  IMAD R110, R110, UR5, RZ ;  /* 0x000000056e6e7c24 */ /* 0x000fc4000f8e02ff */
[----:B------:R-:W-:Y:S01]  /*5800*/  IMAD R203, R125, UR5, RZ ;  /* 0x000000057dcb7c24 */ /* 0x000fe2000f8e02ff */
[-C--:B------:R-:W-:Y:S01]  /*5810*/  LEA.HI.X.SX32 R125, R106, R71.reuse, 0x1, P5 ;  /* 0x000000476a7d7211 */ /* 0x080fe200028f0eff */
[----:B------:R-:W-:Y:S01]  /*5820*/  IMAD R205, R127, UR5, RZ ;  /* 0x000000057fcd7c24 */ /* 0x000fe2000f8e02ff */
[-C--:B------:R-:W-:Y:S01]  /*5830*/  LEA.HI.X.SX32 R127, R105, R71.reuse, 0x1, P4 ;  /* 0x00000047697f7211 */ /* 0x080fe200020f0eff */
[----:B------:R-:W-:Y:S01]  /*5840*/  IMAD R198, R120, UR5, RZ ;  /* 0x0000000578c67c24 */ /* 0x000fe2000f8e02ff */
[-C--:B------:R-:W-:Y:S01]  /*5850*/  LEA R120, P4, R108, R70.reuse, 0x1 ;  /* 0x000000466c787211 */ /* 0x080fe200078808ff */
[----:B0-----:R-:W-:Y:S01]  /*5860*/  IMAD R84, R118, UR5, RZ ;  /* 0x0000000576547c24 */ /* 0x001fe2000f8e02ff */
[----:B------:R-:W-:Y:S01]  /*5870*/  LEA R118, P5, R109, R70, 0x1 ;  /* 0x000000466d767211 */ /* 0x000fe200078a08ff */
[----:B------:R-:W-:Y:S01]  /*5880*/  IMAD R201, R123, UR5, RZ ;  /* 0x000000057bc97c24 */ /* 0x000fe2000f8e02ff */
[----:B------:R-:W-:Y:S01]  /*5890*/  LEA.HI.X.SX32 R123, R107, R71, 0x1, P6 ;  /* 0x000000476b7b7211 */ /* 0x000fe200030f0eff */
[----:B------:R-:W-:-:S02]  /*58a0*/  IMAD R111, R111, UR5, RZ ;  /* 0x000000056f6f7c24 */ /* 0x000fc4000f8e02ff */
[----:B------:R-:W-:Y:S02]  /*58b0*/  IMAD R60, R112, UR5, RZ ;  /* 0x00000005703c7c24 */ /* 0x000fe4000f8e02ff */
[----:B------:R-:W-:Y:S01]  /*58c0*/  IMAD R80, R116, UR5, RZ ;  /* 0x0000000574507c24 */ /* 0x000fe2000f8e02ff */
[-C--:B------:R-:W-:Y:S01]  /*58d0*/  LEA R116, P6, R110, R70.reuse, 0x1 ;  /* 0x000000466e747211 */ /* 0x080fe200078c08ff */
[----:B------:R-:W-:Y:S02]  /*58e0*/  IMAD R61, R113, UR5, RZ ;  /* 0x00000005713d7c24 */ /* 0x000fe4000f8e02ff */
[----:B------:R-:W-:Y:S01]  /*58f0*/  IMAD R85, R119, UR5, RZ ;  /* 0x0000000577557c24 */ /* 0x000fe2000f8e02ff */
[-C--:B------:R-:W-:Y:S01]  /*5900*/  LEA.HI.X.SX32 R119, R109, R71.reuse, 0x1, P5 ;  /* 0x000000476d777211 */ /* 0x080fe200028f0eff */
[----:B------:R-:W-:Y:S01]  /*5910*/  IMAD R199, R121, UR5, RZ ;  /* 0x0000000579c77c24 */ /* 0x000fe2000f8e02ff */
[-C--:B------:R-:W-:Y:S01]  /*5920*/  LEA.HI.X.SX32 R121, R108, R71.reuse, 0x1, P4 ;  /* 0x000000476c797211 */ /* 0x080fe200020f0eff */
[----:B------:R-:W-:Y:S01]  /*5930*/  IMAD R76, R114, UR5, RZ ;  /* 0x00000005724c7c24 */ /* 0x000fe2000f8e02ff */
[-C--:B------:R-:W-:Y:S01]  /*5940*/  LEA R114, P4, R111, R70.reuse, 0x1 ;  /* 0x000000466f727211 */ /* 0x080fe200078808ff */
[----:B------:R-:W-:Y:S01]  /*5950*/  IMAD R81, R117, UR5, RZ ;  /* 0x0000000575517c24 */ /* 0x000fe2000f8e02ff */
[----:B------:R-:W-:Y:S01]  /*5960*/  LEA R112, P5, R60, R70, 0x1 ;  /* 0x000000463c707211 */ /* 0x000fe200078a08ff */
[----:B------:R-:W-:Y:S01]  /*5970*/  IMAD R78, R115, UR5, RZ ;  /* 0x00000005734e7c24 */ /* 0x000fe2000f8e02ff */
[----:B------:R-:W-:-:S02]  /*5980*/  LEA.HI.X.SX32 R117, R110, R71, 0x1, P6 ;  /* 0x000000476e757211 */ /* 0x000fc400030f0eff */
[-C--:B------:R-:W-:Y:S02]  /*5990*/  LEA R110, P6, R61, R70.reuse, 0x1 ;  /* 0x000000463d6e7211 */ /* 0x080fe400078c08ff */
[-C--:B------:R-:W-:Y:S02]  /*59a0*/  LEA.HI.X.SX32 R115, R111, R71.reuse, 0x1, P4 ;  /* 0x000000476f737211 */ /* 0x080fe400020f0eff */
[-C--:B------:R-:W-:Y:S02]  /*59b0*/  LEA.HI.X.SX32 R113, R60, R71.reuse, 0x1, P5 ;  /* 0x000000473c717211 */ /* 0x080fe400028f0eff */
[-C--:B------:R-:W-:Y:S02]  /*59c0*/  LEA R106, P5, R78, R70.reuse, 0x1 ;  /* 0x000000464e6a7211 */ /* 0x080fe400078a08ff */
[----:B------:R-:W-:Y:S02]  /*59d0*/  LEA.HI.X.SX32 R111, R61, R71, 0x1, P6 ;  /* 0x000000473d6f7211 */ /* 0x000fe400030f0eff */
[----:B------:R-:W-:-:S02]  /*59e0*/  LEA R104, P6, R80, R70, 0x1 ;  /* 0x0000004650687211 */ /* 0x000fc400078c08ff */
[-C--:B------:R-:W-:Y:S02]  /*59f0*/  LEA.HI.X.SX32 R107, R78, R71.reuse, 0x1, P5 ;  /* 0x000000474e6b7211 */ /* 0x080fe400028f0eff */
[-C--:B------:R-:W-:Y:S02]  /*5a00*/  LEA R108, P4, R76, R70.reuse, 0x1 ;  /* 0x000000464c6c7211 */ /* 0x080fe400078808ff */
[-C--:B------:R-:W-:Y:S02]  /*5a10*/  LEA R100, P5, R84, R70.reuse, 0x1 ;  /* 0x0000004654647211 */ /* 0x080fe400078a08ff */
[-C--:B------:R-:W-:Y:S02]  /*5a20*/  LEA.HI.X.SX32 R105, R80, R71.reuse, 0x1, P6 ;  /* 0x0000004750697211 */ /* 0x080fe400030f0eff */
[----:B------:R-:W-:Y:S02]  /*5a30*/  LEA R98, P6, R85, R70, 0x1 ;  /* 0x0000004655627211 */ /* 0x000fe400078c08ff */
[----:B------:R-:W-:-:S02]  /*5a40*/  LEA.HI.X.SX32 R109, R76, R71, 0x1, P4 ;  /* 0x000000474c6d7211 */ /* 0x000fc400020f0eff */
        /* <DEDUP_REMOVED lines=19> */
[----:B------:R-:W-:Y:S02]  /*5b80*/  SHF.R.U32.HI R46, RZ, 0x1, R46 ;  /* 0x00000001ff2e7819 */ /* 0x000fe4000001162e */
[-C--:B------:R-:W-:Y:S02]  /*5b90*/  LEA R84, P4, R204, R70.reuse, 0x1 ;  /* 0x00000046cc547211 */ /* 0x080fe400078808ff */
[-C--:B------:R-:W-:Y:S02]  /*5ba0*/  LEA R76, P5, R77, R70.reuse, 0x1 ;  /* 0x000000464d4c7211 */ /* 0x080fe400078a08ff */
[----:B------:R-:W-:Y:S02]  /*5bb0*/  LEA.HI.X.SX32 R81, R206, R71, 0x1, P6 ;  /* 0x00000047ce517211 */ /* 0x000fe400030f0eff */
[----:B------:R-:W-:-:S02]  /*5bc0*/  LEA R74, P6, R75, R70, 0x1 ;  /* 0x000000464b4a7211 */ /* 0x000fc400078c08ff */
[----:B------:R-:W-:Y:S02]  /*5bd0*/  LOP3.LUT P1, RZ, R46, 0x1, RZ, 0xc0, !PT ;  /* 0x000000012eff7812 */ /* 0x000fe4000782c0ff */
[-C--:B------:R-:W-:Y:S02]  /*5be0*/  LEA.HI.X.SX32 R85, R204, R71.reuse, 0x1, P4 ;  /* 0x00000047cc557211 */ /* 0x080fe400020f0eff */
[-C--:B------:R-:W-:Y:S02]  /*5bf0*/  LEA.HI.X.SX32 R77, R77, R71.reuse, 0x1, P5 ;  /* 0x000000474d4d7211 */ /* 0x080fe400028f0eff */
[-C--:B------:R-:W-:Y:S02]  /*5c00*/  LEA R78, P4, R79, R70.reuse, 0x1 ;  /* 0x000000464f4e7211 */ /* 0x080fe400078808ff */
[----:B------:R-:W-:Y:S02]  /*5c10*/  LEA R72, P5, R73, R70, 0x1 ;  /* 0x0000004649487211 */ /* 0x000fe400078a08ff */
[----:B------:R-:W-:-:S02]  /*5c20*/  LEA.HI.X.SX32 R75, R75, R71, 0x1, P6 ;  /* 0x000000474b4b7211 */ /* 0x000fc400030f0eff */
[----:B------:R-:W-:Y:S02]  /*5c30*/  LEA R70, P6, R59, R70, 0x1 ;  /* 0x000000463b467211 */ /* 0x000fe400078c08ff */
[-C--:B------:R-:W-:Y:S02]  /*5c40*/  LEA.HI.X.SX32 R79, R79, R71.reuse, 0x1, P4 ;  /* 0x000000474f4f7211 */ /* 0x080fe400020f0eff */
[-C--:B------:R-:W-:Y:S02]  /*5c50*/  LEA.HI.X.SX32 R73, R73, R71.reuse, 0x1, P5 ;  /* 0x0000004749497211 */ /* 0x080fe400028f0eff */
[----:B------:R-:W-:Y:S02]  /*5c60*/  LEA.HI.X.SX32 R71, R59, R71, 0x1, P6 ;  /* 0x000000473b477211 */ /* 0x000fe400030f0eff */
[----:B------:R-:W-:Y:S02]  /*5c70*/  PRMT R46, RZ, 0x7610, R46 ;  /* 0x00007610ff2e7816 */ /* 0x000fe4000000002e */
[----:B------:R-:W-:-:S02]  /*5c80*/  PRMT R59, RZ, 0x7610, R59 ;  /* 0x00007610ff3b7816 */ /* 0x000fc4000000003b */
[----:B------:R-:W-:Y:S02]  /*5c90*/  PRMT R60, RZ, 0x7610, R60 ;  /* 0x00007610ff3c7816 */ /* 0x000fe4000000003c */
[----:B------:R1:W5:Y:S04]  /*5ca0*/  @P3 LDG.E.U16 R46, desc[UR22][R4.64] ;  /* 0x00000016042e3981 */ /* 0x000368000c1e1500 */
[----:B------:R1:W5:Y:S04]  /*5cb0*/  @P1 LDG.E.U16 R59, desc[UR22][R6.64] ;  /* 0x00000016063b1981 */ /* 0x000368000c1e1500 */
[----:B------:R1:W5:Y:S01]  /*5cc0*/  @!P0 LDG.E.U16 R60, desc[UR22][R8.64] ;  /* 0x00000016083c8981 */ /* 0x000362000c1e1500 */
[----:B------:R-:W-:-:S05]  /*5cd0*/  VIADD R218, R10, 0x1f ;  /* 0x0000001f0ada7836 */ /* 0x000fca0000000000 */
[----:B------:R1:W-:Y:S01]  /*5ce0*/  STL [R1+0x24], R218 ;  /* 0x000024da01007387 */ /* 0x0003e20000100800 */
[----:B------:R-:W-:Y:S01]  /*5cf0*/  ISETP.GT.AND P4, PT, R218, 0x1f, PT ;  /* 0x0000001fda00780c */ /* 0x000fe20003f84270 */
[----:B------:R-:W-:-:S04]  /*5d00*/  @!UP1 UIADD3 UR4, UPT, UPT, -UR4, 0x100000, URZ ;  /* 0x0010000004049890 */ /* 0x000fc8000fffe1ff */
[----:B------:R-:W-:Y:S02]  /*5d10*/  @!UP1 USHF.L.U32 UR5, UR4, 0xb, URZ ;  /* 0x0000000b04059899 */ /* 0x000fe400080006ff */
[----:B------:R-:W-:Y:S01]  /*5d20*/  @!UP1 USHF.L.U32 UR4, UR4, 0x1, URZ ;  /* 0x0000000104049899 */ /* 0x000fe200080006ff */
[----:B------:R-:W-:Y:S01]  /*5d30*/  VOTEU.ALL UP1, P2 ;  /* 0x0000000000ff7886 */ /* 0x000fe20001020000 */
[----:B------:R-:W-:-:S10]  /*5d40*/  ISETP.LT.AND P5, PT, R207, R10, P4 ;  /* 0x0000000acf00720c */ /* 0x000fd400027a1270 */
[----:B------:R1:W0:Y:S02]  /*5d50*/  @!UP1 SYNCS.EXCH.64 URZ, [UR11+0x8008], UR4 ;  /* 0x008008040bff95b2 */ /* 0x0002240008000100 */
[----:B-1----:R-:W-:Y:S05]  /*5d60*/  @!P4 BRA `(.L_x_6) ;  /* 0x000000000044c947 */ /* 0x002fea0003800000 */
[----:B-----5:R-:W-:Y:S02]  /*5d70*/  PRMT R14, R19, 0x5410, R14 ;  /* 0x00005410130e7816 */ /* 0x020fe4000000000e */
[----:B------:R-:W-:Y:S02]  /*5d80*/  PRMT R15, R18, 0x5410, R15 ;  /* 0x00005410120f7816 */ /* 0x000fe4000000000f */
[----:B------:R-:W-:Y:S02]  /*5d90*/  PRMT R16, R16, 0x5410, R17 ;  /* 0x0000541010107816 */ /* 0x000fe40000000011 */
[----:B------:R-:W-:Y:S02]  /*5da0*/  PRMT R4, R57, 0x5410, R58 ;  /* 0x0000541039047816 */ /* 0x000fe4000000003a */
[----:B------:R-:W-:Y:S02]  /*5db0*/  PRMT R5, R56, 0x5410, R55 ;  /* 0x0000541038057816 */ /* 0x000fe40000000037 */
[----:B------:R-:W-:-:S02]  /*5dc0*/  PRMT R6, R54, 0x5410, R51 ;  /* 0x0000541036067816 */ /* 0x000fc40000000033 */
[----:B------:R-:W-:Y:S02]  /*5dd0*/  PRMT R7, R50, 0x5410, R49 ;  /* 0x0000541032077816 */ /* 0x000fe40000000031 */
        /* <DEDUP_REMOVED lines=8> */
[----:B------:R-:W-:-:S04]  /*5e60*/  PRMT R19, R59, 0x5410, R60 ;  /* 0x000054103b137816 */ /* 0x000fc8000000003c */
[----:B------:R1:W-:Y:S03]  /*5e70*/  STTM.x16 tmem[UR12+0x100], R4 ;  /* 0x00010004000079ed */ /* 0x0003e6000824000c */
.L_x_6:
[----:B------:R-:W2:Y:S01]  /*5e80*/  FENCE.VIEW.ASYNC.T ;  /* 0x00000000000073c6 */ /* 0x000ea20000000200 */
[----:B-1---5:R-:W-:Y:S01]  /*5e90*/  PRMT R15, RZ, 0x7610, R15 ;  /* 0x00007610ff0f7816 */ /* 0x022fe2000000000f */
[----:B0-2---:R-:W-:Y:S01]  /*5ea0*/  BAR.SYNC.DEFER_BLOCKING 0x0 ;  /* 0x0000000000007b1d */ /* 0x005fe20000010000 */
[----:B------:R-:W-:Y:S02]  /*5eb0*/  PRMT R17, RZ, 0x7610, R17 ;  /* 0x00007610ff117816 */ /* 0x000fe40000000011 */
[----:B------:R-:W-:Y:S02]  /*5ec0*/  PRMT R19, RZ, 0x7610, R19 ;  /* 0x00007610ff137816 */ /* 0x000fe40000000013 */
[----:B------:R-:W-:Y:S01]  /*5ed0*/  PRMT R37, RZ, 0x7610, R37 ;  /* 0x00007610ff257816 */ /* 0x000fe20000000025 */
[----:B------:R-:W0:Y:S01]  /*5ee0*/  LDCU UR4, c[0x0][0x3a0] ;  /* 0x00007400ff0477ac */ /* 0x000e220008000800 */
[----:B------:R-:W-:Y:S02]  /*5ef0*/  PRMT R39, RZ, 0x7610, R39 ;  /* 0x00007610ff277816 */ /* 0x000fe40000000027 */
[----:B------:R-:W-:-:S02]  /*5f00*/  PRMT R41, RZ, 0x7610, R41 ;  /* 0x00007610ff297816 */ /* 0x000fc40000000029 */
[----:B------:R-:W-:Y:S02]  /*5f10*/  PRMT R43, RZ, 0x7610, R43 ;  /* 0x00007610ff2b7816 */ /* 0x000fe4000000002b */
[----:B------:R-:W-:Y:S02]  /*5f20*/  PRMT R45, RZ, 0x7610, R45 ;  /* 0x00007610ff2d7816 */ /* 0x000fe4000000002d */
[----:B------:R-:W-:Y:S02]  /*5f30*/  PRMT R47, RZ, 0x7610, R47 ;  /* 0x00007610ff2f7816 */ /* 0x000fe4000000002f */
[----:B------:R-:W-:Y:S02]  /*5f40*/  PRMT R49, RZ, 0x7610, R49 ;  /* 0x00007610ff317816 */ /* 0x000fe40000000031 */
[----:B------:R-:W-:Y:S02]  /*5f50*/  PRMT R51, RZ, 0x7610, R51 ;  /* 0x00007610ff337816 */ /* 0x000fe40000000033 */
[----:B------:R-:W-:-:S02]  /*5f60*/  PRMT R55, RZ, 0x7610, R55 ;  /* 0x00007610ff377816 */ /* 0x000fc40000000037 */
[----:B------:R-:W-:Y:S01]  /*5f70*/  PRMT R57, RZ, 0x7610, R57 ;  /* 0x00007610ff397816 */ /* 0x000fe20000000039 */
[----:B------:R-:W2:Y:S01]  /*5f80*/  @P5 LDG.E.U16 R15, desc[UR22][R196.64] ;  /* 0x00000016c40f5981 */ /* 0x000ea2000c1e1500 */
[----:B------:R-:W-:Y:S02]  /*5f90*/  PRMT R59, RZ, 0x7610, R59 ;  /* 0x00007610ff3b7816 */ /* 0x000fe4000000003b */
[----:B------:R-:W-:Y:S01]  /*5fa0*/  PRMT R61, RZ, 0x7610, R61 ;  /* 0x00007610ff3d7816 */ /* 0x000fe2000000003d */
[----:B------:R-:W3:Y:S01]  /*5fb0*/  @P5 LDG.E.U16 R17, desc[UR22][R192.64] ;  /* 0x00000016c0115981 */ /* 0x000ee2000c1e1500 */
[----:B------:R-:W-:Y:S02]  /*5fc0*/  PRMT R63, RZ, 0x7610, R63 ;  /* 0x00007610ff3f7816 */ /* 0x000fe4000000003f */
[----:B------:R-:W-:Y:S01]  /*5fd0*/  PRMT R65, RZ, 0x7610, R65 ;  /* 0x00007610ff417816 */ /* 0x000fe20000000041 */
[----:B------:R-:W4:Y:S01]  /*5fe0*/  @P5 LDG.E.U16 R19, desc[UR22][R188.64] ;  /* 0x00000016bc135981 */ /* 0x000f22000c1e1500 */
[----:B------:R-:W-:-:S02]  /*5ff0*/  PRMT R67, RZ, 0x7610, R67 ;  /* 0x00007610ff437816 */ /* 0x000fc40000000043 */
[----:B------:R-:W-:Y:S01]  /*6000*/  PRMT R69, RZ, 0x7610, R69 ;  /* 0x00007610ff457816 */ /* 0x000fe20000000045 */
[----:B------:R-:W4:Y:S01]  /*6010*/  @P5 LDG.E.U16 R37, desc[UR22][R184.64] ;  /* 0x00000016b8255981 */ /* 0x000f22000c1e1500 */
[----:B------:R-:W-:Y:S02]  /*6020*/  PRMT R199, RZ, 0x7610, R199 ;  /* 0x00007610ffc77816 */ /* 0x000fe400000000c7 */
[----:B------:R-:W-:Y:S01]  /*6030*/  PRMT R201, RZ, 0x7610, R201 ;  /* 0x00007610ffc97816 */ /* 0x000fe200000000c9 */
[----:B------:R-:W4:Y:S01]  /*6040*/  @P5 LDG.E.U16 R39, desc[UR22][R180.64] ;  /* 0x00000016b4275981 */ /* 0x000f22000c1e1500 */
        /* <DEDUP_REMOVED lines=63> */
[----:B------:R-:W-:-:S03]  /*6440*/  PRMT R216, RZ, 0x7610, R216 ;  /* 0x00007610ffd87816 */ /* 0x000fc600000000d8 */
[----:B------:R-:W4:Y:S04]  /*6450*/  @P5 LDG.E.U16 R215, desc[UR22][R92.64] ;  /* 0x000000165cd75981 */ /* 0x000f28000c1e1500 */
        /* <DEDUP_REMOVED lines=36> */
[----:B------:R-:W4:Y:S01]  /*66a0*/  @P5 LDG.E.U16 R216, desc[UR22][R70.64] ;  /* 0x0000001646d85981 */ /* 0x000f22000c1e1500 */
[----:B------:R-:W-:-:S02]  /*66b0*/  SHF.R.S32.HI R4, RZ, 0x1f, R31 ;  /* 0x0000001fff047819 */ /* 0x000fc4000001141f */
[----:B------:R-:W-:Y:S02]  /*66c0*/  SHF.R.S32.HI R5, RZ, 0x6, R35 ;  /* 0x00000006ff057819 */ /* 0x000fe40000011423 */
[----:B------:R-:W-:Y:S02]  /*66d0*/  SHF.L.U64.HI R33, R31, 0x1, R4 ;  /* 0x000000011f217819 */ /* 0x000fe40000010204 */
[----:B------:R-:W-:Y:S01]  /*66e0*/  SGXT R4, R5, 0x1 ;  /* 0x000000010504781a */ /* 0x000fe20000000200 */
[----:B------:R-:W-:Y:S02]  /*66f0*/  IMAD.SHL.U32 R31, R52, 0x20, RZ ;  /* 0x00000020341f7824 */ /* 0x000fe400078e00ff */
[----:B------:R-:W-:Y:S01]  /*6700*/  IMAD.SHL.U32 R35, R35, 0x2, RZ ;  /* 0x0000000223237824 */ /* 0x000fe200078e00ff */
[----:B------:R-:W-:Y:S01]  /*6710*/  LOP3.LUT R202, R4, 0x90, RZ, 0xc0, !PT ;  /* 0x0000009004ca7812 */ /* 0x000fe200078ec0ff */
[----:B------:R-:W-:-:S03]  /*6720*/  IMAD.WIDE R4, R31, 0x2, R32 ;  /* 0x000000021f047825 */ /* 0x000fc600078e0220 */
[----:B------:R-:W-:Y:S01]  /*6730*/  LOP3.LUT R32, R202, 0x7e, R35, 0x78, !PT ;  /* 0x0000007eca207812 */ /* 0x000fe200078e7823 */
[----:B0-----:R-:W-:-:S03]  /*6740*/  UIADD3 UR5, UPT, UPT, UR4, 0x1f, URZ ;  /* 0x0000001f04057890 */ /* 0x001fc6000fffe0ff */
[----:B------:R-:W-:Y:S01]  /*6750*/  LOP3.LUT R33, R32, 0x20, RZ, 0x3c, !PT ;  /* 0x0000002020217812 */ /* 0x000fe200078e3cff */
[----:B------:R-:W-:Y:S01]  /*6760*/  USHF.R.S32.HI UR4, URZ, 0x1f, UR5 ;  /* 0x0000001fff047899 */ /* 0x000fe20008011405 */
[----:B------:R-:W-:-:S03]  /*6770*/  IADD3 R202, P1, PT, R4, UR16, RZ ;  /* 0x0000001004ca7c10 */ /* 0x000fc6000ff3e0ff */
[----:B------:R-:W-:Y:S01]  /*6780*/  ULEA.HI UR4, UR4, UR5, URZ, 0x5 ;  /* 0x0000000504047291 */ /* 0x000fe2000f8f28ff */
[----:B------:R-:W-:-:S03]  /*6790*/  ISETP.NE.U32.AND P0, PT, R34, RZ, PT ;  /* 0x000000ff2200720c */ /* 0x000fc60003f05070 */
[----:B------:R-:W-:Y:S01]  /*67a0*/  USHF.R.S32.HI UR4, URZ, 0x5, UR4 ;  /* 0x00000005ff047899 */ /* 0x000fe20008011404 */
[----:B------:R-:W-:Y:S02]  /*67b0*/  IADD3.X R203, PT, PT, R5, UR17, RZ, P1, !PT ;  /* 0x0000001105cb7c10 */ /* 0x000fe40008ffe4ff */
[----:B------:R-:W-:Y:S01]  /*67c0*/  ISETP.LT.OR P1, PT, R218, 0x20, P0 ;  /* 0x00000020da00780c */ /* 0x000fe20000721670 */
[----:B------:R-:W-:Y:S01]  /*67d0*/  UISETP.LT.AND UP1, UPT, UR4, 0x1, UPT ;  /* 0x000000010400788c */ /* 0x000fe2000bf21270 */
[----:B--2---:R-:W-:Y:S04]  /*67e0*/  STS.U16 [R32+UR11], R15 ;  /* 0x0000000f20007988 */ /* 0x004fe8000800040b */
[----:B---3--:R-:W-:Y:S04]  /*67f0*/  STS.U16 [R32+UR11+0x200], R17 ;  /* 0x0002001120007988 */ /* 0x008fe8000800040b */
[----:B----4-:R-:W-:Y:S04]  /*6800*/  STS.U16 [R32+UR11+0x400], R19 ;  /* 0x0004001320007988 */ /* 0x010fe8000800040b */
[----:B------:R-:W-:Y:S04]  /*6810*/  STS.U16 [R32+UR11+0x600], R37 ;  /* 0x0006002520007988 */ /* 0x000fe8000800040b */
[----:B------:R-:W-:Y:S04]  /*6820*/  STS.U16 [R32+UR11+0x800], R39 ;  /* 0x0008002720007988 */ /* 0x000fe8000800040b */
[----:B------:R-:W-:Y:S04]  /*6830*/  STS.U16 [R32+UR11+0xa00], R41 ;  /* 0x000a002920007988 */ /* 0x000fe8000800040b */
[----:B------:R-:W-:Y:S04]  /*6840*/  STS.U16 [R32+UR11+0xc00], R43 ;  /* 0x000c002b20007988 */ /* 0x000fe8000800040b */
[----:B------:R-:W-:Y:S04]  /*6850*/  STS.U16 [R32+UR11+0xe00], R45 ;  /* 0x000e002d20007988 */ /* 0x000fe8000800040b */
[----:B------:R-:W-:Y:S04]  /*6860*/  STS.U16 [R32+UR11+0x1000], R47 ;  /* 0x0010002f20007988 */ /* 0x000fe8000800040b */
[----:B------:R-:W-:Y:S04]  /*6870*/  STS.U16 [R32+UR11+0x1200], R49 ;  /* 0x0012003120007988 */ /* 0x000fe8000800040b */
[----:B------:R0:W-:Y:S04]  /*6880*/  STS.U16 [R32+UR11+0x1400], R51 ;  /* 0x0014003320007988 */ /* 0x0001e8000800040b */
[----:B------:R-:W-:Y:S04]  /*6890*/  STS.U16 [R32+UR11+0x1600], R55 ;  /* 0x0016003720007988 */ /* 0x000fe8000800040b */
        /* <DEDUP_REMOVED lines=28> */
[----:B------:R2:W-:Y:S04]  /*6a60*/  STS.U16 [R33+UR11+0x1100], R38 ;  /* 0x0011002621007988 */ /* 0x0005e8000800040b */
[----:B------:R3:W-:Y:S04]  /*6a70*/  STS.U16 [R33+UR11+0x1300], R40 ;  /* 0x0013002821007988 */ /* 0x0007e8000800040b */
[----:B------:R4:W-:Y:S04]  /*6a80*/  STS.U16 [R33+UR11+0x1500], R42 ;  /* 0x0015002a21007988 */ /* 0x0009e8000800040b */
[----:B------:R0:W-:Y:S04]  /*6a90*/  STS.U16 [R33+UR11+0x1700], R44 ;  /* 0x0017002c21007988 */ /* 0x0001e8000800040b */
[----:B------:R0:W-:Y:S04]  /*6aa0*/  STS.U16 [R33+UR11+0x1900], R46 ;  /* 0x0019002e21007988 */ /* 0x0001e8000800040b */
[----:B------:R0:W-:Y:S04]  /*6ab0*/  STS.U16 [R33+UR11+0x1b00], R48 ;  /* 0x001b003021007988 */ /* 0x0001e8000800040b */
[----:B------:R0:W-:Y:S04]  /*6ac0*/  STS.U16 [R33+UR11+0x1d00], R50 ;  /* 0x001d003221007988 */ /* 0x0001e8000800040b */
[----:B------:R-:W-:Y:S04]  /*6ad0*/  STS.U16 [R33+UR11+0x1f00], R54 ;  /* 0x001f003621007988 */ /* 0x000fe8000800040b */
[----:B------:R0:W-:Y:S04]  /*6ae0*/  STS.U16 [R33+UR11+0x2100], R56 ;  /* 0x0021003821007988 */ /* 0x0001e8000800040b */
[----:B------:R0:W-:Y:S04]  /*6af0*/  STS.U16 [R33+UR11+0x2300], R58 ;  /* 0x0023003a21007988 */ /* 0x0001e8000800040b */
        /* <DEDUP_REMOVED lines=13> */
[----:B------:R2:W-:Y:S01]  /*6bd0*/  STS.U16 [R33+UR11+0x3f00], R216 ;  /* 0x003f00d821007988 */ /* 0x0005e2000800040b */
[----:B------:R0:W-:Y:S06]  /*6be0*/  MEMBAR.ALL.CTA ;  /* 0x0000000000007992 */ /* 0x0001ec0000008000 */
[----:B0-----:R-:W0:Y:S01]  /*6bf0*/  FENCE.VIEW.ASYNC.S ;  /* 0x00000000000073c6 */ /* 0x001e220000000000 */
[----:B------:R-:W-:Y:S01]  /*6c00*/  USEL UR4, UR4, 0x1, !UP1 ;  /* 0x0000000104047887 */ /* 0x000fe2000c800000 */
[----:B------:R-:W-:Y:S01]  /*6c10*/  SHF.R.S32.HI R51, RZ, 0x1f, R52 ;  /* 0x0000001fff337819 */ /* 0x000fe20000011434 */
[----:B------:R-:W-:-:S02]  /*6c20*/  IMAD R35, R52, 0xf, RZ ;  /* 0x0000000f34237824 */ /* 0x000fc400078e02ff */
[----:B------:R-:W-:Y:S01]  /*6c30*/  UIADD3 UR9, UPT, UPT, UR4, -0x1, URZ ;  /* 0xffffffff04097890 */ /* 0x000fe2000fffe0ff */
[C---:B-1----:R-:W-:Y:S02]  /*6c40*/  IMAD.SHL.U32 R36, R52.reuse, 0x10, RZ ;  /* 0x0000001034247824 */ /* 0x042fe400078e00ff */
[C---:B------:R-:W-:Y:S02]  /*6c50*/  IMAD R37, R52.reuse, 0x11, RZ ;  /* 0x0000001134257824 */ /* 0x040fe400078e02ff */
[C---:B--2---:R-:W-:Y:S02]  /*6c60*/  IMAD R38, R52.reuse, 0x12, RZ ;  /* 0x0000001234267824 */ /* 0x044fe400078e02ff */
[C---:B------:R-:W-:Y:S02]  /*6c70*/  IMAD R39, R52.reuse, 0x13, RZ ;  /* 0x0000001334277824 */ /* 0x040fe400078e02ff */
[C---:B---3--:R-:W-:Y:S02]  /*6c80*/  IMAD R40, R52.reuse, 0x14, RZ ;  /* 0x0000001434287824 */ /* 0x048fe400078e02ff */
[----:B------:R-:W-:-:S02]  /*6c90*/  IMAD R41, R52, 0x15, RZ ;  /* 0x0000001534297824 */ /* 0x000fc400078e02ff */
[C---:B----4-:R-:W-:Y:S02]  /*6ca0*/  IMAD R42, R52.reuse, 0x16, RZ ;  /* 0x00000016342a7824 */ /* 0x050fe400078e02ff */
[C---:B------:R-:W-:Y:S02]  /*6cb0*/  IMAD R43, R52.reuse, 0x17, RZ ;  /* 0x00000017342b7824 */ /* 0x040fe400078e02ff */
[C---:B------:R-:W-:Y:S02]  /*6cc0*/  IMAD R44, R52.reuse, 0x18, RZ ;  /* 0x00000018342c7824 */ /* 0x040fe400078e02ff */
[C---:B------:R-:W-:Y:S02]  /*6cd0*/  IMAD R45, R52.reuse, 0x19, RZ ;  /* 0x00000019342d7824 */ /* 0x040fe400078e02ff */
[C---:B------:R-:W-:Y:S02]  /*6ce0*/  IMAD R46, R52.reuse, 0x1a, RZ ;  /* 0x0000001a342e7824 */ /* 0x040fe400078e02ff */
[----:B------:R-:W-:-:S02]  /*6cf0*/  IMAD R47, R52, 0x1b, RZ ;  /* 0x0000001b342f7824 */ /* 0x000fc400078e02ff */
[C---:B------:R-:W-:Y:S02]  /*6d00*/  IMAD R48, R52.reuse, 0x1c, RZ ;  /* 0x0000001c34307824 */ /* 0x040fe400078e02ff */
[C---:B------:R-:W-:Y:S01]  /*6d10*/  IMAD R49, R52.reuse, 0x1d, RZ ;  /* 0x0000001d34317824 */ /* 0x040fe200078e02ff */
[----:B------:R-:W-:Y:S02]  /*6d20*/  UISETP.NE.U32.AND UP1, UPT, UR9, URZ, UPT ;  /* 0x000000ff0900728c */ /* 0x000fe4000bf25070 */
[----:B------:R-:W-:Y:S01]  /*6d30*/  UIADD3 UR13, UPT, UPT, UR10, 0x100, URZ ;  /* 0x000001000a0d7890 */ /* 0x000fe2000fffe0ff */
[----:B------:R-:W-:Y:S01]  /*6d40*/  IMAD.SHL.U32 R34, R53, 0x20, RZ ;  /* 0x0000002035227824 */ /* 0x000fe200078e00ff */
[C---:B------:R-:W-:Y:S01]  /*6d50*/  SHF.L.U64.HI R51, R52.reuse, 0x1, R51 ;  /* 0x0000000134337819 */ /* 0x040fe20000010233 */
[C---:B------:R-:W-:Y:S01]  /*6d60*/  IMAD R50, R52.reuse, 0x1e, RZ ;  /* 0x0000001e34327824 */ /* 0x040fe200078e02ff */
[----:B------:R-:W-:Y:S01]  /*6d70*/  SHF.R.S32.HI R53, RZ, 0x1f, R2 ;  /* 0x0000001fff357819 */ /* 0x000fe20000011402 */
[----:B------:R-:W-:Y:S01]  /*6d80*/  IMAD R52, R52, 0x1f, RZ ;  /* 0x0000001f34347824 */ /* 0x000fe200078e02ff */
[----:B------:R-:W-:-:S02]  /*6d90*/  SHF.R.S32.HI R5, RZ, 0x1f, R26 ;  /* 0x0000001fff057819 */ /* 0x000fc4000001141a */
[----:B------:R-:W-:Y:S02]  /*6da0*/  SHF.R.S32.HI R4, RZ, 0x1f, R3 ;  /* 0x0000001fff047819 */ /* 0x000fe40000011403 */
[----:B------:R-:W-:Y:S02]  /*6db0*/  SHF.R.S32.HI R56, RZ, 0x1f, R23 ;  /* 0x0000001fff387819 */ /* 0x000fe40000011417 */
[----:B------:R-:W-:Y:S02]  /*6dc0*/  SHF.R.S32.HI R6, RZ, 0x1f, R25 ;  /* 0x0000001fff067819 */ /* 0x000fe40000011419 */
[----:B------:R-:W-:Y:S02]  /*6dd0*/  SHF.R.S32.HI R58, RZ, 0x1f, R29 ;  /* 0x0000001fff3a7819 */ /* 0x000fe4000001141d */
[----:B------:R-:W-:Y:S02]  /*6de0*/  SHF.R.S32.HI R8, RZ, 0x1f, R21 ;  /* 0x0000001fff087819 */ /* 0x000fe40000011415 */
        /* <DEDUP_REMOVED lines=20> */
[----:B------:R-:W-:Y:S01]  /*6f30*/  SHF.R.S32.HI R16, RZ, 0x1f, R49 ;  /* 0x0000001fff107819 */ /* 0x000fe20000011431 */
[----:B0-----:R-:W-:Y:S06]  /*6f40*/  BAR.SYNC.DEFER_BLOCKING 0x0 ;  /* 0x0000000000007b1d */ /* 0x001fec0000010000 */
[----:B------:R-:W-:Y:S05]  /*6f50*/  @P1 BRA `(.L_x_7) ;  /* 0x00000000004c1947 */ /* 0x000fea0003800000 */
[----:B------:R-:W-:Y:S01]  /*6f60*/  USHF.R.U32.HI UR6, URZ, 0x4, UR11 ;  /* 0x00000004ff067899 */ /* 0x000fe2000801160b */
[----:B------:R-:W-:Y:S01]  /*6f70*/  UMOV UR14, 0xfffffffe ;  /* 0xfffffffe000e7882 */ /* 0x000fe20000000000 */
[----:B------:R-:W-:Y:S02]  /*6f80*/  UMOV UR15, 0x7fffbfdf ;  /* 0x7fffbfdf000f7882 */ /* 0x000fe40000000000 */
[----:B------:R-:W-:Y:S01]  /*6f90*/  USGXT.U32 UR6, UR6, 0xe ;  /* 0x0000000e0606789a */ /* 0x000fe20008000000 */
[----:B------:R-:W-:Y:S01]  /*6fa0*/  UMOV UR7, URZ ;  /* 0x000000ff00077c82 */ /* 0x000fe20008000000 */
[----:B------:R-:W-:Y:S02]  /*6fb0*/  UIADD3 UR16, UPT, UPT, UR10, 0x108, URZ ;  /* 0x000001080a107890 */ /* 0x000fe4000fffe0ff */
[----:B------:R-:W-:Y:S01]  /*6fc0*/  UIADD3.64 UR14, UPT, UPT, UR6, -UR14, URZ ;  /* 0x8000000e060e7297 */ /* 0x000fe2000fffe0ff */
[----:B------:R-:W-:Y:S01]  /*6fd0*/  UMOV UR18, 0x0 ;  /* 0x0000000000127882 */ /* 0x000fe20000000000 */
[----:B------:R-:W-:Y:S01]  /*6fe0*/  UMOV UR19, 0x8400010 ;  /* 0x0840001000137882 */ /* 0x000fe20000000000 */
[----:B------:R-:W-:Y:S01]  /*6ff0*/  UMOV UR4, UR8 ;  /* 0x0000000800047c82 */ /* 0x000fe20008000000 */
[----:B------:R-:W-:Y:S01]  /*7000*/  UMOV UR5, URZ ;  /* 0x000000ff00057c82 */ /* 0x000fe20008000000 */
[----:B------:R-:W-:Y:S01]  /*7010*/  UMOV UR7, 0x80004020 ;  /* 0x8000402000077882 */ /* 0x000fe20000000000 */
[----:B------:R-:W-:Y:S01]  /*7020*/  UMOV UR20, 0x0 ;  /* 0x0000000000147882 */ /* 0x000fe20000000000 */
[----:B------:R-:W-:Y:S01]  /*7030*/  UMOV UR21, 0x8400010 ;  /* 0x0840001000157882 */ /* 0x000fe20000000000 */
[----:B------:R-:W-:Y:S01]  /*7040*/  UMOV UR4, UR4 ;  /* 0x0000000400047c82 */ /* 0x000fe20008000000 */
[----:B------:R0:W-:Y:S01]  /*7050*/  UTCHMMA tmem[UR13], gdesc[UR6], tmem[UR10], tmem[UR18], idesc[UR19], !UPT ;  /* 0x00ff12060d0079ea */ /* 0x0001e2000f80000a */
[----:B------:R0:W-:Y:S01]  /*7060*/  UTCHMMA tmem[UR16], gdesc[UR14], tmem[UR10], tmem[UR20], idesc[UR21], UPT ;  /* 0x00ff140e100079ea */ /* 0x0001e2000b80000a */
[----:B------:R0:W-:Y:S01]  /*7070*/  UTCBAR [UR4], URZ ;  /* 0x000000ff040073e9 */ /* 0x0001e200080000ff */
[----:B------:R-:W-:Y:S01]  /*7080*/  NOP ;  /* 0x0000000000007918 */ /* 0x000fe20000000000 */
.L_x_7:
[----:B------:R-:W-:Y:S01]  /*7090*/  SHF.R.S32.HI R19, RZ, 0x1f, R50 ;  /* 0x0000001fff137819 */ /* 0x000fe20000011432 */
[----:B0-----:R-:W-:Y:S01]  /*70a0*/  UMOV UR4, URZ ;  /* 0x000000ff00047c82 */ /* 0x001fe20008000000 */
[----:B------:R-:W-:Y:S01]  /*70b0*/  SHF.R.S32.HI R205, RZ, 0x1f, R52 ;  /* 0x0000001fffcd7819 */ /* 0x000fe20000011434 */
[----:B------:R-:W-:Y:S06]  /*70c0*/  BRA.U !UP1, `(.L_x_8) ;  /* 0x0000002109607547 */ /* 0x000fec000b800000 */
[----:B------:R-:W-:Y:S01]  /*70d0*/  UIADD3 UR5, UPT, UPT, UR11, 0x4000, URZ ;  /* 0x000040000b057890 */ /* 0x000fe2000fffe0ff */
[----:B------:R-:W-:Y:S01]  /*70e0*/  SHF.L.U64.HI R55, R3, 0x1, R4 ;  /* 0x0000000103377819 */ /* 0x000fe20000010204 */
[----:B------:R-:W-:Y:S01]  /*70f0*/  UMOV UR14, 0xfffffffe ;  /* 0xfffffffe000e7882 */ /* 0x000fe20000000000 */
[----:B------:R-:W-:Y:S01]  /*7100*/  SHF.L.U64.HI R54, R26, 0x1, R5 ;  /* 0x000000011a367819 */ /* 0x000fe20000010205 */
[----:B------:R-:W-:Y:S01]  /*7110*/  USHF.R.U32.HI UR5, URZ, 0x4, UR5 ;  /* 0x00000004ff057899 */ /* 0x000fe20008011605 */
[----:B------:R-:W-:Y:S01]  /*7120*/  SHF.L.U64.HI R4, R44, 0x1, R13 ;  /* 0x000000012c047819 */ /* 0x000fe2000001020d */
[----:B------:R-:W-:Y:S01]  /*7130*/  UMOV UR15, 0x7fffbfdf ;  /* 0x7fffbfdf000f7882 */ /* 0x000fe20000000000 */
[----:B------:R-:W-:Y:S01]  /*7140*/  SHF.L.U64.HI R5, R45, 0x1, R12 ;  /* 0x000000012d057819 */ /* 0x000fe2000001020c */
[----:B------:R-:W-:Y:S01]  /*7150*/  USGXT.U32 UR6, UR5, 0xe ;  /* 0x0000000e0506789a */ /* 0x000fe20008000000 */
[----:B------:R-:W-:Y:S01]  /*7160*/  SHF.L.U64.HI R4, R46, 0x1, R15 ;  /* 0x000000012e047819 */ /* 0x000fe2000001020f */
[----:B------:R-:W-:Y:S01]  /*7170*/  UMOV UR7, URZ ;  /* 0x000000ff00077c82 */ /* 0x000fe20008000000 */
[----:B------:R-:W-:Y:S01]  /*7180*/  SHF.L.U64.HI R57, R25, 0x1, R6 ;  /* 0x0000000119397819 */ /* 0x000fe20000010206 */
[----:B------:R-:W-:Y:S01]  /*7190*/  UIADD3.64 UR14, UPT, UPT, UR6, -UR14, URZ ;  /* 0x8000000e060e7297 */ /* 0x000fe2000fffe0ff */
[----:B------:R-:W-:Y:S01]  /*71a0*/  SHF.L.U64.HI R5, R48, 0x1, R17 ;  /* 0x0000000130057819 */ /* 0x000fe20000010211 */
[----:B------:R-:W-:Y:S01]  /*71b0*/  UMOV UR20, UR9 ;  /* 0x0000000900147c82 */ /* 0x000fe20008000000 */
[----:B------:R-:W-:Y:S01]  /*71c0*/  SHF.L.U64.HI R4, R49, 0x1, R16 ;  /* 0x0000000131047819 */ /* 0x000fe20000010210 */
[----:B------:R-:W-:Y:S01]  /*71d0*/  UMOV UR21, 0x1 ;  /* 0x0000000100157882 */ /* 0x000fe20000000000 */
[----:B------:R-:W-:Y:S01]  /*71e0*/  SHF.L.U64.HI R53, R2, 0x1, R53 ;  /* 0x0000000102357819 */ /* 0x000fe20000010235 */
[----:B------:R-:W-:Y:S01]  /*71f0*/  UMOV UR5, URZ ;  /* 0x000000ff00057c82 */ /* 0x000fe20008000000 */
[----:B------:R-:W-:-:S02]  /*7200*/  SHF.L.U64.HI R56, R23, 0x1, R56 ;  /* 0x0000000117387819 */ /* 0x000fc40000010238 */
[----:B------:R-:W-:Y:S02]  /*7210*/  SHF.L.U64.HI R58, R29, 0x1, R58 ;  /* 0x000000011d3a7819 */ /* 0x000fe4000001023a */
[----:B------:R-:W-:Y:S02]  /*7220*/  SHF.L.U64.HI R59, R21, 0x1, R8 ;  /* 0x00000001153b7819 */ /* 0x000fe40000010208 */
[----:B------:R-:W-:Y:S02]  /*7230*/  SHF.L.U64.HI R60, R20, 0x1, R7 ;  /* 0x00000001143c7819 */ /* 0x000fe40000010207 */
[----:B------:R-:W-:Y:S02]  /*7240*/  SHF.L.U64.HI R61, R22, 0x1, R61 ;  /* 0x00000001163d7819 */ /* 0x000fe4000001023d */
[----:B------:R-:W-:Y:S02]  /*7250*/  SHF.L.U64.HI R62, R24, 0x1, R9 ;  /* 0x00000001183e7819 */ /* 0x000fe40000010209 */
        /* <DEDUP_REMOVED lines=14> */
[----:B------:R-:W-:-:S07]  /*7340*/  SHF.L.U64.HI R4, R52, 0x1, R205 ;  /* 0x0000000134047819 */ /* 0x000fce00000102cd */
.L_x_11:
[-C--:B-----5:R-:W-:Y:S02]  /*7350*/  LEA R6, P1, R2, R202.reuse, 0x1 ;  /* 0x000000ca02067211 */ /* 0x0a0fe400078208ff */
[C---:B------:R-:W-:Y:S02]  /*7360*/  ISETP.GT.AND P5, PT, R0.reuse, 0x2, PT ;  /* 0x000000020000780c */ /* 0x040fe40003fa4270 */
[----:B------:R-:W-:Y:S01]  /*7370*/  ISETP.GT.AND P4, PT, R0, 0x3, PT ;  /* 0x000000030000780c */ /* 0x000fe20003f84270 */
[C---:B------:R-:W-:Y:S01]  /*7380*/  IMAD.X R7, R203.reuse, 0x1, R53, P1 ;  /* 0x00000001cb077824 */ /* 0x040fe200008e0635 */
[----:B------:R-:W-:Y:S02]  /*7390*/  LEA R4, P1, R26, R202, 0x1 ;  /* 0x000000ca1a047211 */ /* 0x000fe400078208ff */
[----:B------:R-:W-:Y:S02]  /*73a0*/  PRMT R10, RZ, 0x7610, R10 ;  /* 0x00007610ff0a7816 */ /* 0x000fe4000000000a */
[----:B------:R-:W-:Y:S01]  /*73b0*/  PRMT R12, RZ, 0x7610, R12 ;  /* 0x00007610ff0c7816 */ /* 0x000fe2000000000c */
[----:B------:R-:W-:Y:S01]  /*73c0*/  IMAD.X R5, R203, 0x1, R54, P1 ;  /* 0x00000001cb057824 */ /* 0x000fe200008e0636 */
[----:B------:R-:W-:-:S02]  /*73d0*/  ISETP.GT.AND P3, PT, R0, 0x4, PT ;  /* 0x000000040000780c */ /* 0x000fc40003f64270 */
[----:B------:R-:W-:Y:S01]  /*73e0*/  ISETP.GT.AND P1, PT, R0, 0x5, PT ;  /* 0x000000050000780c */ /* 0x000fe20003f24270 */
[----:B------:R0:W2:Y:S01]  /*73f0*/  @P5 LDG.E.U16 R10, desc[UR22][R6.64] ;  /* 0x00000016060a5981 */ /* 0x0000a2000c1e1500 */
[----:B------:R-:W-:-:S03]  /*7400*/  PRMT R11, RZ, 0x7610, R11 ;  /* 0x00007610ff0b7816 */ /* 0x000fc6000000000b */
[----:B------:R1:W2:Y:S01]  /*7410*/  @P4 LDG.E.U16 R12, desc[UR22][R4.64] ;  /* 0x00000016040c4981 */ /* 0x0002a2000c1e1500 */
[----:B------:R-:W-:Y:S02]  /*7420*/  PRMT R14, RZ, 0x7610, R14 ;  /* 0x00007610ff0e7816 */ /* 0x000fe4000000000e */
[-C--:B0-----:R-:W-:Y:S02]  /*7430*/  LEA R6, P5, R3, R202.reuse, 0x1 ;  /* 0x000000ca03067211 */ /* 0x081fe400078a08ff */
[----:B-1----:R-:W-:-:S03]  /*7440*/  LEA R4, P6, R23, R202, 0x1 ;  /* 0x000000ca17047211 */ /* 0x002fc600078c08ff */
[C---:B------:R-:W-:Y:S02]  /*7450*/  IMAD.X R7, R203.reuse, 0x1, R55, P5 ;  /* 0x00000001cb077824 */ /* 0x040fe400028e0637 */
[----:B------:R-:W-:-:S03]  /*7460*/  IMAD.X R5, R203, 0x1, R56, P6 ;  /* 0x00000001cb057824 */ /* 0x000fc600030e0638 */
[----:B------:R0:W3:Y:S04]  /*7470*/  @P3 LDG.E.U16 R11, desc[UR22][R6.64] ;  /* 0x00000016060b3981 */ /* 0x0000e8000c1e1500 */
[----:B------:R1:W3:Y:S01]  /*7480*/  @P1 LDG.E.U16 R14, desc[UR22][R4.64] ;  /* 0x00000016040e1981 */ /* 0x0002e2000c1e1500 */
[C---:B------:R-:W-:Y:S02]  /*7490*/  ISETP.GT.AND P4, PT, R0.reuse, 0x6, PT ;  /* 0x000000060000780c */ /* 0x040fe40003f84270 */
[----:B0-----:R-:W-:Y:S02]  /*74a0*/  LEA R6, P5, R25, R202, 0x1 ;  /* 0x000000ca19067211 */ /* 0x001fe400078a08ff */
[----:B------:R-:W-:Y:S02]  /*74b0*/  PRMT R13, RZ, 0x7610, R13 ;  /* 0x00007610ff0d7816 */ /* 0x000fe4000000000d */
[C---:B------:R-:W-:Y:S01]  /*74c0*/  ISETP.GT.AND P3, PT, R0.reuse, 0x7, PT ;  /* 0x000000070000780c */ /* 0x040fe20003f64270 */
[----:B------:R-:W-:Y:S01]  /*74d0*/  IMAD.X R7, R203, 0x1, R57, P5 ;  /* 0x00000001cb077824 */ /* 0x000fe200028e0639 */
[----:B------:R-:W-:-:S02]  /*74e0*/  ISETP.GT.AND P1, PT, R0, 0x8, PT ;  /* 0x000000080000780c */ /* 0x000fc40003f24270 */
[----:B-1----:R-:W-:-:S03]  /*74f0*/  LEA R4, P6, R29, R202, 0x1 ;  /* 0x000000ca1d047211 */ /* 0x002fc600078c08ff */
[----:B------:R0:W5:Y:S01]  /*7500*/  @P4 LDG.E.U16 R13, desc[UR22][R6.64] ;  /* 0x00000016060d4981 */ /* 0x000162000c1e1500 */
[----:B------:R-:W-:Y:S01]  /*7510*/  PRMT R16, RZ, 0x7610, R16 ;  /* 0x00007610ff107816 */ /* 0x000fe20000000010 */
[----:B------:R-:W-:Y:S01]  /*7520*/  IMAD.X R5, R203, 0x1, R58, P6 ;  /* 0x00000001cb057824 */ /* 0x000fe200030e063a */
[----:B------:R-:W-:Y:S02]  /*7530*/  PRMT R15, RZ, 0x7610, R15 ;  /* 0x00007610ff0f7816 */ /* 0x000fe4000000000f */
[----:B0-----:R-:W-:Y:S02]  /*7540*/  LEA R6, P5, R21, R202, 0x1 ;  /* 0x000000ca15067211 */ /* 0x001fe400078a08ff */
[----:B------:R0:W5:Y:S01]  /*7550*/  @P3 LDG.E.U16 R16, desc[UR22][R4.64] ;  /* 0x0000001604103981 */ /* 0x000162000c1e1500 */
[C---:B------:R-:W-:Y:S02]  /*7560*/  ISETP.GT.AND P4, PT, R0.reuse, 0x9, PT ;  /* 0x000000090000780c */ /* 0x040fe40003f84270 */
[----:B------:R-:W-:Y:S01]  /*7570*/  IMAD.X R7, R203, 0x1, R59, P5 ;  /* 0x00000001cb077824 */ /* 0x000fe200028e063b */
[----:B------:R-:W-:-:S02]  /*7580*/  ISETP.GT.AND P3, PT, R0, 0xa, PT ;  /* 0x0000000a0000780c */ /* 0x000fc40003f64270 */
[----:B------:R-:W-:Y:S02]  /*7590*/  PRMT R18, RZ, 0x7610, R18 ;  /* 0x00007610ff127816 */ /* 0x000fe40000000012 */
[----:B------:R1:W5:Y:S01]  /*75a0*/  @P1 LDG.E.U16 R15, desc[UR22][R6.64] ;  /* 0x00000016060f1981 */ /* 0x000362000c1e1500 */
[----:B0-----:R-:W-:Y:S02]  /*75b0*/  LEA R4, P6, R20, R202, 0x1 ;  /* 0x000000ca14047211 */ /* 0x001fe400078c08ff */
[----:B------:R-:W-:-:S03]  /*75c0*/  PRMT R17, RZ, 0x7610, R17 ;  /* 0x00007610ff117816 */ /* 0x000fc60000000011 */
[----:B------:R-:W-:Y:S01]  /*75d0*/  IMAD.X R5, R203, 0x1, R60, P6 ;  /* 0x00000001cb057824 */ /* 0x000fe200030e063c */
[----:B-1----:R-:W-:-:S04]  /*75e0*/  LEA R6, P5, R22, R202, 0x1 ;  /* 0x000000ca16067211 */ /* 0x002fc800078a08ff */
[----:B------:R0:W5:Y:S01]  /*75f0*/  @P4 LDG.E.U16 R18, desc[UR22][R4.64] ;  /* 0x0000001604124981 */ /* 0x000162000c1e1500 */
[C---:B------:R-:W-:Y:S01]  /*7600*/  ISETP.GT.AND P1, PT, R0.reuse, 0xb, PT ;  /* 0x0000000b0000780c */ /* 0x040fe20003f24270 */
[----:B------:R-:W-:Y:S01]  /*7610*/  IMAD.X R7, R203, 0x1, R61, P5 ;  /* 0x00000001cb077824 */ /* 0x000fe200028e063d */
[----:B------:R-:W-:Y:S02]  /*7620*/  ISETP.GT.AND P4, PT, R0, 0xc, PT ;  /* 0x0000000c0000780c */ /* 0x000fe40003f84270 */
        /* <DEDUP_REMOVED lines=47> */
[----:B------:R-:W-:Y:S01]  /*7920*/  ISETP.GT.AND P4, PT, R0, 0x15, PT ;  /* 0x000000150000780c */ /* 0x000fe20003f84270 */
[----:B------:R-:W-:Y:S01]  /*7930*/  IMAD.X R7, R203, 0x1, R199, P5 ;  /* 0x00000001cb077824 */ /* 0x000fe200028e06c7 */
[----:B------:R-:W-:-:S04]  /*7940*/  PRMT R215, RZ, 0x7610, R215 ;  /* 0x00007610ffd77816 */ /* 0x000fc800000000d7 */
[----:B------:R1:W5:Y:S01]  /*7950*/  @P1 LDG.E.U16 R212, desc[UR22][R6.64] ;  /* 0x0000001606d41981 */ /* 0x000362000c1e1500 */
[-C--:B0-----:R-:W-:Y:S02]  /*7960*/  LEA R4, P5, R41, R202.reuse, 0x1 ;  /* 0x000000ca29047211 */ /* 0x081fe400078a08ff */
[C---:B------:R-:W-:Y:S02]  /*7970*/  ISETP.GT.AND P1, PT, R0.reuse, 0x17, PT ;  /* 0x000000170000780c */ /* 0x040fe40003f24270 */
[----:B------:R-:W-:Y:S01]  /*7980*/  ISETP.GT.AND P3, PT, R0, 0x16, PT ;  /* 0x000000160000780c */ /* 0x000fe20003f64270 */
[----:B------:R-:W-:Y:S01]  /*7990*/  IMAD.X R5, R203, 0x1, R200, P5 ;  /* 0x00000001cb057824 */ /* 0x000fe200028e06c8 */
[-C--:B------:R-:W-:Y:S02]  /*79a0*/  LEA R8, P5, R43, R202.reuse, 0x1 ;  /* 0x000000ca2b087211 */ /* 0x080fe400078a08ff */
[----:B-1----:R-:W-:Y:S02]  /*79b0*/  LEA R6, P6, R42, R202, 0x1 ;  /* 0x000000ca2a067211 */ /* 0x002fe400078c08ff */
[----:B------:R0:W5:Y:S01]  /*79c0*/  @P4 LDG.E.U16 R215, desc[UR22][R4.64] ;  /* 0x0000001604d74981 */ /* 0x000162000c1e1500 */
[----:B------:R-:W-:Y:S01]  /*79d0*/  SHF.R.S32.HI R227, RZ, 0x1f, R44 ;  /* 0x0000001fffe37819 */ /* 0x000fe2000001142c */
[C---:B------:R-:W-:Y:S01]  /*79e0*/  IMAD.X R9, R203.reuse, 0x1, R204, P5 ;  /* 0x00000001cb097824 */ /* 0x040fe200028e06cc */
[----:B------:R-:W-:Y:S01]  /*79f0*/  PRMT R216, RZ, 0x7610, R216 ;  /* 0x00007610ffd87816 */ /* 0x000fe200000000d8 */
[----:B------:R-:W-:Y:S01]  /*7a00*/  IMAD.X R7, R203, 0x1, R201, P6 ;  /* 0x00000001cb077824 */ /* 0x000fe200030e06c9 */
[----:B------:R-:W-:-:S02]  /*7a10*/  SHF.L.U64.HI R227, R44, 0x1, R227 ;  /* 0x000000012ce37819 */ /* 0x000fc400000102e3 */
[----:B------:R-:W-:Y:S02]  /*7a20*/  PRMT R214, RZ, 0x7610, R214 ;  /* 0x00007610ffd67816 */ /* 0x000fe400000000d6 */
[----:B------:R1:W5:Y:S01]  /*7a30*/  @P1 LDG.E.U16 R216, desc[UR22][R8.64] ;  /* 0x0000001608d81981 */ /* 0x000362000c1e1500 */
[----:B0-----:R-:W-:Y:S02]  /*7a40*/  LEA R4, P6, R44, R202, 0x1 ;  /* 0x000000ca2c047211 */ /* 0x001fe400078c08ff */
[----:B------:R-:W-:Y:S01]  /*7a50*/  SHF.R.S32.HI R228, RZ, 0x1f, R45 ;  /* 0x0000001fffe47819 */ /* 0x000fe2000001142d */
[----:B------:R0:W5:Y:S01]  /*7a60*/  @P3 LDG.E.U16 R214, desc[UR22][R6.64] ;  /* 0x0000001606d63981 */ /* 0x000162000c1e1500 */
[----:B------:R-:W-:Y:S01]  /*7a70*/  ISETP.GT.AND P1, PT, R0, 0x19, PT ;  /* 0x000000190000780c */ /* 0x000fe20003f24270 */
[----:B------:R-:W-:Y:S01]  /*7a80*/  IMAD.X R5, R203, 0x1, R227, P6 ;  /* 0x00000001cb057824 */ /* 0x000fe200030e06e3 */
[----:B------:R-:W-:Y:S02]  /*7a90*/  SHF.R.S32.HI R227, RZ, 0x1f, R46 ;  /* 0x0000001fffe37819 */ /* 0x000fe4000001142e */
[----:B------:R-:W-:-:S02]  /*7aa0*/  SHF.L.U64.HI R228, R45, 0x1, R228 ;  /* 0x000000012de47819 */ /* 0x000fc400000102e4 */
[----:B------:R-:W-:Y:S02]  /*7ab0*/  ISETP.GT.AND P3, PT, R0, 0x18, PT ;  /* 0x000000180000780c */ /* 0x000fe40003f64270 */
[CC--:B-1----:R-:W-:Y:S02]  /*7ac0*/  LEA R8, P6, R46.reuse, R202.reuse, 0x1 ;  /* 0x000000ca2e087211 */ /* 0x0c2fe400078c08ff */
[----:B0-----:R-:W-:Y:S02]  /*7ad0*/  LEA R6, P5, R45, R202, 0x1 ;  /* 0x000000ca2d067211 */ /* 0x001fe400078a08ff */
[----:B------:R-:W-:Y:S02]  /*7ae0*/  SHF.L.U64.HI R227, R46, 0x1, R227 ;  /* 0x000000012ee37819 */ /* 0x000fe400000102e3 */
[----:B------:R-:W-:Y:S01]  /*7af0*/  ISETP.GT.AND P4, PT, R0, 0x1a, PT ;  /* 0x0000001a0000780c */ /* 0x000fe20003f84270 */
[C---:B------:R-:W-:Y:S01]  /*7b00*/  IMAD.X R7, R203.reuse, 0x1, R228, P5 ;  /* 0x00000001cb077824 */ /* 0x040fe200028e06e4 */
[----:B------:R-:W-:Y:S01]  /*7b10*/  PRMT R219, RZ, 0x7610, R219 ;  /* 0x00007610ffdb7816 */ /* 0x000fe200000000db */
[----:B------:R-:W-:Y:S01]  /*7b20*/  IMAD.X R9, R203, 0x1, R227, P6 ;  /* 0x00000001cb097824 */ /* 0x000fe200030e06e3 */
[----:B------:R-:W-:-:S02]  /*7b30*/  SHF.R.S32.HI R227, RZ, 0x1f, R48 ;  /* 0x0000001fffe37819 */ /* 0x000fc40000011430 */
[----:B------:R-:W-:Y:S02]  /*7b40*/  PRMT R218, RZ, 0x7610, R218 ;  /* 0x00007610ffda7816 */ /* 0x000fe400000000da */
[----:B------:R-:W-:Y:S01]  /*7b50*/  PRMT R217, RZ, 0x7610, R217 ;  /* 0x00007610ffd97816 */ /* 0x000fe200000000d9 */
[----:B------:R0:W5:Y:S01]  /*7b60*/  @P1 LDG.E.U16 R219, desc[UR22][R6.64] ;  /* 0x0000001606db1981 */ /* 0x000162000c1e1500 */
[----:B------:R-:W-:Y:S02]  /*7b70*/  SHF.R.S32.HI R228, RZ, 0x1f, R47 ;  /* 0x0000001fffe47819 */ /* 0x000fe4000001142f */
[----:B------:R-:W-:Y:S01]  /*7b80*/  SHF.L.U64.HI R227, R48, 0x1, R227 ;  /* 0x0000000130e37819 */ /* 0x000fe200000102e3 */
[----:B------:R1:W5:Y:S01]  /*7b90*/  @P3 LDG.E.U16 R218, desc[UR22][R4.64] ;  /* 0x0000001604da3981 */ /* 0x000362000c1e1500 */
[----:B------:R-:W-:-:S03]  /*7ba0*/  SHF.L.U64.HI R228, R47, 0x1, R228 ;  /* 0x000000012fe47819 */ /* 0x000fc600000102e4 */
[----:B------:R4:W5:Y:S01]  /*7bb0*/  @P4 LDG.E.U16 R217, desc[UR22][R8.64] ;  /* 0x0000001608d94981 */ /* 0x000962000c1e1500 */
[-C--:B0-----:R-:W-:Y:S02]  /*7bc0*/  LEA R6, P6, R48, R202.reuse, 0x1 ;  /* 0x000000ca30067211 */ /* 0x081fe400078c08ff */
[C---:B------:R-:W-:Y:S02]  /*7bd0*/  ISETP.GT.AND P4, PT, R0.reuse, 0x1c, PT ;  /* 0x0000001c0000780c */ /* 0x040fe40003f84270 */
[----:B-1----:R-:W-:Y:S01]  /*7be0*/  LEA R4, P1, R47, R202, 0x1 ;  /* 0x000000ca2f047211 */ /* 0x002fe200078208ff */
[C---:B------:R-:W-:Y:S01]  /*7bf0*/  IMAD.X R7, R203.reuse, 0x1, R227, P6 ;  /* 0x00000001cb077824 */ /* 0x040fe200030e06e3 */
[----:B------:R-:W-:Y:S02]  /*7c00*/  SHF.R.S32.HI R227, RZ, 0x1f, R49 ;  /* 0x0000001fffe37819 */ /* 0x000fe40000011431 */
[C---:B------:R-:W-:Y:S01]  /*7c10*/  ISETP.GT.AND P3, PT, R0.reuse, 0x1d, PT ;  /* 0x0000001d0000780c */ /* 0x040fe20003f64270 */
[----:B------:R-:W-:Y:S01]  /*7c20*/  IMAD.X R5, R203, 0x1, R228, P1 ;  /* 0x00000001cb057824 */ /* 0x000fe200008e06e4 */
[----:B------:R-:W-:-:S02]  /*7c30*/  ISETP.GT.AND P1, PT, R0, RZ, PT ;  /* 0x000000ff0000720c */ /* 0x000fc40003f24270 */
[C---:B----4-:R-:W-:Y:S02]  /*7c40*/  LEA R8, P6, R49.reuse, R202, 0x1 ;  /* 0x000000ca31087211 */ /* 0x050fe400078c08ff */
[----:B------:R-:W-:Y:S02]  /*7c50*/  SHF.L.U64.HI R227, R49, 0x1, R227 ;  /* 0x0000000131e37819 */ /* 0x000fe400000102e3 */
[----:B------:R-:W-:Y:S02]  /*7c60*/  PRMT R220, RZ, 0x7610, R220 ;  /* 0x00007610ffdc7816 */ /* 0x000fe400000000dc */
[----:B------:R-:W-:Y:S01]  /*7c70*/  ISETP.GT.AND P5, PT, R0, 0x1b, PT ;  /* 0x0000001b0000780c */ /* 0x000fe20003fa4270 */
[----:B------:R-:W-:Y:S01]  /*7c80*/  IMAD.X R9, R203, 0x1, R227, P6 ;  /* 0x00000001cb097824 */ /* 0x000fe200030e06e3 */
[----:B------:R-:W-:Y:S02]  /*7c90*/  PRMT R221, RZ, 0x7610, R221 ;  /* 0x00007610ffdd7816 */ /* 0x000fe400000000dd */
[----:B------:R-:W-:Y:S01]  /*7ca0*/  SHF.R.S32.HI R227, RZ, 0x1f, R50 ;  /* 0x0000001fffe37819 */ /* 0x000fe20000011432 */
[----:B------:R0:W5:Y:S01]  /*7cb0*/  @P4 LDG.E.U16 R220, desc[UR22][R6.64] ;  /* 0x0000001606dc4981 */ /* 0x000162000c1e1500 */
[----:B------:R-:W-:-:S02]  /*7cc0*/  PRMT R223, RZ, 0x7610, R223 ;  /* 0x00007610ffdf7816 */ /* 0x000fc400000000df */
[C---:B------:R-:W-:Y:S01]  /*7cd0*/  SHF.L.U64.HI R227, R50.reuse, 0x1, R227 ;  /* 0x0000000132e37819 */ /* 0x040fe200000102e3 */
[----:B------:R1:W5:Y:S01]  /*7ce0*/  @P3 LDG.E.U16 R221, desc[UR22][R8.64] ;  /* 0x0000001608dd3981 */ /* 0x000362000c1e1500 */
[----:B------:R-:W-:Y:S02]  /*7cf0*/  PRMT R222, RZ, 0x7610, R222 ;  /* 0x00007610ffde7816 */ /* 0x000fe400000000de */
[----:B0-----:R-:W-:-:S04]  /*7d00*/  LEA R6, P6, R50, R202, 0x1 ;  /* 0x000000ca32067211 */ /* 0x001fc800078c08ff */
[----:B------:R0:W5:Y:S01]  /*7d10*/  @P5 LDG.E.U16 R222, desc[UR22][R4.64] ;  /* 0x0000001604de5981 */ /* 0x000162000c1e1500 */
[----:B-1----:R-:W-:Y:S02]  /*7d20*/  @P1 IMAD.MOV.U32 R8, RZ, RZ, R202 ;  /* 0x000000ffff081224 */ /* 0x002fe400078e00ca */
[----:B------:R-:W-:Y:S02]  /*7d30*/  @P1 IMAD.MOV.U32 R9, RZ, RZ, R203 ;  /* 0x000000ffff091224 */ /* 0x000fe400078e00cb */
[----:B------:R-:W-:Y:S01]  /*7d40*/  IMAD.X R7, R203, 0x1, R227, P6 ;  /* 0x00000001cb077824 */ /* 0x000fe200030e06e3 */
[----:B------:R-:W-:Y:S02]  /*7d50*/  SHF.R.S32.HI R227, RZ, 0x1f, R52 ;  /* 0x0000001fffe37819 */ /* 0x000fe40000011434 */
[C---:B------:R-:W-:Y:S01]  /*7d60*/  ISETP.GT.AND P3, PT, R0.reuse, 0x1e, PT ;  /* 0x0000001e0000780c */ /* 0x040fe20003f64270 */
[----:B------:R1:W5:Y:S01]  /*7d70*/  @P1 LDG.E.U16 R223, desc[UR22][R8.64] ;  /* 0x0000001608df1981 */ /* 0x000362000c1e1500 */
[----:B------:R-:W-:-:S02]  /*7d80*/  ISETP.GT.AND P4, PT, R0, 0x1f, PT ;  /* 0x0000001f0000780c */ /* 0x000fc40003f84270 */
[----:B------:R-:W-:Y:S01]  /*7d90*/  ISETP.GT.AND P6, PT, R0, 0x1, PT ;  /* 0x000000010000780c */ /* 0x000fe20003fc4270 */
[----:B------:R-:W-:Y:S01]  /*7da0*/  USHF.L.U32 UR4, UR4, 0x1f, URZ ;  /* 0x0000001f04047899 */ /* 0x000fe200080006ff */
[CC--:B0-----:R-:W-:Y:S02]  /*7db0*/  LEA R4, P5, R52.reuse, R202.reuse, 0x1 ;  /* 0x000000ca34047211 */ /* 0x0c1fe400078a08ff */
[----:B------:R-:W-:Y:S02]  /*7dc0*/  SHF.L.U64.HI R227, R52, 0x1, R227 ;  /* 0x0000000134e37819 */ /* 0x000fe400000102e3 */
[----:B-1----:R-:W-:Y:S02]  /*7dd0*/  IADD3 R8, P1, PT, R2, R202, RZ ;  /* 0x000000ca02087210 */ /* 0x002fe40007f3e0ff */
[----:B------:R-:W-:Y:S01]  /*7de0*/  PRMT R226, RZ, 0x7610, R226 ;  /* 0x00007610ffe27816 */ /* 0x000fe200000000e2 */
[C---:B------:R-:W-:Y:S01]  /*7df0*/  IMAD.X R5, R203.reuse, 0x1, R227, P5 ;  /* 0x00000001cb057824 */ /* 0x040fe200028e06e3 */
[----:B------:R-:W-:Y:S01]  /*7e00*/  PRMT R224, RZ, 0x7610, R224 ;  /* 0x00007610ffe07816 */ /* 0x000fe200000000e0 */
[----:B------:R-:W-:Y:S01]  /*7e10*/  IMAD.X R9, R203, 0x1, R51, P1 ;  /* 0x00000001cb097824 */ /* 0x000fe200008e0633 */
[----:B------:R-:W-:Y:S01]  /*7e20*/  PRMT R225, RZ, 0x7610, R225 ;  /* 0x00007610ffe17816 */ /* 0x000fe200000000e1 */
[----:B------:R-:W-:Y:S01]  /*7e30*/  IMAD.U32 R227, RZ, RZ, UR4 ;  /* 0x00000004ffe37e24 */ /* 0x000fe2000f8e00ff */
[----:B------:R-:W5:Y:S04]  /*7e40*/  @P3 LDG.E.U16 R226, desc[UR22][R6.64] ;  /* 0x0000001606e23981 */ /* 0x000f68000c1e1500 */
[----:B------:R2:W5:Y:S04]  /*7e50*/  @P4 LDG.E.U16 R225, desc[UR22][R4.64] ;  /* 0x0000001604e14981 */ /* 0x000568000c1e1500 */
[----:B------:R0:W5:Y:S01]  /*7e60*/  @P6 LDG.E.U16 R224, desc[UR22][R8.64] ;  /* 0x0000001608e06981 */ /* 0x000162000c1e1500 */
[----:B------:R-:W1:Y:S01]  /*7e70*/  SYNCS.PHASECHK.TRANS64.TRYWAIT P1, [UR8], R227 ;  /* 0x000000e3ff0075a7 */ /* 0x000e620008021108 */
[----:B--2---:R-:W-:-:S02]  /*7e80*/  PRMT R5, R10, 0x5410, R12 ;  /* 0x000054100a057816 */ /* 0x004fc4000000000c */
[----:B---3--:R-:W-:Y:S01]  /*7e90*/  PRMT R6, R11, 0x5410, R14 ;  /* 0x000054100b067816 */ /* 0x008fe2000000000e */
[----:B01----:R-:W-:Y:S06]  /*7ea0*/  @!P1 BRA `(.L_x_9) ;  /* 0x0000009800f09947 */ /* 0x003fec0003800000 */
.L_x_17:
[----:B------:R0:W-:Y:S01]  /*7eb0*/  STL [R1+0x30], R2 ;  /* 0x0000300201007387 */ /* 0x0001e20000100800 */
[----:B-----5:R-:W-:Y:S01]  /*7ec0*/  PRMT R7, R13, 0x5410, R16 ;  /* 0x000054100d077816 */ /* 0x020fe20000000010 */
[C---:B------:R-:W-:Y:S01]  /*7ed0*/  IMAD.WIDE R72, R34.reuse, 0x2, R72 ;  /* 0x0000000222487825 */ /* 0x040fe200078e0248 */
[----:B------:R-:W-:Y:S02]  /*7ee0*/  PRMT R8, R15, 0x5410, R18 ;  /* 0x000054100f087816 */ /* 0x000fe40000000012 */
[----:B------:R-:W-:Y:S01]  /*7ef0*/  PRMT R9, R17, 0x5410, R205 ;  /* 0x0000541011097816 */ /* 0x000fe200000000cd */
[----:B------:R-:W-:Y:S01]  /*7f00*/  IMAD.WIDE R76, R34, 0x2, R76 ;  /* 0x00000002224c7825 */ /* 0x000fe200078e024c */
[----:B------:R-:W-:Y:S02]  /*7f10*/  PRMT R10, R19, 0x5410, R207 ;  /* 0x00005410130a7816 */ /* 0x000fe400000000cf */
[----:B------:R-:W-:Y:S01]  /*7f20*/  PRMT R11, R206, 0x5410, R209 ;  /* 0x00005410ce0b7816 */ /* 0x000fe200000000d1 */
[----:B0-----:R-:W0:Y:S01]  /*7f30*/  S2R R2, SR_TID.X ;  /* 0x0000000000027919 */ /* 0x001e220000002100 */
[----:B------:R-:W-:Y:S01]  /*7f40*/  PRMT R12, R208, 0x5410, R211 ;  /* 0x00005410d00c7816 */ /* 0x000fe200000000d3 */
[----:B------:R-:W-:Y:S01]  /*7f50*/  IMAD.WIDE R80, R34, 0x2, R80 ;  /* 0x0000000222507825 */ /* 0x000fe200078e0250 */
[----:B------:R-:W-:-:S02]  /*7f60*/  PRMT R13, R210, 0x5410, R213 ;  /* 0x00005410d20d7816 */ /* 0x000fc400000000d5 */
[----:B------:R-:W-:Y:S01]  /*7f70*/  PRMT R14, R212, 0x5410, R215 ;  /* 0x00005410d40e7816 */ /* 0x000fe200000000d7 */
[----:B------:R-:W-:Y:S01]  /*7f80*/  IMAD.WIDE R84, R34, 0x2, R84 ;  /* 0x0000000222547825 */ /* 0x000fe200078e0254 */
[----:B------:R-:W-:Y:S02]  /*7f90*/  PRMT R15, R214, 0x5410, R216 ;  /* 0x00005410d60f7816 */ /* 0x000fe400000000d8 */
[----:B------:R-:W-:Y:S01]  /*7fa0*/  PRMT R16, R218, 0x5410, R219 ;  /* 0x00005410da107816 */ /* 0x000fe200000000db */
[----:B------:R-:W-:Y:S01]  /*7fb0*/  IMAD.WIDE R88, R34, 0x2, R88 ;  /* 0x0000000222587825 */ /* 0x000fe200078e0258 */
[----:B------:R-:W-:Y:S02]  /*7fc0*/  PRMT R17, R217, 0x5410, R222 ;  /* 0x00005410d9117816 */ /* 0x000fe400000000de */
[----:B------:R-:W-:Y:S01]  /*7fd0*/  PRMT R18, R220, 0x5410, R221 ;  /* 0x00005410dc127816 */ /* 0x000fe200000000dd */
[----:B------:R-:W-:Y:S01]  /*7fe0*/  IMAD.WIDE R92, R34, 0x2, R92 ;  /* 0x00000002225c7825 */ /* 0x000fe200078e025c */
[----:B------:R-:W-:-:S02]  /*7ff0*/  PRMT R19, R226, 0x5410, R225 ;  /* 0x00005410e2137816 */ /* 0x000fc400000000e1 */
[----:B------:R-:W-:Y:S01]  /*8000*/  PRMT R4, R223, 0x5410, R224 ;  /* 0x00005410df047816 */ /* 0x000fe200000000e0 */
[----:B------:R-:W-:-:S03]  /*8010*/  IMAD.WIDE R96, R34, 0x2, R96 ;  /* 0x0000000222607825 */ /* 0x000fc600078e0260 */
[----:B------:R1:W-:Y:S01]  /*8020*/  STTM.x16 tmem[UR12+0x100], R4 ;  /* 0x00010004000079ed */ /* 0x0003e2000824000c */
[----:B------:R-:W2:Y:S01]  /*8030*/  FENCE.VIEW.ASYNC.T ;  /* 0x00000000000073c6 */ /* 0x000ea20000000200 */
[----:B------:R-:W-:-:S04]  /*8040*/  IMAD.WIDE R100, R34, 0x2, R100 ;  /* 0x0000000222647825 */ /* 0x000fc800078e0264 */
[----:B------:R-:W-:-:S04]  /*8050*/  IMAD.WIDE R104, R34, 0x2, R104 ;  /* 0x0000000222687825 */ /* 0x000fc800078e0268 */
[----:B------:R-:W-:Y:S01]  /*8060*/  IMAD.WIDE R108, R34, 0x2, R108 ;  /* 0x00000002226c7825 */ /* 0x000fe200078e026c */
[----:B0-----:R-:W-:-:S03]  /*8070*/  LOP3.LUT R2, R2, 0x1f, RZ, 0xc0, !PT ;  /* 0x0000001f02027812 */ /* 0x001fc600078ec0ff */
[----:B------:R-:W-:Y:S01]  /*8080*/  IMAD.WIDE R112, R34, 0x2, R112 ;  /* 0x0000000222707825 */ /* 0x000fe200078e0270 */
[----:B------:R-:W-:Y:S02]  /*8090*/  ISETP.GE.AND P1, PT, R2, R0, PT ;  /* 0x000000000200720c */ /* 0x000fe40003f26270 */
[----:B------:R-:W-:Y:S01]  /*80a0*/  PRMT R205, RZ, 0x7610, R205 ;  /* 0x00007610ffcd7816 */ /* 0x000fe200000000cd */
[C---:B------:R-:W-:Y:S01]  /*80b0*/  IMAD.WIDE R116, R34.reuse, 0x2, R116 ;  /* 0x0000000222747825 */ /* 0x040fe200078e0274 */
[----:B------:R-:W-:Y:S01]  /*80c0*/  PRMT R207, RZ, 0x7610, R207 ;  /* 0x00007610ffcf7816 */ /* 0x000fe200000000cf */
[----:B------:R0:W5:Y:S01]  /*80d0*/  LDL.LU R2, [R1+0x30] ;  /* 0x0000300001027983 */ /* 0x0001620000300800 */
[----:B------:R-:W-:Y:S01]  /*80e0*/  PRMT R209, RZ, 0x7610, R209 ;  /* 0x00007610ffd17816 */ /* 0x000fe200000000d1 */
[C---:B------:R-:W-:Y:S01]  /*80f0*/  IMAD.WIDE R120, R34.reuse, 0x2, R120 ;  /* 0x0000000222787825 */ /* 0x040fe200078e0278 */
[----:B------:R-:W-:Y:S02]  /*8100*/  PRMT R211, RZ, 0x7610, R211 ;  /* 0x00007610ffd37816 */ /* 0x000fe400000000d3 */
[----:B------:R-:W-:Y:S01]  /*8110*/  PRMT R213, RZ, 0x7610, R213 ;  /* 0x00007610ffd57816 */ /* 0x000fe200000000d5 */
[----:B------:R-:W-:Y:S01]  /*8120*/  IMAD.WIDE R124, R34, 0x2, R124 ;  /* 0x00000002227c7825 */ /* 0x000fe200078e027c */
[----:B------:R-:W-:-:S02]  /*8130*/  PRMT R215, RZ, 0x7610, R215 ;  /* 0x00007610ffd77816 */ /* 0x000fc400000000d7 */
[----:B------:R-:W-:Y:S01]  /*8140*/  PRMT R217, RZ, 0x7610, R217 ;  /* 0x00007610ffd97816 */ /* 0x000fe200000000d9 */
[C---:B------:R-:W-:Y:S01]  /*8150*/  IMAD.WIDE R128, R34.reuse, 0x2, R128 ;  /* 0x0000000222807825 */ /* 0x040fe200078e0280 */
[----:B------:R-:W-:Y:S02]  /*8160*/  PRMT R219, RZ, 0x7610, R219 ;  /* 0x00007610ffdb7816 */ /* 0x000fe400000000db */
[----:B------:R-:W-:Y:S01]  /*8170*/  PRMT R221, RZ, 0x7610, R221 ;  /* 0x00007610ffdd7816 */ /* 0x000fe200000000dd */
[C---:B------:R-:W-:Y:S01]  /*8180*/  IMAD.WIDE R132, R34.reuse, 0x2, R132 ;  /* 0x0000000222847825 */ /* 0x040fe200078e0284 */
[----:B--2---:R-:W-:Y:S01]  /*8190*/  BAR.SYNC.DEFER_BLOCKING 0x0 ;  /* 0x0000000000007b1d */ /* 0x004fe20000010000 */
[----:B------:R-:W-:Y:S02]  /*81a0*/  PRMT R223, RZ, 0x7610, R223 ;  /* 0x00007610ffdf7816 */ /* 0x000fe400000000df */
[----:B-1----:R-:W-:Y:S01]  /*81b0*/  PRMT R4, RZ, 0x7610, R4 ;  /* 0x00007610ff047816 */ /* 0x002fe20000000004 */
[----:B------:R-:W-:Y:S01]  /*81c0*/  IMAD.WIDE R136, R34, 0x2, R136 ;  /* 0x0000000222887825 */ /* 0x000fe200078e0288 */
[----:B------:R-:W-:-:S02]  /*81d0*/  PRMT R6, RZ, 0x7610, R6 ;  /* 0x00007610ff067816 */ /* 0x000fc40000000006 */
[----:B------:R-:W-:Y:S01]  /*81e0*/  PRMT R8, RZ, 0x7610, R8 ;  /* 0x00007610ff087816 */ /* 0x000fe20000000008 */
[C---:B------:R-:W-:Y:S01]  /*81f0*/  IMAD.WIDE R140, R34.reuse, 0x2, R140 ;  /* 0x00000002228c7825 */ /* 0x040fe200078e028c */
[----:B------:R-:W-:Y:S02]  /*8200*/  PRMT R10, RZ, 0x7610, R10 ;  /* 0x00007610ff0a7816 */ /* 0x000fe4000000000a */
        /* <DEDUP_REMOVED lines=11> */
[----:B------:R-:W-:Y:S01]  /*82c0*/  PRMT R231, RZ, 0x7610, R231 ;  /* 0x00007610ffe77816 */ /* 0x000fe200000000e7 */
[----:B------:R-:W2:Y:S01]  /*82d0*/  @!P1 LDG.E.U16 R211, desc[UR22][R152.64] ;  /* 0x0000001698d39981 */ /* 0x000ea2000c1e1500 */
[----:B------:R-:W-:Y:S01]  /*82e0*/  PRMT R232, RZ, 0x7610, R232 ;  /* 0x00007610ffe87816 */ /* 0x000fe200000000e8 */
[C---:B------:R-:W-:Y:S01]  /*82f0*/  IMAD.WIDE R160, R34.reuse, 0x2, R160 ;  /* 0x0000000222a07825 */ /* 0x040fe200078e02a0 */
[----:B------:R-:W-:Y:S01]  /*8300*/  PRMT R233, RZ, 0x7610, R233 ;  /* 0x00007610ffe97816 */ /* 0x000fe200000000e9 */
[----:B------:R-:W3:Y:S01]  /*8310*/  @!P1 LDG.E.U16 R209, desc[UR22][R156.64] ;  /* 0x000000169cd19981 */ /* 0x000ee2000c1e1500 */
[----:B------:R-:W-:Y:S01]  /*8320*/  PRMT R234, RZ, 0x7610, R234 ;  /* 0x00007610ffea7816 */ /* 0x000fe200000000ea */
[C---:B------:R-:W-:Y:S01]  /*8330*/  IMAD.WIDE R164, R34.reuse, 0x2, R164 ;  /* 0x0000000222a47825 */ /* 0x040fe200078e02a4 */
[----:B------:R-:W-:Y:S01]  /*8340*/  PRMT R235, RZ, 0x7610, R235 ;  /* 0x00007610ffeb7816 */ /* 0x000fe200000000eb */
[----:B------:R-:W4:Y:S01]  /*8350*/  @!P1 LDG.E.U16 R207, desc[UR22][R160.64] ;  /* 0x00000016a0cf9981 */ /* 0x000f22000c1e1500 */
        /* <DEDUP_REMOVED lines=75> */
[----:B------:R-:W4:Y:S02]  /*8810*/  @!P1 LDG.E.U16 R231, desc[UR22][R112.64] ;  /* 0x0000001670e79981 */ /* 0x000f24000c1e1500 */
[----:B------:R-:W-:-:S02]  /*8820*/  IMAD.WIDE R118, R34, 0x2, R118 ;  /* 0x0000000222767825 */ /* 0x000fc400078e0276 */
[----:B------:R-:W4:Y:S02]  /*8830*/  @!P1 LDG.E.U16 R232, desc[UR22][R108.64] ;  /* 0x000000166ce89981 */ /* 0x000f24000c1e1500 */
[C---:B------:R-:W-:Y:S02]  /*8840*/  IMAD.WIDE R122, R34.reuse, 0x2, R122 ;  /* 0x00000002227a7825 */ /* 0x040fe400078e027a */
[----:B------:R-:W4:Y:S02]  /*8850*/  @!P1 LDG.E.U16 R233, desc[UR22][R104.64] ;  /* 0x0000001668e99981 */ /* 0x000f24000c1e1500 */
[C---:B------:R-:W-:Y:S02]  /*8860*/  IMAD.WIDE R126, R34.reuse, 0x2, R126 ;  /* 0x00000002227e7825 */ /* 0x040fe400078e027e */
        /* <DEDUP_REMOVED lines=35> */
[----:B------:R-:W-:Y:S02]  /*8aa0*/  IMAD.WIDE R70, R34, 0x2, R70 ;  /* 0x0000000222467825 */ /* 0x000fe400078e0246 */
[----:B------:R-:W4:Y:S04]  /*8ab0*/  @!P1 LDG.E.U16 R5, desc[UR22][R194.64] ;  /* 0x00000016c2059981 */ /* 0x000f28000c1e1500 */
        /* <DEDUP_REMOVED lines=20> */
[----:B------:R-:W4:Y:S01]  /*8c00*/  @!P1 LDG.E.U16 R252, desc[UR22][R70.64] ;  /* 0x0000001646fc9981 */ /* 0x000f22000c1e1500 */
[----:B------:R-:W-:Y:S01]  /*8c10*/  BAR.SYNC.DEFER_BLOCKING 0x0 ;  /* 0x0000000000007b1d */ /* 0x000fe20000010000 */
[----:B------:R-:W-:-:S04]  /*8c20*/  ULEA UR8, UR21, UR11, 0x3 ;  /* 0x0000000b15087291 */ /* 0x000fc8000f8e18ff */
[----:B------:R-:W-:Y:S01]  /*8c30*/  UIADD3 UR8, UPT, UPT, UR8, 0x8000, URZ ;  /* 0x0000800008087890 */ /* 0x000fe2000fffe0ff */
[----:B--2---:R0:W-:Y:S04]  /*8c40*/  STS.U16 [R32+UR11+0x5600], R211 ;  /* 0x005600d320007988 */ /* 0x0041e8000800040b */
[----:B---3--:R0:W-:Y:S04]  /*8c50*/  STS.U16 [R32+UR11+0x5400], R209 ;  /* 0x005400d120007988 */ /* 0x0081e8000800040b */
[----:B----4-:R0:W-:Y:S04]  /*8c60*/  STS.U16 [R32+UR11+0x5200], R207 ;  /* 0x005200cf20007988 */ /* 0x0101e8000800040b */
        /* <DEDUP_REMOVED lines=62> */
[----:B-1----:R-:W1:Y:S02]  /*9050*/  FENCE.VIEW.ASYNC.S ;  /* 0x00000000000073c6 */ /* 0x002e640000000000 */
[----:B-1----:R-:W-:Y:S06]  /*9060*/  BAR.SYNC.DEFER_BLOCKING 0x0 ;  /* 0x0000000000007b1d */ /* 0x002fec0000010000 */
[----:B------:R-:W-:Y:S05]  /*9070*/  @P0 BRA `(.L_x_10) ;  /* 0x0000000000340947 */ /* 0x000fea0003800000 */
[----:B------:R-:W-:Y:S01]  /*9080*/  UIADD3 UR24, UPT, UPT, UR10, 0x108, URZ ;  /* 0x000001080a187890 */ /* 0x000fe2000fffe0ff */
[----:B------:R-:W-:Y:S01]  /*9090*/  UMOV UR16, UR6 ;  /* 0x0000000600107c82 */ /* 0x000fe20008000000 */
[----:B------:R-:W-:Y:S01]  /*90a0*/  UMOV UR17, 0x80004020 ;  /* 0x8000402000117882 */ /* 0x000fe20000000000 */
[----:B------:R-:W-:Y:S01]  /*90b0*/  UMOV UR18, 0x0 ;  /* 0x0000000000127882 */ /* 0x000fe20000000000 */
[----:B------:R-:W-:Y:S01]  /*90c0*/  UMOV UR19, 0x8400010 ;  /* 0x0840001000137882 */ /* 0x000fe20000000000 */
[----:B------:R-:W-:Y:S01]  /*90d0*/  UMOV UR9, URZ ;  /* 0x000000ff00097c82 */ /* 0x000fe20008000000 */
[----:B------:R-:W-:Y:S01]  /*90e0*/  UMOV UR26, 0x0 ;  /* 0x00000000001a7882 */ /* 0x000fe20000000000 */
[----:B------:R-:W-:Y:S01]  /*90f0*/  UMOV UR27, 0x8400010 ;  /* 0x08400010001b7882 */ /* 0x000fe20000000000 */
[----:B------:R1:W-:Y:S01]  /*9100*/  UTCHMMA tmem[UR13], gdesc[UR16], tmem[UR10], tmem[UR18], idesc[UR19], UPT ;  /* 0x00ff12100d0079ea */ /* 0x0003e2000b80000a */
[----:B------:R-:W-:Y:S01]  /*9110*/  UMOV UR4, UR8 ;  /* 0x0000000800047c82 */ /* 0x000fe20008000000 */
[----:B------:R1:W-:Y:S01]  /*9120*/  UTCHMMA tmem[UR24], gdesc[UR14], tmem[UR10], tmem[UR26], idesc[UR27], UPT ;  /* 0x00ff1a0e180079ea */ /* 0x0003e2000b80000a */
[----:B------:R1:W-:Y:S01]  /*9130*/  UTCBAR [UR4], URZ ;  /* 0x000000ff040073e9 */ /* 0x0003e200080000ff */
[----:B------:R-:W-:-:S02]  /*9140*/  NOP ;  /* 0x0000000000007918 */ /* 0x000fc40000000000 */
.L_x_10:
[----:B------:R-:W-:Y:S01]  /*9150*/  UIADD3 UR21, UPT, UPT, UR21, 0x1, URZ ;  /* 0x0000000115157890 */ /* 0x000fe2000fffe0ff */
[----:B0-----:R-:W-:Y:S01]  /*9160*/  IMAD.MOV.U32 R4, RZ, RZ, R202 ;  /* 0x000000ffff047224 */ /* 0x001fe200078e00ca */
[----:B------:R-:W-:Y:S01]  /*9170*/  UIADD3 UR20, UPT, UPT, UR20, -0x1, URZ ;  /* 0xffffffff14147890 */ /* 0x000fe2000fffe0ff */
[----:B------:R-:W-:Y:S01]  /*9180*/  IMAD.MOV.U32 R5, RZ, RZ, R203 ;  /* 0x000000ffff057224 */ /* 0x000fe200078e00cb */
[----:B------:R-:W-:Y:S01]  /*9190*/  UISETP.GT.AND UP1, UPT, UR21, 0x1, UPT ;  /* 0x000000011500788c */ /* 0x000fe2000bf24270 */
[----:B------:R-:W-:Y:S02]  /*91a0*/  VIADD R0, R0, 0xffffffe0 ;  /* 0xffffffe000007836 */ /* 0x000fe40000000000 */
[----:B------:R-:W-:Y:S01]  /*91b0*/  IMAD.WIDE R4, R31, 0x2, R4 ;  /* 0x000000021f047825 */ /* 0x000fe200078e0204 */
[----:B-1----:R-:W-:Y:S02]  /*91c0*/  USEL UR4, URZ, 0x1, !UP1 ;  /* 0x00000001ff047887 */ /* 0x002fe4000c800000 */
[----:B------:R-:W-:Y:S01]  /*91d0*/  USEL UR21, UR21, URZ, !UP1 ;  /* 0x000000ff15157287 */ /* 0x000fe2000c800000 */
[----:B------:R-:W-:Y:S01]  /*91e0*/  IMAD.MOV.U32 R202, RZ, RZ, R4 ;  /* 0x000000ffffca7224 */ /* 0x000fe200078e0004 */
[----:B------:R-:W-:Y:S01]  /*91f0*/  UISETP.NE.U32.AND UP1, UPT, UR20, URZ, UPT ;  /* 0x000000ff1400728c */ /* 0x000fe2000bf25070 */
[----:B------:R-:W-:Y:S01]  /*9200*/  IMAD.MOV.U32 R203, RZ, RZ, R5 ;  /* 0x000000ffffcb7224 */ /* 0x000fe200078e0005 */
[----:B------:R-:W-:-:S03]  /*9210*/  ULOP3.LUT UR9, UR5, UR4, URZ, 0x3c, !UPT ;  /* 0x0000000405097292 */ /* 0x000fc6000f8e3cff */
[----:B------:R-:W-:-:S04]  /*9220*/  UMOV UR4, UR5 ;  /* 0x0000000500047c82 */ /* 0x000fc80008000000 */
[----:B------:R-:W-:Y:S01]  /*9230*/  UMOV UR5, UR9 ;  /* 0x0000000900057c82 */ /* 0x000fe20008000000 */
[----:B------:R-:W-:Y:S05]  /*9240*/  BRA.U UP1, `(.L_x_11) ;  /* 0xffffffe101407547 */ /* 0x000fea000b83ffff */
.L_x_8:
[----:B------:R-:W2:Y:S01]  /*9250*/  LDL.LU R4, [R1+0x28] ;  /* 0x0000280001047983 */ /* 0x000ea20000300800 */
[----:B------:R-:W0:Y:S03]  /*9260*/  LDCU UR5, c[0x0][0x3b8] ;  /* 0x00007700ff0577ac */ /* 0x000e260008000800 */
[----:B------:R-:W3:Y:S01]  /*9270*/  LDL.LU R8, [R1+0x24] ;  /* 0x0000240001087983 */ /* 0x000ee20000300800 */
[----:B------:R-:W1:Y:S03]  /*9280*/  LDCU UR6, c[0x0][0x3b4] ;  /* 0x00007680ff0677ac */ /* 0x000e660008000800 */
[----:B------:R-:W1:Y:S01]  /*9290*/  LDL.LU R7, [R1+0x20] ;  /* 0x0000200001077983 */ /* 0x000e620000300800 */
[----:B------:R-:W4:Y:S01]  /*92a0*/  LDCU.128 UR16, c[0x0][0x390] ;  /* 0x00007200ff1077ac */ /* 0x000f220008000c00 */
[----:B------:R-:W0:Y:S01]  /*92b0*/  S2R R0, SR_CgaCtaId ;  /* 0x0000000000007919 */ /* 0x000e220000008800 */
[----:B------:R-:W0:Y:S01]  /*92c0*/  LDCU UR14, c[0x0][0x39c] ;  /* 0x00007380ff0e77ac */ /* 0x000e220008000800 */
[----:B------:R-:W0:Y:S01]  /*92d0*/  LDCU UR7, c[0x0][0x39c] ;  /* 0x00007380ff0777ac */ /* 0x000e220008000800 */
[----:B------:R-:W0:Y:S01]  /*92e0*/  LDCU UR9, c[0x0][0x39c] ;  /* 0x00007380ff0977ac */ /* 0x000e220008000800 */
[----:B------:R-:W0:Y:S02]  /*92f0*/  LDCU UR13, c[0x0][0x39c] ;  /* 0x00007380ff0d77ac */ /* 0x000e240008000800 */
[----:B0-----:R-:W-:-:S05]  /*9300*/  IMAD.SHL.U32 R0, R0, 0x100, RZ ;  /* 0x0000010000007824 */ /* 0x001fca00078e00ff */
[----:B--2---:R-:W-:Y:S02]  /*9310*/  LOP3.LUT R0, R4, 0x100, R0, 0xf8, !PT ;  /* 0x0000010004007812 */ /* 0x004fe400078ef800 */
[----:B---3--:R-:W-:-:S03]  /*9320*/  ISETP.GE.AND P5, PT, R8, 0x20, PT ;  /* 0x000000200800780c */ /* 0x008fc60003fa6270 */
[C---:B------:R-:W-:Y:S01]  /*9330*/  IMAD R4, R0.reuse, UR5, RZ ;  /* 0x0000000500047c24 */ /* 0x040fe2000f8e02ff */
[----:B------:R-:W-:Y:S01]  /*9340*/  LOP3.LUT R9, R0, 0x1, RZ, 0xfc, !PT ;  /* 0x0000000100097812 */ /* 0x000fe200078efcff */
[C---:B-1---5:R-:W-:Y:S01]  /*9350*/  IMAD R2, R7.reuse, UR6, RZ ;  /* 0x0000000607027c24 */ /* 0x062fe2000f8e02ff */
[----:B------:R-:W0:Y:S01]  /*9360*/  LDCU UR6, c[0x0][0x39c] ;  /* 0x00007380ff0677ac */ /* 0x000e220008000800 */
[----:B------:R-:W-:Y:S01]  /*9370*/  VIADD R5, R4, UR5 ;  /* 0x0000000504057c36 */ /* 0x000fe20008000000 */
[----:B----4-:R-:W-:Y:S02]  /*9380*/  ISETP.GE.AND P0, PT, R7, UR18, PT ;  /* 0x0000001207007c0c */ /* 0x010fe4000bf06270 */
[----:B------:R-:W-:Y:S01]  /*9390*/  LEA R3, P1, R2, UR16, 0x1 ;  /* 0x0000001002037c11 */ /* 0x000fe2000f8208ff */
[----:B------:R-:W-:Y:S01]  /*93a0*/  VIADD R6, R5, UR5 ;  /* 0x0000000505067c36 */ /* 0x000fe20008000000 */
[C---:B------:R-:W-:Y:S02]  /*93b0*/  LOP3.LUT R7, R0.reuse, 0xff, RZ, 0xfc, !PT ;  /* 0x000000ff00077812 */ /* 0x040fe400078efcff */
[----:B------:R-:W-:Y:S01]  /*93c0*/  LOP3.LUT R8, R0, 0x2, RZ, 0xfc, !PT ;  /* 0x0000000200087812 */ /* 0x000fe200078efcff */
[----:B------:R-:W-:Y:S01]  /*93d0*/  VIADD R68, R6, UR5 ;  /* 0x0000000506447c36 */ /* 0x000fe20008000000 */
[----:B------:R-:W-:-:S02]  /*93e0*/  LEA.HI.X.SX32 R2, R2, UR17, 0x1, P1 ;  /* 0x0000001102027c11 */ /* 0x000fc400088f0eff */
[----:B------:R-:W-:Y:S01]  /*93f0*/  ISETP.LT.AND P6, PT, R0, UR19, !P0 ;  /* 0x0000001300007c0c */ /* 0x000fe2000c7c1270 */
[----:B------:R-:W-:Y:S01]  /*9400*/  VIADD R69, R68, UR5 ;  /* 0x0000000544457c36 */ /* 0x000fe20008000000 */
[----:B------:R-:W-:Y:S02]  /*9410*/  ISETP.LT.AND P1, PT, R7, UR14, !P0 ;  /* 0x0000000e07007c0c */ /* 0x000fe4000c721270 */
[----:B------:R-:W-:Y:S01]  /*9420*/  ISETP.LT.AND P3, PT, R9, UR7, !P0 ;  /* 0x0000000709007c0c */ /* 0x000fe2000c761270 */
[----:B------:R-:W-:Y:S01]  /*9430*/  VIADD R70, R69, UR5 ;  /* 0x0000000545467c36 */ /* 0x000fe20008000000 */
[----:B0-----:R-:W-:-:S03]  /*9440*/  ISETP.LT.AND P4, PT, R8, UR6, !P0 ;  /* 0x0000000608007c0c */ /* 0x001fc6000c781270 */
[----:B------:R-:W-:-:S04]  /*9450*/  VIADD R71, R70, UR5 ;  /* 0x0000000546477c36 */ /* 0x000fc80008000000 */
[----:B------:R-:W-:-:S04]  /*9460*/  VIADD R72, R71, UR5 ;  /* 0x0000000547487c36 */ /* 0x000fc80008000000 */
[----:B------:R-:W-:-:S04]  /*9470*/  VIADD R73, R72, UR5 ;  /* 0x0000000548497c36 */ /* 0x000fc80008000000 */
[----:B------:R-:W-:-:S04]  /*9480*/  VIADD R74, R73, UR5 ;  /* 0x00000005494a7c36 */ /* 0x000fc80008000000 */
[----:B------:R-:W-:Y:S01]  /*9490*/  VIADD R75, R74, UR5 ;  /* 0x000000054a4b7c36 */ /* 0x000fe20008000000 */
[----:B------:R-:W-:Y:S06]  /*94a0*/  @!P5 BRA `(.L_x_12) ;  /* 0x000000000010d947 */ /* 0x000fec0003800000 */
[----:B------:R-:W-:-:S06]  /*94b0*/  USHF.L.U32 UR4, UR4, 0x1f, URZ ;  /* 0x0000001f04047899 */ /* 0x000fcc00080006ff */
[----:B------:R-:W-:-:S04]  /*94c0*/  IMAD.U32 R7, RZ, RZ, UR4 ;  /* 0x00000004ff077e24 */ /* 0x000fc8000f8e00ff */
[----:B------:R-:W0:Y:S02]  /*94d0*/  SYNCS.PHASECHK.TRANS64.TRYWAIT P5, [UR8], R7 ;  /* 0x00000007ff0075a7 */ /* 0x000e2400080a1108 */
[----:B0-----:R-:W-:Y:S05]  /*94e0*/  @!P5 BRA `(.L_x_13) ;  /* 0x00000084006cd947 */ /* 0x001fea0003800000 */
.L_x_12:
[----:B------:R-:W-:Y:S01]  /*94f0*/  BAR.SYNC.DEFER_BLOCKING 0x0 ;  /* 0x0000000000007b1d */ /* 0x000fe20000010000 */
[----:B------:R-:W-:Y:S01]  /*9500*/  VIADD R76, R75, UR5 ;  /* 0x000000054b4c7c36 */ /* 0x000fe20008000000 */
[-C--:B------:R-:W-:Y:S02]  /*9510*/  LEA R230, P5, R4, R3.reuse, 0x1 ;  /* 0x0000000304e67211 */ /* 0x080fe400078a08ff */
[----:B------:R-:W-:Y:S01]  /*9520*/  LOP3.LUT R81, R0, 0x3, RZ, 0xfc, !PT ;  /* 0x0000000300517812 */ /* 0x000fe200078efcff */
[----:B------:R-:W-:Y:S01]  /*9530*/  VIADD R77, R76, UR5 ;  /* 0x000000054c4d7c36 */ /* 0x000fe20008000000 */
[-C--:B------:R-:W-:Y:S01]  /*9540*/  LEA.HI.X.SX32 R231, R4, R2.reuse, 0x1, P5 ;  /* 0x0000000204e77211 */ /* 0x080fe200028f0eff */
[----:B------:R-:W0:Y:S01]  /*9550*/  LDCU UR4, c[0x0][0x39c] ;  /* 0x00007380ff0477ac */ /* 0x000e220008000800 */
[CC--:B------:R-:W-:Y:S01]  /*9560*/  LEA R226, P5, R6.reuse, R3.reuse, 0x1 ;  /* 0x0000000306e27211 */ /* 0x0c0fe200078a08ff */
[----:B------:R-:W-:Y:S01]  /*9570*/  VIADD R78, R77, UR5 ;  /* 0x000000054d4e7c36 */ /* 0x000fe20008000000 */
[----:B------:R-:W1:Y:S02]  /*9580*/  LDCU UR6, c[0x0][0x39c] ;  /* 0x00007380ff0677ac */ /* 0x000e640008000800 */
[-C--:B------:R-:W-:Y:S01]  /*9590*/  LEA.HI.X.SX32 R227, R6, R2.reuse, 0x1, P5 ;  /* 0x0000000206e37211 */ /* 0x080fe200028f0eff */
[----:B------:R-:W-:Y:S01]  /*95a0*/  VIADD R79, R78, UR5 ;  /* 0x000000054e4f7c36 */ /* 0x000fe20008000000 */
[----:B------:R-:W-:Y:S01]  /*95b0*/  LEA R222, P5, R69, R3, 0x1 ;  /* 0x0000000345de7211 */ /* 0x000fe200078a08ff */
[----:B------:R-:W2:Y:S02]  /*95c0*/  LDCU UR7, c[0x0][0x39c] ;  /* 0x00007380ff0777ac */ /* 0x000ea40008000800 */
[----:B------:R-:W-:Y:S01]  /*95d0*/  VIADD R80, R79, UR5 ;  /* 0x000000054f507c36 */ /* 0x000fe20008000000 */
[----:B------:R-:W-:-:S02]  /*95e0*/  LEA.HI.X.SX32 R223, R69, R2, 0x1, P5 ;  /* 0x0000000245df7211 */ /* 0x000fc400028f0eff */
[CC--:B------:R-:W-:Y:S01]  /*95f0*/  LEA R218, P5, R71.reuse, R3.reuse, 0x1 ;  /* 0x0000000347da7211 */ /* 0x0c0fe200078a08ff */
[----:B------:R-:W3:Y:S02]  /*9600*/  @!P2 SYNCS.CCTL.IV [UR11+0x8000] ;  /* 0x00800000ff00a9b1 */ /* 0x000ee4000800000b */
[----:B---3--:R-:W-:Y:S01]  /*9610*/  BAR.SYNC.DEFER_BLOCKING 0x0 ;  /* 0x0000000000007b1d */ /* 0x008fe20000010000 */
[----:B------:R-:W-:Y:S02]  /*9620*/  LEA.HI.X.SX32 R219, R71, R2, 0x1, P5 ;  /* 0x0000000247db7211 */ /* 0x000fe400028f0eff */
[----:B------:R-:W-:-:S04]  /*9630*/  LEA R214, P5, R73, R3, 0x1 ;  /* 0x0000000349d67211 */ /* 0x000fc800078a08ff */
[----:B------:R-:W-:Y:S02]  /*9640*/  LEA.HI.X.SX32 R215, R73, R2, 0x1, P5 ;  /* 0x0000000249d77211 */ /* 0x000fe400028f0eff */
[----:B------:R-:W-:-:S04]  /*9650*/  LEA R210, P5, R75, R3, 0x1 ;  /* 0x000000034bd27211 */ /* 0x000fc800078a08ff */
[----:B------:R-:W-:Y:S02]  /*9660*/  LEA.HI.X.SX32 R211, R75, R2, 0x1, P5 ;  /* 0x000000024bd37211 */ /* 0x000fe400028f0eff */
[----:B------:R-:W-:-:S04]  /*9670*/  LEA R206, P5, R77, R3, 0x1 ;  /* 0x000000034dce7211 */ /* 0x000fc800078a08ff */
[-C--:B------:R-:W-:Y:S02]  /*9680*/  LEA.HI.X.SX32 R207, R77, R2.reuse, 0x1, P5 ;  /* 0x000000024dcf7211 */ /* 0x080fe400028f0eff */
[-C--:B------:R-:W-:Y:S01]  /*9690*/  LEA R202, P5, R79, R3.reuse, 0x1 ;  /* 0x000000034fca7211 */ /* 0x080fe200078a08ff */
[----:B------:R-:W3:Y:S01]  /*96a0*/  @!P2 SYNCS.CCTL.IV [UR11+0x8008] ;  /* 0x00800800ff00a9b1 */ /* 0x000ee2000800000b */
[-C--:B------:R-:W-:Y:S02]  /*96b0*/  LEA R228, P2, R5, R3.reuse, 0x1 ;  /* 0x0000000305e47211 */ /* 0x080fe400078408ff */
[-C--:B------:R-:W-:Y:S02]  /*96c0*/  LEA.HI.X.SX32 R203, R79, R2.reuse, 0x1, P5 ;  /* 0x000000024fcb7211 */ /* 0x080fe400028f0eff */
[-C--:B------:R-:W-:Y:S02]  /*96d0*/  LEA.HI.X.SX32 R229, R5, R2.reuse, 0x1, P2 ;  /* 0x0000000205e57211 */ /* 0x080fe400010f0eff */
[CC--:B------:R-:W-:Y:S01]  /*96e0*/  LEA R224, P2, R68.reuse, R3.reuse, 0x1 ;  /* 0x0000000344e07211 */ /* 0x0c0fe200078408ff */
[----:B------:R-:W4:Y:S01]  /*96f0*/  LDTM.x64 R4, tmem[UR12] ;  /* 0x0000000c000479ee */ /* 0x000f220008340000 */
[----:B------:R-:W5:Y:S02]  /*9700*/  LDTM.x64 R96, tmem[UR12+0x40] ;  /* 0x0000400c006079ee */ /* 0x000f640008340000 */
[----:B------:R-:W-:Y:S01]  /*9710*/  LEA.HI.X.SX32 R225, R68, R2, 0x1, P2 ;  /* 0x0000000244e17211 */ /* 0x000fe200010f0eff */
[----:B------:R-:W-:Y:S01]  /*9720*/  VIADD R68, R80, UR5 ;  /* 0x0000000550447c36 */ /* 0x000fe20008000000 */
[----:B------:R-:W-:-:S03]  /*9730*/  LEA R220, P2, R70, R3, 0x1 ;  /* 0x0000000346dc7211 */ /* 0x000fc600078408ff */
[----:B------:R-:W-:Y:S01]  /*9740*/  VIADD R69, R68, UR5 ;  /* 0x0000000544457c36 */ /* 0x000fe20008000000 */
[-C--:B------:R-:W-:Y:S02]  /*9750*/  LEA.HI.X.SX32 R221, R70, R2.reuse, 0x1, P2 ;  /* 0x0000000246dd7211 */ /* 0x080fe400010f0eff */
[-C--:B------:R-:W-:Y:S01]  /*9760*/  LEA R216, P2, R72, R3.reuse, 0x1 ;  /* 0x0000000348d87211 */ /* 0x080fe200078408ff */
[----:B------:R-:W-:Y:S01]  /*9770*/  VIADD R70, R69, UR5 ;  /* 0x0000000545467c36 */ /* 0x000fe20008000000 */
[-C--:B------:R-:W-:Y:S02]  /*9780*/  LEA R198, P5, R68, R3.reuse, 0x1 ;  /* 0x0000000344c67211 */ /* 0x080fe400078a08ff */
[-C--:B------:R-:W-:Y:S01]  /*9790*/  LEA.HI.X.SX32 R217, R72, R2.reuse, 0x1, P2 ;  /* 0x0000000248d97211 */ /* 0x080fe200010f0eff */
[----:B------:R-:W-:Y:S01]  /*97a0*/  VIADD R71, R70, UR5 ;  /* 0x0000000546477c36 */ /* 0x000fe20008000000 */
[----:B------:R-:W-:Y:S02]  /*97b0*/  LEA R212, P2, R74, R3, 0x1 ;  /* 0x000000034ad47211 */ /* 0x000fe400078408ff */
[-C--:B------:R-:W-:Y:S01]  /*97c0*/  LEA.HI.X.SX32 R199, R68, R2.reuse, 0x1, P5 ;  /* 0x0000000244c77211 */ /* 0x080fe200028f0eff */
[----:B------:R-:W-:Y:S01]  /*97d0*/  VIADD R72, R71, UR5 ;  /* 0x0000000547487c36 */ /* 0x000fe20008000000 */
[----:B------:R-:W-:-:S02]  /*97e0*/  LEA.HI.X.SX32 R213, R74, R2, 0x1, P2 ;  /* 0x000000024ad57211 */ /* 0x000fc400010f0eff */
        /* <DEDUP_REMOVED lines=14> */
[CC--:B------:R-:W-:Y:S02]  /*98d0*/  LEA R196, P2, R69.reuse, R3.reuse, 0x1 ;  /* 0x0000000345c47211 */ /* 0x0c0fe400078408ff */
[-C--:B------:R-:W-:Y:S02]  /*98e0*/  LEA.HI.X.SX32 R191, R72, R2.reuse, 0x1, P5 ;  /* 0x0000000248bf7211 */ /* 0x080fe400028f0eff */
[----:B------:R-:W-:Y:S01]  /*98f0*/  LEA.HI.X.SX32 R197, R69, R2, 0x1, P2 ;  /* 0x0000000245c57211 */ /* 0x000fe200010f0eff */
[----:B------:R-:W-:Y:S01]  /*9900*/  VIADD R69, R68, UR5 ;  /* 0x0000000544457c36 */ /* 0x000fe20008000000 */
[----:B------:R-:W-:-:S02]  /*9910*/  LEA R192, P2, R71, R3, 0x1 ;  /* 0x0000000347c07211 */ /* 0x000fc400078408ff */
[-C--:B------:R-:W-:Y:S01]  /*9920*/  LEA R186, P5, R74, R3.reuse, 0x1 ;  /* 0x000000034aba7211 */ /* 0x080fe200078a08ff */
[----:B------:R-:W-:Y:S01]  /*9930*/  VIADD R70, R69, UR5 ;  /* 0x0000000545467c36 */ /* 0x000fe20008000000 */
[-C--:B------:R-:W-:Y:S02]  /*9940*/  LEA.HI.X.SX32 R193, R71, R2.reuse, 0x1, P2 ;  /* 0x0000000247c17211 */ /* 0x080fe400010f0eff */
[CC--:B------:R-:W-:Y:S01]  /*9950*/  LEA R188, P2, R73.reuse, R3.reuse, 0x1 ;  /* 0x0000000349bc7211 */ /* 0x0c0fe200078408ff */
[----:B------:R-:W-:Y:S01]  /*9960*/  VIADD R71, R70, UR5 ;  /* 0x0000000546477c36 */ /* 0x000fe20008000000 */
[-C--:B------:R-:W-:Y:S02]  /*9970*/  LEA.HI.X.SX32 R187, R74, R2.reuse, 0x1, P5 ;  /* 0x000000024abb7211 */ /* 0x080fe400028f0eff */
[----:B------:R-:W-:Y:S01]  /*9980*/  LEA.HI.X.SX32 R189, R73, R2, 0x1, P2 ;  /* 0x0000000249bd7211 */ /* 0x000fe200010f0eff */
[----:B------:R-:W-:Y:S01]  /*9990*/  VIADD R72, R71, UR5 ;  /* 0x0000000547487c36 */ /* 0x000fe20008000000 */
[----:B------:R-:W-:-:S02]  /*99a0*/  LEA R184, P2, R75, R3, 0x1 ;  /* 0x000000034bb87211 */ /* 0x000fc400078408ff */
[-C--:B------:R-:W-:Y:S01]  /*99b0*/  LEA R182, P5, R76, R3.reuse, 0x1 ;  /* 0x000000034cb67211 */ /* 0x080fe200078a08ff */
[----:B------:R-:W-:Y:S01]  /*99c0*/  VIADD R73, R72, UR5 ;  /* 0x0000000548497c36 */ /* 0x000fe20008000000 */
[-C--:B------:R-:W-:Y:S02]  /*99d0*/  LEA.HI.X.SX32 R185, R75, R2.reuse, 0x1, P2 ;  /* 0x000000024bb97211 */ /* 0x080fe400010f0eff */
[-C--:B------:R-:W-:Y:S02]  /*99e0*/  LEA R180, P2, R68, R3.reuse, 0x1 ;  /* 0x0000000344b47211 */ /* 0x080fe400078408ff */
[-C--:B------:R-:W-:Y:S02]  /*99f0*/  LEA.HI.X.SX32 R183, R76, R2.reuse, 0x1, P5 ;  /* 0x000000024cb77211 */ /* 0x080fe400028f0eff */
[-C--:B------:R-:W-:Y:S02]  /*9a00*/  LEA R178, P5, R69, R3.reuse, 0x1 ;  /* 0x0000000345b27211 */ /* 0x080fe400078a08ff */
[----:B------:R-:W-:Y:S01]  /*9a10*/  LEA.HI.X.SX32 R181, R68, R2, 0x1, P2 ;  /* 0x0000000244b57211 */ /* 0x000fe200010f0eff */
[----:B------:R-:W-:Y:S01]  /*9a20*/  VIADD R68, R73, UR5 ;  /* 0x0000000549447c36 */ /* 0x000fe20008000000 */
[----:B------:R-:W-:-:S02]  /*9a30*/  LEA R176, P2, R70, R3, 0x1 ;  /* 0x0000000346b07211 */ /* 0x000fc400078408ff */
[-C--:B------:R-:W-:Y:S01]  /*9a40*/  LEA.HI.X.SX32 R179, R69, R2.reuse, 0x1, P5 ;  /* 0x0000000245b37211 */ /* 0x080fe200028f0eff */
[----:B------:R-:W-:Y:S01]  /*9a50*/  VIADD R69, R68, UR5 ;  /* 0x0000000544457c36 */ /* 0x000fe20008000000 */
[-C--:B------:R-:W-:Y:S02]  /*9a60*/  LEA.HI.X.SX32 R177, R70, R2.reuse, 0x1, P2 ;  /* 0x0000000246b17211 */ /* 0x080fe400010f0eff */
[-C--:B------:R-:W-:Y:S01]  /*9a70*/  LEA R174, P5, R71, R3.reuse, 0x1 ;  /* 0x0000000347ae7211 */ /* 0x080fe200078a08ff */
[----:B------:R-:W-:Y:S01]  /*9a80*/  VIADD R70, R69, UR5 ;  /* 0x0000000545467c36 */ /* 0x000fe20008000000 */
[----:B------:R-:W-:Y:S02]  /*9a90*/  LEA R172, P2, R72, R3, 0x1 ;  /* 0x0000000348ac7211 */ /* 0x000fe400078408ff */
[-C--:B------:R-:W-:Y:S01]  /*9aa0*/  LEA.HI.X.SX32 R175, R71, R2.reuse, 0x1, P5 ;  /* 0x0000000247af7211 */ /* 0x080fe200028f0eff */
[----:B------:R-:W-:Y:S01]  /*9ab0*/  VIADD R71, R70, UR5 ;  /* 0x0000000546477c36 */ /* 0x000fe20008000000 */
[----:B------:R-:W-:-:S02]  /*9ac0*/  LEA.HI.X.SX32 R173, R72, R2, 0x1, P2 ;  /* 0x0000000248ad7211 */ /* 0x000fc400010f0eff */
[----:B----4-:R-:W-:Y:S01]  /*9ad0*/  F2FP.F16.F32.PACK_AB R66, R67, R66 ;  /* 0x000000424342723e */ /* 0x010fe200000000ff */
[----:B------:R-:W-:Y:S01]  /*9ae0*/  VIADD R232, R71, UR5 ;  /* 0x0000000547e87c36 */ /* 0x000fe20008000000 */
[-C--:B------:R-:W-:Y:S02]  /*9af0*/  LEA R170, P5, R73, R3.reuse, 0x1 ;  /* 0x0000000349aa7211 */ /* 0x080fe400078a08ff */
[----:B------:R-:W-:Y:S01]  /*9b00*/  LEA R168, P2, R68, R3, 0x1 ;  /* 0x0000000344a87211 */ /* 0x000fe200078408ff */
[----:B------:R-:W-:Y:S01]  /*9b10*/  STL [R1+0x2c], R66 ;  /* 0x00002c4201007387 */ /* 0x000fe20000100800 */
[----:B------:R-:W-:Y:S02]  /*9b20*/  F2FP.F16.F32.PACK_AB R64, R65, R64 ;  /* 0x000000404140723e */ /* 0x000fe400000000ff */
[----:B------:R-:W-:Y:S02]  /*9b30*/  F2FP.F16.F32.PACK_AB R62, R63, R62 ;  /* 0x0000003e3f3e723e */ /* 0x000fe400000000ff */
[----:B------:R-:W-:Y:S01]  /*9b40*/  F2FP.F16.F32.PACK_AB R60, R61, R60 ;  /* 0x0000003c3d3c723e */ /* 0x000fe200000000ff */
[----:B------:R-:W-:Y:S01]  /*9b50*/  STL [R1+0x28], R64 ;  /* 0x0000284001007387 */ /* 0x000fe20000100800 */
[----:B------:R-:W-:-:S02]  /*9b60*/  F2FP.F16.F32.PACK_AB R58, R59, R58 ;  /* 0x0000003a3b3a723e */ /* 0x000fc400000000ff */
[-C--:B------:R-:W-:Y:S01]  /*9b70*/  LEA.HI.X.SX32 R171, R73, R2.reuse, 0x1, P5 ;  /* 0x0000000249ab7211 */ /* 0x080fe200028f0eff */
[----:B------:R-:W-:Y:S01]  /*9b80*/  STL [R1+0x24], R62 ;  /* 0x0000243e01007387 */ /* 0x000fe20000100800 */
[----:B------:R-:W-:Y:S02]  /*9b90*/  LEA.HI.X.SX32 R169, R68, R2, 0x1, P2 ;  /* 0x0000000244a97211 */ /* 0x000fe400010f0eff */
[----:B------:R-:W-:Y:S01]  /*9ba0*/  F2FP.F16.F32.PACK_AB R56, R57, R56 ;  /* 0x000000383938723e */ /* 0x000fe200000000ff */
[----:B------:R-:W-:Y:S01]  /*9bb0*/  STL [R1+0x20], R60 ;  /* 0x0000203c01007387 */ /* 0x000fe20000100800 */
[-C--:B------:R-:W-:Y:S02]  /*9bc0*/  LEA R166, P5, R69, R3.reuse, 0x1 ;  /* 0x0000000345a67211 */ /* 0x080fe400078a08ff */
[----:B------:R-:W-:Y:S01]  /*9bd0*/  LEA R164, P2, R70, R3, 0x1 ;  /* 0x0000000346a47211 */ /* 0x000fe200078408ff */
[----:B------:R-:W-:Y:S01]  /*9be0*/  STL [R1+0x1c], R58 ;  /* 0x00001c3a01007387 */ /* 0x000fe20000100800 */
[----:B------:R-:W-:-:S02]  /*9bf0*/  F2FP.F16.F32.PACK_AB R54, R55, R54 ;  /* 0x000000363736723e */ /* 0x000fc400000000ff */
[----:B------:R-:W-:Y:S01]  /*9c00*/  F2FP.F16.F32.PACK_AB R52, R53, R52 ;  /* 0x000000343534723e */ /* 0x000fe200000000ff */
[----:B------:R-:W-:Y:S01]  /*9c10*/  STL [R1+0x18], R56 ;  /* 0x0000183801007387 */ /* 0x000fe20000100800 */
[----:B------:R-:W-:Y:S02]  /*9c20*/  F2FP.F16.F32.PACK_AB R50, R51, R50 ;  /* 0x000000323332723e */ /* 0x000fe400000000ff */
[----:B------:R-:W-:Y:S01]  /*9c30*/  F2FP.F16.F32.PACK_AB R48, R49, R48 ;  /* 0x000000303130723e */ /* 0x000fe200000000ff */
[----:B------:R-:W-:Y:S01]  /*9c40*/  STL [R1+0x14], R54 ;  /* 0x0000143601007387 */ /* 0x000fe20000100800 */
[-C--:B------:R-:W-:Y:S02]  /*9c50*/  LEA.HI.X.SX32 R167, R69, R2.reuse, 0x1, P5 ;  /* 0x0000000245a77211 */ /* 0x080fe400028f0eff */
[----:B------:R-:W-:Y:S01]  /*9c60*/  LEA.HI.X.SX32 R165, R70, R2, 0x1, P2 ;  /* 0x0000000246a57211 */ /* 0x000fe200010f0eff */
[----:B------:R-:W-:Y:S01]  /*9c70*/  STL [R1+0x10], R52 ;  /* 0x0000103401007387 */ /* 0x000fe20000100800 */
[----:B------:R-:W-:-:S02]  /*9c80*/  F2FP.F16.F32.PACK_AB R46, R47, R46 ;  /* 0x0000002e2f2e723e */ /* 0x000fc400000000ff */
[-C--:B------:R-:W-:Y:S01]  /*9c90*/  LEA R162, P5, R71, R3.reuse, 0x1 ;  /* 0x0000000347a27211 */ /* 0x080fe200078a08ff */
[----:B------:R-:W-:Y:S01]  /*9ca0*/  STL [R1+0xc], R50 ;  /* 0x00000c3201007387 */ /* 0x000fe20000100800 */
[----:B------:R-:W-:Y:S02]  /*9cb0*/  LEA R160, P2, R232, R3, 0x1 ;  /* 0x00000003e8a07211 */ /* 0x000fe400078408ff */
[----:B------:R-:W-:Y:S01]  /*9cc0*/  LOP3.LUT R68, R0, 0x4, RZ, 0xfc, !PT ;  /* 0x0000000400447812 */ /* 0x000fe200078efcff */
[----:B------:R-:W-:Y:S01]  /*9cd0*/  STL [R1+0x8], R48 ;  /* 0x0000083001007387 */ /* 0x000fe20000100800 */
[----:B------:R-:W-:Y:S02]  /*9ce0*/  F2FP.F16.F32.PACK_AB R44, R45, R44 ;  /* 0x0000002c2d2c723e */ /* 0x000fe400000000ff */
[-C--:B------:R-:W-:Y:S01]  /*9cf0*/  LEA.HI.X.SX32 R163, R71, R2.reuse, 0x1, P5 ;  /* 0x0000000247a37211 */ /* 0x080fe200028f0eff */
[----:B------:R-:W-:Y:S01]  /*9d00*/  STL [R1+0x4], R46 ;  /* 0x0000042e01007387 */ /* 0x000fe20000100800 */
[----:B------:R-:W-:-:S02]  /*9d10*/  LEA.HI.X.SX32 R161, R232, R2, 0x1, P2 ;  /* 0x00000002e8a17211 */ /* 0x000fc400010f0eff */
[----:B------:R-:W-:Y:S01]  /*9d20*/  ISETP.LT.AND P5, PT, R81, UR9, !P0 ;  /* 0x0000000951007c0c */ /* 0x000fe2000c7a1270 */
[----:B------:R4:W-:Y:S01]  /*9d30*/  STL [R1], R44 ;  /* 0x0000002c01007387 */ /* 0x0009e20000100800 */
[----:B------:R-:W-:Y:S02]  /*9d40*/  ISETP.LT.AND P2, PT, R68, UR13, !P0 ;  /* 0x0000000d44007c0c */ /* 0x000fe4000c741270 */
[----:B------:R-:W-:Y:S02]  /*9d50*/  F2FP.F16.F32.PACK_AB R252, R43, R42 ;  /* 0x0000002a2bfc723e */ /* 0x000fe400000000ff */
[----:B------:R-:W-:Y:S02]  /*9d60*/  F2FP.F16.F32.PACK_AB R251, R41, R40 ;  /* 0x0000002829fb723e */ /* 0x000fe400000000ff */
[----:B------:R-:W-:Y:S02]  /*9d70*/  F2FP.F16.F32.PACK_AB R250, R39, R38 ;  /* 0x0000002627fa723e */ /* 0x000fe400000000ff */
[----:B------:R-:W-:-:S02]  /*9d80*/  F2FP.F16.F32.PACK_AB R249, R37, R36 ;  /* 0x0000002425f9723e */ /* 0x000fc400000000ff */
[----:B------:R-:W-:Y:S02]  /*9d90*/  F2FP.F16.F32.PACK_AB R248, R35, R34 ;  /* 0x0000002223f8723e */ /* 0x000fe400000000ff */
[----:B------:R-:W-:Y:S02]  /*9da0*/  F2FP.F16.F32.PACK_AB R247, R33, R32 ;  /* 0x0000002021f7723e */ /* 0x000fe400000000ff */
[----:B----4-:R-:W4:Y:S01]  /*9db0*/  LDTM.x64 R32, tmem[UR12+0x80] ;  /* 0x0000800c002079ee */ /* 0x010f220008340000 */
[----:B------:R-:W-:Y:S02]  /*9dc0*/  F2FP.F16.F32.PACK_AB R233, R5, R4 ;  /* 0x0000000405e9723e */ /* 0x000fe400000000ff */
[----:B-----5:R-:W-:Y:S02]  /*9dd0*/  F2FP.F16.F32.PACK_AB R130, R131, R130 ;  /* 0x000000828382723e */ /* 0x020fe400000000ff */
[----:B------:R-:W-:Y:S02]  /*9de0*/  F2FP.F16.F32.PACK_AB R128, R129, R128 ;  /* 0x000000808180723e */ /* 0x000fe400000000ff */
[----:B------:R-:W-:-:S02]  /*9df0*/  F2FP.F16.F32.PACK_AB R126, R127, R126 ;  /* 0x0000007e7f7e723e */ /* 0x000fc400000000ff */
[----:B------:R-:W-:Y:S02]  /*9e00*/  F2FP.F16.F32.PACK_AB R124, R125, R124 ;  /* 0x0000007c7d7c723e */ /* 0x000fe400000000ff */
[----:B------:R-:W-:Y:S02]  /*9e10*/  F2FP.F16.F32.PACK_AB R122, R123, R122 ;  /* 0x0000007a7b7a723e */ /* 0x000fe400000000ff */
[----:B------:R-:W-:Y:S02]  /*9e20*/  F2FP.F16.F32.PACK_AB R120, R121, R120 ;  /* 0x000000787978723e */ /* 0x000fe400000000ff */
[----:B------:R-:W-:Y:S02]  /*9e30*/  F2FP.F16.F32.PACK_AB R118, R119, R118 ;  /* 0x000000767776723e */ /* 0x000fe400000000ff */
        /* <DEDUP_REMOVED lines=11> */
[----:B----4-:R-:W-:Y:S02]  /*9ef0*/  F2FP.F16.F32.PACK_AB R68, R69, R68 ;  /* 0x000000444544723e */ /* 0x010fe400000000ff */
        /* <DEDUP_REMOVED lines=31> */
[----:B------:R-:W-:Y:S01]  /*a0f0*/  LOP3.LUT R131, R0, 0x5, RZ, 0xfc, !PT ;  /* 0x0000000500837812 */ /* 0x000fe200078efcff */
[----:B------:R-:W4:Y:S01]  /*a100*/  LDTM.x64 R4, tmem[UR12+0xc0] ;  /* 0x0000c00c000479ee */ /* 0x000f220008340000 */
[----:B------:R-:W-:Y:S01]  /*a110*/  NOP ;  /* 0x0000000000007918 */ /* 0x000fe20000000000 */
[----:B------:R-:W-:Y:S01]  /*a120*/  @P6 STG.E.U16 desc[UR22][R230.64], R233 ;  /* 0x000000e9e6006986 */ /* 0x000fe2000c101516 */
[----:B0-----:R-:W-:Y:S01]  /*a130*/  ISETP.LT.AND P6, PT, R131, UR4, !P0 ;  /* 0x0000000483007c0c */ /* 0x001fe2000c7c1270 */
[----:B------:R-:W0:Y:S01]  /*a140*/  LDCU UR4, c[0x0][0x39c] ;  /* 0x00007380ff0477ac */ /* 0x000e220008000800 */
[----:B------:R-:W-:-:S02]  /*a150*/  F2FP.F16.F32.PACK_AB R132, R133, R132 ;  /* 0x000000848584723e */ /* 0x000fc400000000ff */
[----:B------:R-:W-:Y:S02]  /*a160*/  PRMT R133, R233, 0x7632, R133 ;  /* 0x00007632e9857816 */ /* 0x000fe40000000085 */
[C---:B------:R-:W-:Y:S02]  /*a170*/  LOP3.LUT R131, R0.reuse, 0x6, RZ, 0xfc, !PT ;  /* 0x0000000600837812 */ /* 0x040fe400078efcff */
[----:B------:R-:W-:Y:S01]  /*a180*/  F2FP.F16.F32.PACK_AB R134, R135, R134 ;  /* 0x000000868786723e */ /* 0x000fe200000000ff */
[----:B------:R5:W-:Y:S01]  /*a190*/  @P3 STG.E.U16 desc[UR22][R228.64], R133 ;  /* 0x00000085e4003986 */ /* 0x000be2000c101516 */
[----:B------:R-:W-:Y:S02]  /*a1a0*/  F2FP.F16.F32.PACK_AB R158, R159, R158 ;  /* 0x0000009e9f9e723e */ /* 0x000fe400000000ff */
[----:B0-----:R-:W-:Y:S01]  /*a1b0*/  ISETP.LT.AND P3, PT, R131, UR4, !P0 ;  /* 0x0000000483007c0c */ /* 0x001fe2000c761270 */
[----:B------:R-:W0:Y:S01]  /*a1c0*/  LDCU UR4, c[0x0][0x39c] ;  /* 0x00007380ff0477ac */ /* 0x000e220008000800 */
[----:B------:R-:W-:Y:S01]  /*a1d0*/  LOP3.LUT R131, R0, 0x7, RZ, 0xfc, !PT ;  /* 0x0000000700837812 */ /* 0x000fe200078efcff */
[----:B------:R-:W-:Y:S01]  /*a1e0*/  @P4 STG.E.U16 desc[UR22][R226.64], R234 ;  /* 0x000000eae2004986 */ /* 0x000fe2000c101516 */
[----:B------:R-:W-:-:S02]  /*a1f0*/  PRMT R135, R234, 0x7632, R135 ;  /* 0x00007632ea877816 */ /* 0x000fc40000000087 */
[----:B-----5:R-:W-:Y:S01]  /*a200*/  PRMT R133, R235, 0x7632, R133 ;  /* 0x00007632eb857816 */ /* 0x020fe20000000085 */
[----:B------:R-:W5:Y:S01]  /*a210*/  LDL.S16 R159, [R1+0x6] ;  /* 0x00000600019f7983 */ /* 0x000f620000100600 */
[----:B------:R-:W-:Y:S02]  /*a220*/  F2FP.F16.F32.PACK_AB R156, R157, R156 ;  /* 0x0000009c9d9c723e */ /* 0x000fe400000000ff */
[----:B0-----:R-:W-:Y:S01]  /*a230*/  ISETP.LT.AND P4, PT, R131, UR4, !P0 ;  /* 0x0000000483007c0c */ /* 0x001fe2000c781270 */
[----:B------:R-:W0:Y:S01]  /*a240*/  LDCU UR4, c[0x0][0x39c] ;  /* 0x00007380ff0477ac */ /* 0x000e220008000800 */
[C---:B------:R-:W-:Y:S01]  /*a250*/  LOP3.LUT R131, R0.reuse, 0x8, RZ, 0xfc, !PT ;  /* 0x0000000800837812 */ /* 0x040fe200078efcff */
[----:B------:R0:W-:Y:S01]  /*a260*/  @P5 STG.E.U16 desc[UR22][R224.64], R135 ;  /* 0x00000087e0005986 */ /* 0x0001e2000c101516 */
[----:B------:R-:W-:Y:S02]  /*a270*/  F2FP.F16.F32.PACK_AB R154, R155, R154 ;  /* 0x0000009a9b9a723e */ /* 0x000fe400000000ff */
[----:B------:R-:W-:Y:S01]  /*a280*/  F2FP.F16.F32.PACK_AB R152, R153, R152 ;  /* 0x000000989998723e */ /* 0x000fe200000000ff */
[----:B------:R-:W2:Y:S01]  /*a290*/  LDL.S16 R157, [R1+0x2] ;  /* 0x00000200019d7983 */ /* 0x000ea20000100600 */
[----:B0-----:R-:W-:Y:S01]  /*a2a0*/  ISETP.LT.AND P5, PT, R131, UR4, !P0 ;  /* 0x0000000483007c0c */ /* 0x001fe2000c7a1270 */
[----:B------:R-:W0:Y:S01]  /*a2b0*/  LDCU UR4, c[0x0][0x39c] ;  /* 0x00007380ff0477ac */ /* 0x000e220008000800 */
[----:B------:R-:W-:Y:S01]  /*a2c0*/  LOP3.LUT R131, R0, 0x9, RZ, 0xfc, !PT ;  /* 0x0000000900837812 */ /* 0x000fe200078efcff */
[----:B------:R-:W-:Y:S01]  /*a2d0*/  @P2 STG.E.U16 desc[UR22][R222.64], R235 ;  /* 0x000000ebde002986 */ /* 0x000fe2000c101516 */
[----:B------:R-:W-:-:S02]  /*a2e0*/  PRMT R135, R236, 0x7632, R135 ;  /* 0x00007632ec877816 */ /* 0x000fc40000000087 */
[----:B------:R-:W-:Y:S01]  /*a2f0*/  F2FP.F16.F32.PACK_AB R150, R151, R150 ;  /* 0x000000969796723e */ /* 0x000fe200000000ff */
[----:B------:R-:W2:Y:S01]  /*a300*/  LDL.S16 R155, [R1+0x8] ;  /* 0x00000800019b7983 */ /* 0x000ea20000100600 */
[----:B0-----:R-:W-:Y:S01]  /*a310*/  ISETP.LT.AND P2, PT, R131, UR4, !P0 ;  /* 0x0000000483007c0c */ /* 0x001fe2000c741270 */
[----:B------:R-:W0:Y:S01]  /*a320*/  LDCU UR4, c[0x0][0x39c] ;  /* 0x00007380ff0477ac */ /* 0x000e220008000800 */
[C---:B------:R-:W-:Y:S01]  /*a330*/  LOP3.LUT R131, R0.reuse, 0xa, RZ, 0xfc, !PT ;  /* 0x0000000a00837812 */ /* 0x040fe200078efcff */
[----:B------:R0:W-:Y:S04]  /*a340*/  @P6 STG.E.U16 desc[UR22][R220.64], R133 ;  /* 0x00000085dc006986 */ /* 0x0001e8000c101516 */
[----:B------:R-:W2:Y:S01]  /*a350*/  LDL.LU.S16 R153, [R1+0x4] ;  /* 0x0000040001997983 */ /* 0x000ea20000300600 */
[----:B0-----:R-:W-:Y:S01]  /*a360*/  ISETP.LT.AND P6, PT, R131, UR4, !P0 ;  /* 0x0000000483007c0c */ /* 0x001fe2000c7c1270 */
[----:B------:R-:W0:Y:S01]  /*a370*/  LDCU UR4, c[0x0][0x39c] ;  /* 0x00007380ff0477ac */ /* 0x000e220008000800 */
[----:B------:R-:W-:Y:S01]  /*a380*/  LOP3.LUT R131, R0, 0xb, RZ, 0xfc, !PT ;  /* 0x0000000b00837812 */ /* 0x000fe200078efcff */
[----:B------:R-:W-:Y:S01]  /*a390*/  @P3 STG.E.U16 desc[UR22][R218.64], R236 ;  /* 0x000000ecda003986 */ /* 0x000fe2000c101516 */
[----:B------:R-:W-:-:S03]  /*a3a0*/  PRMT R133, R237, 0x7632, R133 ;  /* 0x00007632ed857816 */ /* 0x000fc60000000085 */
[----:B------:R-:W2:Y:S01]  /*a3b0*/  LDL.LU.S16 R151, [R1] ;  /* 0x0000000001977983 */ /* 0x000ea20000300600 */
[----:B------:R-:W-:Y:S01]  /*a3c0*/  F2FP.F16.F32.PACK_AB R136, R137, R136 ;  /* 0x000000888988723e */ /* 0x000fe200000000ff */
[----:B------:R-:W-:Y:S01]  /*a3d0*/  VIADD R232, R232, UR5 ;  /* 0x00000005e8e87c36 */ /* 0x000fe20008000000 */
[----:B------:R-:W-:Y:S01]  /*a3e0*/  PRMT R137, R249, 0x7632, R137 ;  /* 0x00007632f9897816 */ /* 0x000fe20000000089 */
[----:B------:R1:W-:Y:S01]  /*a3f0*/  @P4 STG.E.U16 desc[UR22][R216.64], R135 ;  /* 0x00000087d8004986 */ /* 0x0003e2000c101516 */
[----:B------:R-:W-:Y:S02]  /*a400*/  F2FP.F16.F32.PACK_AB R138, R139, R138 ;  /* 0x0000008a8b8a723e */ /* 0x000fe400000000ff */
[----:B------:R-:W-:Y:S01]  /*a410*/  PRMT R139, R250, 0x7632, R139 ;  /* 0x00007632fa8b7816 */ /* 0x000fe2000000008b */
[----:B------:R-:W-:Y:S01]  /*a420*/  @P5 STG.E.U16 desc[UR22][R214.64], R237 ;  /* 0x000000edd6005986 */ /* 0x000fe2000c101516 */
[----:B------:R-:W-:Y:S02]  /*a430*/  F2FP.F16.F32.PACK_AB R140, R141, R140 ;  /* 0x0000008c8d8c723e */ /* 0x000fe400000000ff */
[----:B------:R-:W-:Y:S01]  /*a440*/  F2FP.F16.F32.PACK_AB R142, R143, R142 ;  /* 0x0000008e8f8e723e */ /* 0x000fe200000000ff */
[----:B------:R3:W-:Y:S01]  /*a450*/  @P2 STG.E.U16 desc[UR22][R212.64], R133 ;  /* 0x00000085d4002986 */ /* 0x0007e2000c101516 */
[----:B0-----:R-:W-:Y:S01]  /*a460*/  ISETP.LT.AND P3, PT, R131, UR4, !P0 ;  /* 0x0000000483007c0c */ /* 0x001fe2000c761270 */
[----:B------:R-:W0:Y:S01]  /*a470*/  LDCU UR4, c[0x0][0x39c] ;  /* 0x00007380ff0477ac */ /* 0x000e220008000800 */
[----:B------:R-:W-:Y:S01]  /*a480*/  LOP3.LUT R131, R0, 0xc, RZ, 0xfc, !PT ;  /* 0x0000000c00837812 */ /* 0x000fe200078efcff */
[----:B------:R-:W-:Y:S01]  /*a490*/  @P6 STG.E.U16 desc[UR22][R210.64], R238 ;  /* 0x000000eed2006986 */ /* 0x000fe2000c101516 */
[----:B-1----:R-:W-:-:S02]  /*a4a0*/  PRMT R135, R238, 0x7632, R135 ;  /* 0x00007632ee877816 */ /* 0x002fc40000000087 */
[----:B------:R-:W-:Y:S02]  /*a4b0*/  F2FP.F16.F32.PACK_AB R144, R145, R144 ;  /* 0x000000909190723e */ /* 0x000fe400000000ff */
[----:B------:R-:W-:Y:S02]  /*a4c0*/  F2FP.F16.F32.PACK_AB R146, R147, R146 ;  /* 0x000000929392723e */ /* 0x000fe400000000ff */
[----:B------:R-:W-:Y:S02]  /*a4d0*/  F2FP.F16.F32.PACK_AB R148, R149, R148 ;  /* 0x000000949594723e */ /* 0x000fe400000000ff */
[----:B---3--:R-:W-:Y:S01]  /*a4e0*/  PRMT R133, R239, 0x7632, R133 ;  /* 0x00007632ef857816 */ /* 0x008fe20000000085 */
[----:B------:R1:W-:Y:S01]  /*a4f0*/  @P3 STG.E.U16 desc[UR22][R208.64], R135 ;  /* 0x00000087d0003986 */ /* 0x0003e2000c101516 */
[----:B0-----:R-:W-:Y:S01]  /*a500*/  ISETP.LT.AND P4, PT, R131, UR4, !P0 ;  /* 0x0000000483007c0c */ /* 0x001fe2000c781270 */
[----:B------:R-:W0:Y:S01]  /*a510*/  LDCU UR4, c[0x0][0x39c] ;  /* 0x00007380ff0477ac */ /* 0x000e220008000800 */
[----:B------:R-:W-:-:S02]  /*a520*/  LOP3.LUT R131, R0, 0xd, RZ, 0xfc, !PT ;  /* 0x0000000d00837812 */ /* 0x000fc400078efcff */
[----:B-1----:R-:W-:-:S09]  /*a530*/  PRMT R135, R240, 0x7632, R135 ;  /* 0x00007632f0877816 */ /* 0x002fd20000000087 */
[----:B------:R-:W-:Y:S01]  /*a540*/  @P4 STG.E.U16 desc[UR22][R206.64], R239 ;  /* 0x000000efce004986 */ /* 0x000fe2000c101516 */
[----:B0-----:R-:W-:Y:S01]  /*a550*/  ISETP.LT.AND P5, PT, R131, UR4, !P0 ;  /* 0x0000000483007c0c */ /* 0x001fe2000c7a1270 */
[----:B------:R-:W0:Y:S01]  /*a560*/  LDCU UR4, c[0x0][0x39c] ;  /* 0x00007380ff0477ac */ /* 0x000e220008000800 */
[----:B------:R-:W-:-:S11]  /*a570*/  LOP3.LUT R131, R0, 0xe, RZ, 0xfc, !PT ;  /* 0x0000000e00837812 */ /* 0x000fd600078efcff */
[----:B------:R1:W-:Y:S01]  /*a580*/  @P5 STG.E.U16 desc[UR22][R204.64], R133 ;  /* 0x00000085cc005986 */ /* 0x0003e2000c101516 */
[----:B0-----:R-:W-:Y:S01]  /*a590*/  ISETP.LT.AND P2, PT, R131, UR4, !P0 ;  /* 0x0000000483007c0c */ /* 0x001fe2000c741270 */
[----:B------:R-:W0:Y:S01]  /*a5a0*/  LDCU UR4, c[0x0][0x39c] ;  /* 0x00007380ff0477ac */ /* 0x000e220008000800 */
[----:B------:R-:W-:Y:S02]  /*a5b0*/  LOP3.LUT R131, R0, 0xf, RZ, 0xfc, !PT ;  /* 0x0000000f00837812 */ /* 0x000fe400078efcff */
        /* <DEDUP_REMOVED lines=71> */
[C---:B------:R-:W-:Y:S02]  /*aa30*/  LOP3.LUT R131, R0.reuse, 0x1f, RZ, 0xfc, !PT ;  /* 0x0000001f00837812 */ /* 0x040fe400078efcff */
[----:B-1----:R-:W-:-:S09]  /*aa40*/  LOP3.LUT R133, R0, 0x25, RZ, 0xfc, !PT ;  /* 0x0000002500857812 */ /* 0x002fd200078efcff */
        /* <DEDUP_REMOVED lines=10> */
[----:B------:R-:W-:Y:S01]  /*aaf0*/  ISETP.LT.AND P4, PT, R133, UR6, !P0 ;  /* 0x0000000685007c0c */ /* 0x000fe2000c781270 */
[----:B------:R-:W1:Y:S01]  /*ab00*/  LDCU UR6, c[0x0][0x39c] ;  /* 0x00007380ff0677ac */ /* 0x000e620008000800 */
[C---:B------:R-:W-:Y:S02]  /*ab10*/  LOP3.LUT R133, R0.reuse, 0x27, RZ, 0xfc, !PT ;  /* 0x0000002700857812 */ /* 0x040fe400078efcff */
[----:B0-----:R-:W-:Y:S01]  /*ab20*/  ISETP.LT.AND P5, PT, R131, UR4, !P0 ;  /* 0x0000000483007c0c */ /* 0x001fe2000c7a1270 */
[----:B------:R-:W0:Y:S01]  /*ab30*/  LDCU UR4, c[0x0][0x39c] ;  /* 0x00007380ff0477ac */ /* 0x000e220008000800 */
[----:B------:R-:W-:-:S11]  /*ab40*/  LOP3.LUT R131, R0, 0x22, RZ, 0xfc, !PT ;  /* 0x0000002200837812 */ /* 0x000fd600078efcff */
[----:B------:R3:W-:Y:S01]  /*ab50*/  @P5 STG.E.U16 desc[UR22][R164.64], R137 ;  /* 0x00000089a4005986 */ /* 0x0007e2000c101516 */
[----:B0-----:R-:W-:Y:S01]  /*ab60*/  ISETP.LT.AND P2, PT, R131, UR4, !P0 ;  /* 0x0000000483007c0c */ /* 0x001fe2000c741270 */
[----:B------:R-:W0:Y:S01]  /*ab70*/  LDCU UR4, c[0x0][0x39c] ;  /* 0x00007380ff0477ac */ /* 0x000e220008000800 */
[----:B------:R-:W-:Y:S02]  /*ab80*/  LOP3.LUT R131, R0, 0x23, RZ, 0xfc, !PT ;  /* 0x0000002300837812 */ /* 0x000fe400078efcff */
[----:B---3--:R-:W-:-:S09]  /*ab90*/  PRMT R137, R251, 0x7632, R137 ;  /* 0x00007632fb897816 */ /* 0x008fd20000000089 */
[----:B------:R-:W-:Y:S01]  /*aba0*/  @P2 STG.E.U16 desc[UR22][R162.64], R250 ;  /* 0x000000faa2002986 */ /* 0x000fe2000c101516 */
[----:B------:R-:W-:-:S04]  /*abb0*/  LEA R166, P2, R232, R3, 0x1 ;  /* 0x00000003e8a67211 */ /* 0x000fc800078408ff */
[----:B------:R-:W-:Y:S02]  /*abc0*/  LEA.HI.X.SX32 R167, R232, R2, 0x1, P2 ;  /* 0x00000002e8a77211 */ /* 0x000fe400010f0eff */
[----:B0-----:R-:W-:Y:S01]  /*abd0*/  ISETP.LT.AND P6, PT, R131, UR4, !P0 ;  /* 0x0000000483007c0c */ /* 0x001fe2000c7c1270 */
[----:B------:R-:W0:Y:S01]  /*abe0*/  LDCU UR4, c[0x0][0x39c] ;  /* 0x00007380ff0477ac */ /* 0x000e220008000800 */
[----:B------:R-:W-:-:S11]  /*abf0*/  LOP3.LUT R131, R0, 0x24, RZ, 0xfc, !PT ;  /* 0x0000002400837812 */ /* 0x000fd600078efcff */
[----:B------:R3:W-:Y:S01]  /*ac00*/  @P6 STG.E.U16 desc[UR22][R160.64], R139 ;  /* 0x0000008ba0006986 */ /* 0x0007e2000c101516 */
[----:B0-----:R-:W-:Y:S01]  /*ac10*/  ISETP.LT.AND P3, PT, R131, UR4, !P0 ;  /* 0x0000000483007c0c */ /* 0x001fe2000c761270 */
[----:B------:R-:W0:Y:S01]  /*ac20*/  LDCU UR4, c[0x0][0x39c] ;  /* 0x00007380ff0477ac */ /* 0x000e220008000800 */
[----:B------:R-:W-:-:S04]  /*ac30*/  LOP3.LUT R131, R0, 0x26, RZ, 0xfc, !PT ;  /* 0x0000002600837812 */ /* 0x000fc800078efcff */
[----:B--2---:R-:W-:Y:S01]  /*ac40*/  ISETP.LT.AND P5, PT, R131, UR7, !P0 ;  /* 0x0000000783007c0c */ /* 0x004fe2000c7a1270 */
[----:B------:R-:W-:Y:S01]  /*ac50*/  VIADD R131, R232, UR5 ;  /* 0x00000005e8837c36 */ /* 0x000fe20008000000 */
[----:B---3--:R-:W-:Y:S01]  /*ac60*/  PRMT R139, R151, 0x7610, R139 ;  /* 0x00007610978b7816 */ /* 0x008fe2000000008b */
[----:B------:R-:W2:Y:S03]  /*ac70*/  LDCU UR7, c[0x0][0x39c] ;  /* 0x00007380ff0777ac */ /* 0x000ea60008000800 */
[----:B------:R-:W-:Y:S01]  /*ac80*/  LEA R164, P6, R131, R3, 0x1 ;  /* 0x0000000383a47211 */ /* 0x000fe200078c08ff */
[----:B------:R-:W-:Y:S01]  /*ac90*/  @P3 STG.E.U16 desc[UR22][R166.64], R251 ;  /* 0x000000fba6003986 */ /* 0x000fe2000c101516 */
[----:B-1----:R-:W-:Y:S01]  /*aca0*/  ISETP.LT.AND P3, PT, R135, UR6, !P0 ;  /* 0x0000000687007c0c */ /* 0x002fe2000c761270 */
[----:B------:R-:W1:Y:S01]  /*acb0*/  LDCU UR6, c[0x0][0x39c] ;  /* 0x00007380ff0677ac */ /* 0x000e620008000800 */
[----:B------:R-:W-:-:S02]  /*acc0*/  LEA.HI.X.SX32 R165, R131, R2, 0x1, P6 ;  /* 0x0000000283a57211 */ /* 0x000fc400030f0eff */
[----:B------:R-:W-:Y:S02]  /*acd0*/  LOP3.LUT R135, R0, 0x29, RZ, 0xfc, !PT ;  /* 0x0000002900877812 */ /* 0x000fe400078efcff */
[----:B0-----:R-:W-:Y:S01]  /*ace0*/  ISETP.LT.AND P2, PT, R133, UR4, !P0 ;  /* 0x0000000485007c0c */ /* 0x001fe2000c741270 */
[----:B------:R-:W0:Y:S01]  /*acf0*/  LDCU UR4, c[0x0][0x39c] ;  /* 0x00007380ff0477ac */ /* 0x000e220008000800 */
[----:B------:R-:W-:Y:S01]  /*ad00*/  VIADD R133, R131, UR5 ;  /* 0x0000000583857c36 */ /* 0x000fe20008000000 */
[----:B------:R3:W-:Y:S03]  /*ad10*/  @P4 STG.E.U16 desc[UR22][R164.64], R137 ;  /* 0x00000089a4004986 */ /* 0x0007e6000c101516 */
[C---:B------:R-:W-:Y:S01]  /*ad20*/  VIADD R131, R133.reuse, UR5 ;  /* 0x0000000585837c36 */ /* 0x040fe20008000000 */
[----:B------:R-:W-:-:S04]  /*ad30*/  LEA R160, P6, R133, R3, 0x1 ;  /* 0x0000000385a07211 */ /* 0x000fc800078c08ff */
[-C--:B------:R-:W-:Y:S01]  /*ad40*/  LEA.HI.X.SX32 R161, R133, R2.reuse, 0x1, P6 ;  /* 0x0000000285a17211 */ /* 0x080fe200030f0eff */
[C---:B------:R-:W-:Y:S01]  /*ad50*/  VIADD R133, R131.reuse, UR5 ;  /* 0x0000000583857c36 */ /* 0x040fe20008000000 */
[CC--:B------:R-:W-:Y:S02]  /*ad60*/  LEA R162, P6, R131.reuse, R3.reuse, 0x1 ;  /* 0x0000000383a27211 */ /* 0x0c0fe400078c08ff */
[----:B---3--:R-:W-:Y:S01]  /*ad70*/  PRMT R137, R252, 0x7632, R137 ;  /* 0x00007632fc897816 */ /* 0x008fe20000000089 */
[----:B------:R3:W-:Y:S01]  /*ad80*/  @P5 STG.E.U16 desc[UR22][R160.64], R252 ;  /* 0x000000fca0005986 */ /* 0x0007e2000c101516 */
[-C--:B------:R-:W-:Y:S01]  /*ad90*/  LEA.HI.X.SX32 R163, R131, R2.reuse, 0x1, P6 ;  /* 0x0000000283a37211 */ /* 0x080fe200030f0eff */
[C---:B------:R-:W-:Y:S01]  /*ada0*/  VIADD R131, R133.reuse, UR5 ;  /* 0x0000000585837c36 */ /* 0x040fe20008000000 */
[-C--:B------:R-:W-:Y:S02]  /*adb0*/  LEA R164, P6, R133, R3.reuse, 0x1 ;  /* 0x0000000385a47211 */ /* 0x080fe400078c08ff */
[----:B0-----:R-:W-:Y:S01]  /*adc0*/  ISETP.LT.AND P4, PT, R135, UR4, !P0 ;  /* 0x0000000487007c0c */ /* 0x001fe2000c781270 */
[----:B------:R0:W-:Y:S01]  /*add0*/  @P2 STG.E.U16 desc[UR22][R162.64], R137 ;  /* 0x00000089a2002986 */ /* 0x0001e2000c101516 */
[-C--:B------:R-:W-:Y:S01]  /*ade0*/  LEA.HI.X.SX32 R165, R133, R2.reuse, 0x1, P6 ;  /* 0x0000000285a57211 */ /* 0x080fe200030f0eff */
[----:B------:R-:W2:Y:S01]  /*adf0*/  LDCU UR4, c[0x0][0x39c] ;  /* 0x00007380ff0477ac */ /* 0x000ea20008000800 */
[----:B------:R-:W-:Y:S01]  /*ae00*/  LOP3.LUT R135, R0, 0x2a, RZ, 0xfc, !PT ;  /* 0x0000002a00877812 */ /* 0x000fe200078efcff */
[C---:B------:R-:W-:Y:S01]  /*ae10*/  VIADD R133, R131.reuse, UR5 ;  /* 0x0000000583857c36 */ /* 0x040fe20008000000 */
[----:B---3--:R-:W-:Y:S01]  /*ae20*/  LEA R160, P6, R131, R3, 0x1 ;  /* 0x0000000383a07211 */ /* 0x008fe200078c08ff */
[----:B------:R-:W-:Y:S01]  /*ae30*/  @P3 STG.E.U16 desc[UR22][R164.64], R139 ;  /* 0x0000008ba4003986 */ /* 0x000fe2000c101516 */
[----:B-1----:R-:W-:Y:S01]  /*ae40*/  ISETP.LT.AND P5, PT, R135, UR6, !P0 ;  /* 0x0000000687007c0c */ /* 0x002fe2000c7a1270 */
[----:B------:R-:W1:Y:S01]  /*ae50*/  LDCU UR6, c[0x0][0x39c] ;  /* 0x00007380ff0677ac */ /* 0x000e620008000800 */
[----:B------:R-:W-:-:S02]  /*ae60*/  LEA.HI.X.SX32 R161, R131, R2, 0x1, P6 ;  /* 0x0000000283a17211 */ /* 0x000fc400030f0eff */
[----:B0-----:R-:W-:Y:S02]  /*ae70*/  PRMT R137, R157, 0x7610, R137 ;  /* 0x000076109d897816 */ /* 0x001fe40000000089 */
[----:B------:R-:W3:Y:S01]  /*ae80*/  LDL.LU.S16 R157, [R1+0xa] ;  /* 0x00000a00019d7983 */ /* 0x000ee20000300600 */
[----:B------:R-:W-:-:S03]  /*ae90*/  LOP3.LUT R135, R0, 0x2b, RZ, 0xfc, !PT ;  /* 0x0000002b00877812 */ /* 0x000fc600078efcff */
[----:B------:R5:W-:Y:S01]  /*aea0*/  @P4 STG.E.U16 desc[UR22][R160.64], R137 ;  /* 0x00000089a0004986 */ /* 0x000be2000c101516 */
[CC--:B------:R-:W-:Y:S01]  /*aeb0*/  LEA R162, P6, R133.reuse, R3.reuse, 0x1 ;  /* 0x0000000385a27211 */ /* 0x0c0fe200078c08ff */
[----:B------:R-:W-:Y:S01]  /*aec0*/  VIADD R131, R133, UR5 ;  /* 0x0000000585837c36 */ /* 0x000fe20008000000 */
[----:B--2---:R-:W-:Y:S01]  /*aed0*/  ISETP.LT.AND P2, PT, R135, UR7, !P0 ;  /* 0x0000000787007c0c */ /* 0x004fe2000c741270 */
[----:B------:R-:W2:Y:S01]  /*aee0*/  LDL.S16 R151, [R1+0xc] ;  /* 0x00000c0001977983 */ /* 0x000ea20000100600 */
[----:B------:R-:W-:Y:S01]  /*aef0*/  LOP3.LUT R135, R0, 0x2c, RZ, 0xfc, !PT ;  /* 0x0000002c00877812 */ /* 0x000fe200078efcff */
[----:B------:R-:W0:Y:S01]  /*af00*/  LDCU UR7, c[0x0][0x39c] ;  /* 0x00007380ff0777ac */ /* 0x000e220008000800 */
[----:B-----5:R-:W-:Y:S02]  /*af10*/  PRMT R137, R159, 0x7610, R137 ;  /* 0x000076109f897816 */ /* 0x020fe40000000089 */
[----:B------:R-:W5:Y:S01]  /*af20*/  LDL.LU.S16 R159, [R1+0xe] ;  /* 0x00000e00019f7983 */ /* 0x000f620000300600 */
[----:B------:R-:W-:Y:S01]  /*af30*/  LEA.HI.X.SX32 R163, R133, R2, 0x1, P6 ;  /* 0x0000000285a37211 */ /* 0x000fe200030f0eff */
[C---:B------:R-:W-:Y:S01]  /*af40*/  VIADD R133, R131.reuse, UR5 ;  /* 0x0000000583857c36 */ /* 0x040fe20008000000 */
[----:B------:R-:W-:-:S02]  /*af50*/  LEA R164, P6, R131, R3, 0x1 ;  /* 0x0000000383a47211 */ /* 0x000fc400078c08ff */
[----:B------:R-:W-:Y:S01]  /*af60*/  ISETP.LT.AND P3, PT, R135, UR4, !P0 ;  /* 0x0000000487007c0c */ /* 0x000fe2000c761270 */
[----:B------:R-:W0:Y:S01]  /*af70*/  LDCU UR4, c[0x0][0x39c] ;  /* 0x00007380ff0477ac */ /* 0x000e220008000800 */
[----:B------:R-:W-:Y:S02]  /*af80*/  LOP3.LUT R135, R0, 0x2d, RZ, 0xfc, !PT ;  /* 0x0000002d00877812 */ /* 0x000fe400078efcff */
[----:B------:R-:W-:Y:S02]  /*af90*/  PRMT R139, R153, 0x7610, R139 ;  /* 0x00007610998b7816 */ /* 0x000fe4000000008b */
[-C--:B------:R-:W-:Y:S01]  /*afa0*/  LEA.HI.X.SX32 R165, R131, R2.reuse, 0x1, P6 ;  /* 0x0000000283a57211 */ /* 0x080fe200030f0eff */
[C---:B------:R-:W-:Y:S01]  /*afb0*/  VIADD R131, R133.reuse, UR5 ;  /* 0x0000000585837c36 */ /* 0x040fe20008000000 */
[-C--:B------:R-:W-:Y:S02]  /*afc0*/  LEA R160, P6, R133, R3.reuse, 0x1 ;  /* 0x0000000385a07211 */ /* 0x080fe400078c08ff */
[----:B-1----:R-:W-:Y:S01]  /*afd0*/  ISETP.LT.AND P4, PT, R135, UR6, !P0 ;  /* 0x0000000687007c0c */ /* 0x002fe2000c781270 */
[----:B------:R1:W-:Y:S01]  /*afe0*/  @P5 STG.E.U16 desc[UR22][R162.64], R139 ;  /* 0x0000008ba2005986 */ /* 0x0003e2000c101516 */
[----:B------:R-:W-:Y:S01]  /*aff0*/  LEA.HI.X.SX32 R161, R133, R2, 0x1, P6 ;  /* 0x0000000285a17211 */ /* 0x000fe200030f0eff */
[----:B------:R-:W0:Y:S02]  /*b000*/  LDCU UR6, c[0x0][0x39c] ;  /* 0x00007380ff0677ac */ /* 0x000e240008000800 */
[----:B------:R3:W-:Y:S04]  /*b010*/  @P2 STG.E.U16 desc[UR22][R164.64], R137 ;  /* 0x00000089a4002986 */ /* 0x0007e8000c101516 */
[----:B------:R-:W2:Y:S01]  /*b020*/  LDL.S16 R153, [R1+0x10] ;  /* 0x0000100001997983 */ /* 0x000ea20000100600 */
[----:B-1----:R-:W-:-:S02]  /*b030*/  LEA R162, P6, R131, R3, 0x1 ;  /* 0x0000000383a27211 */ /* 0x002fc400078c08ff */
[----:B------:R-:W-:Y:S02]  /*b040*/  PRMT R139, R155, 0x7610, R139 ;  /* 0x000076109b8b7816 */ /* 0x000fe4000000008b */
[----:B------:R-:W-:-:S03]  /*b050*/  LEA.HI.X.SX32 R163, R131, R2, 0x1, P6 ;  /* 0x0000000283a37211 */ /* 0x000fc600030f0eff */
[----:B------:R-:W-:Y:S01]  /*b060*/  @P3 STG.E.U16 desc[UR22][R160.64], R139 ;  /* 0x0000008ba0003986 */ /* 0x000fe2000c101516 */
[----:B---3--:R-:W-:-:S03]  /*b070*/  PRMT R137, R157, 0x7610, R137 ;  /* 0x000076109d897816 */ /* 0x008fc60000000089 */
[----:B------:R-:W3:Y:S04]  /*b080*/  LDL.LU.S16 R157, [R1+0x12] ;  /* 0x00001200019d7983 */ /* 0x000ee80000300600 */
[----:B------:R5:W-:Y:S04]  /*b090*/  @P4 STG.E.U16 desc[UR22][R162.64], R137 ;  /* 0x00000089a2004986 */ /* 0x000be8000c101516 */
[----:B------:R-:W4:Y:S01]  /*b0a0*/  LDL.S16 R155, [R1+0x14] ;  /* 0x00001400019b7983 */ /* 0x000f220000100600 */
[----:B-----5:R-:W-:-:S03]  /*b0b0*/  PRMT R137, R159, 0x7610, R137 ;  /* 0x000076109f897816 */ /* 0x020fc60000000089 */
[----:B------:R-:W5:Y:S01]  /*b0c0*/  LDL.LU.S16 R159, [R1+0x16] ;  /* 0x00001600019f7983 */ /* 0x000f620000300600 */
[----:B------:R-:W-:Y:S01]  /*b0d0*/  LOP3.LUT R135, R0, 0x2e, RZ, 0xfc, !PT ;  /* 0x0000002e00877812 */ /* 0x000fe200078efcff */
[----:B------:R-:W-:-:S03]  /*b0e0*/  VIADD R133, R131, UR5 ;  /* 0x0000000583857c36 */ /* 0x000fc60008000000 */
[----:B0-----:R-:W-:Y:S01]  /*b0f0*/  ISETP.LT.AND P5, PT, R135, UR4, !P0 ;  /* 0x0000000487007c0c */ /* 0x001fe2000c7a1270 */
[----:B------:R-:W0:Y:S01]  /*b100*/  LDCU UR4, c[0x0][0x39c] ;  /* 0x00007380ff0477ac */ /* 0x000e220008000800 */
[C---:B------:R-:W-:Y:S01]  /*b110*/  LOP3.LUT R135, R0.reuse, 0x2f, RZ, 0xfc, !PT ;  /* 0x0000002f00877812 */ /* 0x040fe200078efcff */
[C---:B------:R-:W-:Y:S01]  /*b120*/  VIADD R131, R133.reuse, UR5 ;  /* 0x0000000585837c36 */ /* 0x040fe20008000000 */
[-C--:B------:R-:W-:Y:S02]  /*b130*/  LEA R164, P6, R133, R3.reuse, 0x1 ;  /* 0x0000000385a47211 */ /* 0x080fe400078c08ff */
[----:B------:R-:W-:Y:S01]  /*b140*/  ISETP.LT.AND P2, PT, R135, UR7, !P0 ;  /* 0x0000000787007c0c */ /* 0x000fe2000c741270 */
[----:B------:R-:W1:Y:S01]  /*b150*/  LDCU UR7, c[0x0][0x39c] ;  /* 0x00007380ff0777ac */ /* 0x000e620008000800 */
[----:B------:R-:W-:Y:S02]  /*b160*/  LOP3.LUT R135, R0, 0x30, RZ, 0xfc, !PT ;  /* 0x0000003000877812 */ /* 0x000fe400078efcff */
[----:B------:R-:W-:Y:S01]  /*b170*/  LEA.HI.X.SX32 R165, R133, R2, 0x1, P6 ;  /* 0x0000000285a57211 */ /* 0x000fe200030f0eff */
[C---:B------:R-:W-:Y:S01]  /*b180*/  VIADD R133, R131.reuse, UR5 ;  /* 0x0000000583857c36 */ /* 0x040fe20008000000 */
[----:B------:R-:W-:-:S02]  /*b190*/  LEA R160, P6, R131, R3, 0x1 ;  /* 0x0000000383a07211 */ /* 0x000fc400078c08ff */
[----:B------:R-:W-:Y:S01]  /*b1a0*/  ISETP.LT.AND P3, PT, R135, UR6, !P0 ;  /* 0x0000000687007c0c */ /* 0x000fe2000c761270 */
[----:B------:R-:W1:Y:S01]  /*b1b0*/  LDCU UR6, c[0x0][0x39c] ;  /* 0x00007380ff0677ac */ /* 0x000e620008000800 */
[----:B------:R-:W-:Y:S02]  /*b1c0*/  LOP3.LUT R135, R0, 0x31, RZ, 0xfc, !PT ;  /* 0x0000003100877812 */ /* 0x000fe400078efcff */
[----:B--2---:R-:W-:Y:S02]  /*b1d0*/  PRMT R139, R151, 0x7610, R139 ;  /* 0x00007610978b7816 */ /* 0x004fe4000000008b */
[-C--:B------:R-:W-:Y:S01]  /*b1e0*/  LEA.HI.X.SX32 R161, R131, R2.reuse, 0x1, P6 ;  /* 0x0000000283a17211 */ /* 0x080fe200030f0eff */
[C---:B------:R-:W-:Y:S01]  /*b1f0*/  VIADD R131, R133.reuse, UR5 ;  /* 0x0000000585837c36 */ /* 0x040fe20008000000 */
[-C--:B------:R-:W-:Y:S02]  /*b200*/  LEA R162, P6, R133, R3.reuse, 0x1 ;  /* 0x0000000385a27211 */ /* 0x080fe400078c08ff */
[----:B0-----:R-:W-:Y:S01]  /*b210*/  ISETP.LT.AND P4, PT, R135, UR4, !P0 ;  /* 0x0000000487007c0c */ /* 0x001fe2000c781270 */
[----:B------:R0:W-:Y:S01]  /*b220*/  @P5 STG.E.U16 desc[UR22][R164.64], R139 ;  /* 0x0000008ba4005986 */ /* 0x0001e2000c101516 */
[----:B------:R-:W-:Y:S01]  /*b230*/  LEA.HI.X.SX32 R163, R133, R2, 0x1, P6 ;  /* 0x0000000285a37211 */ /* 0x000fe200030f0eff */
[----:B------:R-:W2:Y:S02]  /*b240*/  LDCU UR4, c[0x0][0x39c] ;  /* 0x00007380ff0477ac */ /* 0x000ea40008000800 */
[----:B------:R3:W-:Y:S04]  /*b250*/  @P2 STG.E.U16 desc[UR22][R160.64], R137 ;  /* 0x00000089a0002986 */ /* 0x0007e8000c101516 */
[----:B------:R-:W4:Y:S01]  /*b260*/  LDL.S16 R151, [R1+0x18] ;  /* 0x0000180001977983 */ /* 0x000f220000100600 */
[----:B0-----:R-:W-:-:S02]  /*b270*/  LEA R164, P6, R131, R3, 0x1 ;  /* 0x0000000383a47211 */ /* 0x001fc400078c08ff */
[----:B------:R-:W-:Y:S02]  /*b280*/  PRMT R139, R153, 0x7610, R139 ;  /* 0x00007610998b7816 */ /* 0x000fe4000000008b */
[----:B------:R-:W-:-:S03]  /*b290*/  LEA.HI.X.SX32 R165, R131, R2, 0x1, P6 ;  /* 0x0000000283a57211 */ /* 0x000fc600030f0eff */
[----:B------:R-:W-:Y:S01]  /*b2a0*/  @P3 STG.E.U16 desc[UR22][R162.64], R139 ;  /* 0x0000008ba2003986 */ /* 0x000fe2000c101516 */
[----:B---3--:R-:W-:-:S03]  /*b2b0*/  PRMT R137, R157, 0x7610, R137 ;  /* 0x000076109d897816 */ /* 0x008fc60000000089 */
[----:B------:R-:W3:Y:S04]  /*b2c0*/  LDL.LU.S16 R157, [R1+0x1a] ;  /* 0x00001a00019d7983 */ /* 0x000ee80000300600 */
[----:B------:R5:W-:Y:S04]  /*b2d0*/  @P4 STG.E.U16 desc[UR22][R164.64], R137 ;  /* 0x00000089a4004986 */ /* 0x000be8000c101516 */
[----:B------:R-:W3:Y:S01]  /*b2e0*/  LDL.S16 R153, [R1+0x1c] ;  /* 0x00001c0001997983 */ /* 0x000ee20000100600 */
[----:B-----5:R-:W-:-:S03]  /*b2f0*/  PRMT R137, R159, 0x7610, R137 ;  /* 0x000076109f897816 */ /* 0x020fc60000000089 */
[----:B------:R-:W5:Y:S01]  /*b300*/  LDL.LU.S16 R159, [R1+0x1e] ;  /* 0x00001e00019f7983 */ /* 0x000f620000300600 */
[----:B------:R-:W-:Y:S01]  /*b310*/  LOP3.LUT R135, R0, 0x32, RZ, 0xfc, !PT ;  /* 0x0000003200877812 */ /* 0x000fe200078efcff */
[----:B------:R-:W-:-:S03]  /*b320*/  VIADD R133, R131, UR5 ;  /* 0x0000000583857c36 */ /* 0x000fc60008000000 */
[----:B-1----:R-:W-:Y:S01]  /*b330*/  ISETP.LT.AND P5, PT, R135, UR6, !P0 ;  /* 0x0000000687007c0c */ /* 0x002fe2000c7a1270 */
        /* <DEDUP_REMOVED lines=10> */
[----:B--2---:R-:W-:Y:S01]  /*b3e0*/  ISETP.LT.AND P3, PT, R135, UR4, !P0 ;  /* 0x0000000487007c0c */ /* 0x004fe2000c761270 */
[----:B------:R-:W2:Y:S01]  /*b3f0*/  LDCU UR4, c[0x0][0x39c] ;  /* 0x00007380ff0477ac */ /* 0x000ea20008000800 */
[----:B------:R-:W-:Y:S02]  /*b400*/  LOP3.LUT R135, R0, 0x35, RZ, 0xfc, !PT ;  /* 0x0000003500877812 */ /* 0x000fe400078efcff */
[----:B----4-:R-:W-:Y:S02]  /*b410*/  PRMT R139, R155, 0x7610, R139 ;  /* 0x000076109b8b7816 */ /* 0x010fe4000000008b */
[-C--:B------:R-:W-:Y:S01]  /*b420*/  LEA.HI.X.SX32 R163, R131, R2.reuse, 0x1, P6 ;  /* 0x0000000283a37211 */ /* 0x080fe200030f0eff */
[C---:B------:R-:W-:Y:S01]  /*b430*/  VIADD R131, R133.reuse, UR5 ;  /* 0x0000000585837c36 */ /* 0x040fe20008000000 */
[-C--:B------:R-:W-:Y:S01]  /*b440*/  LEA R164, P6, R133, R3.reuse, 0x1 ;  /* 0x0000000385a47211 */ /* 0x080fe200078c08ff */
[----:B------:R-:W4:Y:S01]  /*b450*/  LDL.S16 R155, [R1+0x20] ;  /* 0x00002000019b7983 */ /* 0x000f220000100600 */
[----:B0-----:R-:W-:Y:S01]  /*b460*/  ISETP.LT.AND P4, PT, R135, UR6, !P0 ;  /* 0x0000000687007c0c */ /* 0x001fe2000c781270 */
[----:B------:R-:W0:Y:S01]  /*b470*/  LDCU UR6, c[0x0][0x39c] ;  /* 0x00007380ff0677ac */ /* 0x000e220008000800 */
[----:B------:R-:W-:Y:S01]  /*b480*/  LEA.HI.X.SX32 R165, R133, R2, 0x1, P6 ;  /* 0x0000000285a57211 */ /* 0x000fe200030f0eff */
[----:B------:R1:W-:Y:S04]  /*b490*/  @P5 STG.E.U16 desc[UR22][R160.64], R139 ;  /* 0x0000008ba0005986 */ /* 0x0003e8000c101516 */
[----:B------:R3:W-:Y:S01]  /*b4a0*/  @P2 STG.E.U16 desc[UR22][R162.64], R137 ;  /* 0x00000089a2002986 */ /* 0x0007e2000c101516 */
[----:B-1----:R-:W-:-:S02]  /*b4b0*/  LEA R160, P6, R131, R3, 0x1 ;  /* 0x0000000383a07211 */ /* 0x002fc400078c08ff */
        /* <DEDUP_REMOVED lines=11> */
[----:B--2---:R-:W-:Y:S01]  /*b570*/  ISETP.LT.AND P5, PT, R135, UR4, !P0 ;  /* 0x0000000487007c0c */ /* 0x004fe2000c7a1270 */
[----:B------:R-:W1:Y:S01]  /*b580*/  LDCU UR4, c[0x0][0x39c] ;  /* 0x00007380ff0477ac */ /* 0x000e620008000800 */
[C---:B------:R-:W-:Y:S01]  /*b590*/  LOP3.LUT R135, R0.reuse, 0x37, RZ, 0xfc, !PT ;  /* 0x0000003700877812 */ /* 0x040fe200078efcff */
[C---:B------:R-:W-:Y:S01]  /*b5a0*/  VIADD R131, R133.reuse, UR5 ;  /* 0x0000000585837c36 */ /* 0x040fe20008000000 */
[-C--:B------:R-:W-:Y:S02]  /*b5b0*/  LEA R162, P6, R133, R3.reuse, 0x1 ;  /* 0x0000000385a27211 */ /* 0x080fe400078c08ff */
[----:B------:R-:W-:Y:S01]  /*b5c0*/  ISETP.LT.AND P2, PT, R135, UR7, !P0 ;  /* 0x0000000787007c0c */ /* 0x000fe2000c741270 */
[----:B------:R-:W2:Y:S01]  /*b5d0*/  LDCU UR7, c[0x0][0x39c] ;  /* 0x00007380ff0777ac */ /* 0x000ea20008000800 */
[----:B------:R-:W-:Y:S02]  /*b5e0*/  PRMT R139, R153, 0x7610, R139 ;  /* 0x00007610998b7816 */ /* 0x000fe4000000008b */
[----:B------:R-:W-:Y:S01]  /*b5f0*/  LOP3.LUT R135, R0, 0x38, RZ, 0xfc, !PT ;  /* 0x0000003800877812 */ /* 0x000fe200078efcff */
[----:B------:R-:W2:Y:S01]  /*b600*/  LDL.S16 R153, [R1+0x28] ;  /* 0x0000280001997983 */ /* 0x000ea20000100600 */
[----:B------:R-:W-:Y:S01]  /*b610*/  LEA.HI.X.SX32 R163, R133, R2, 0x1, P6 ;  /* 0x0000000285a37211 */ /* 0x000fe200030f0eff */
[C---:B------:R-:W-:Y:S01]  /*b620*/  VIADD R133, R131.reuse, UR5 ;  /* 0x0000000583857c36 */ /* 0x040fe20008000000 */
[----:B------:R-:W-:-:S02]  /*b630*/  LEA R164, P6, R131, R3, 0x1 ;  /* 0x0000000383a47211 */ /* 0x000fc400078c08ff */
[----:B0-----:R-:W-:Y:S01]  /*b640*/  ISETP.LT.AND P3, PT, R135, UR6, !P0 ;  /* 0x0000000687007c0c */ /* 0x001fe2000c761270 */
[----:B------:R4:W-:Y:S01]  /*b650*/  @P5 STG.E.U16 desc[UR22][R162.64], R139 ;  /* 0x0000008ba2005986 */ /* 0x0009e2000c101516 */
[----:B------:R-:W-:Y:S01]  /*b660*/  LOP3.LUT R135, R0, 0x39, RZ, 0xfc, !PT ;  /* 0x0000003900877812 */ /* 0x000fe200078efcff */
[----:B------:R-:W0:Y:S01]  /*b670*/  LDCU UR6, c[0x0][0x39c] ;  /* 0x00007380ff0677ac */ /* 0x000e220008000800 */
[-C--:B------:R-:W-:Y:S01]  /*b680*/  LEA.HI.X.SX32 R165, R131, R2.reuse, 0x1, P6 ;  /* 0x0000000283a57211 */ /* 0x080fe200030f0eff */
[C---:B------:R-:W-:Y:S01]  /*b690*/  VIADD R131, R133.reuse, UR5 ;  /* 0x0000000585837c36 */ /* 0x040fe20008000000 */
[-C--:B------:R-:W-:Y:S02]  /*b6a0*/  LEA R160, P6, R133, R3.reuse, 0x1 ;  /* 0x0000000385a07211 */ /* 0x080fe400078c08ff */
[----:B-1----:R-:W-:Y:S02]  /*b6b0*/  ISETP.LT.AND P4, PT, R135, UR4, !P0 ;  /* 0x0000000487007c0c */ /* 0x002fe4000c781270 */
[----:B----4-:R-:W-:Y:S01]  /*b6c0*/  PRMT R139, R155, 0x7610, R139 ;  /* 0x000076109b8b7816 */ /* 0x010fe2000000008b */
[----:B------:R3:W-:Y:S01]  /*b6d0*/  @P2 STG.E.U16 desc[UR22][R164.64], R137 ;  /* 0x00000089a4002986 */ /* 0x0007e2000c101516 */
[----:B------:R-:W-:Y:S01]  /*b6e0*/  LEA.HI.X.SX32 R161, R133, R2, 0x1, P6 ;  /* 0x0000000285a17211 */ /* 0x000fe200030f0eff */
[----:B------:R-:W1:Y:S02]  /*b6f0*/  LDCU UR4, c[0x0][0x39c] ;  /* 0x00007380ff0477ac */ /* 0x000e640008000800 */
[----:B------:R-:W4:Y:S01]  /*b700*/  LDL.LU.S16 R155, [R1+0x2a] ;  /* 0x00002a00019b7983 */ /* 0x000f220000300600 */
[----:B------:R-:W-:-:S04]  /*b710*/  LEA R162, P6, R131, R3, 0x1 ;  /* 0x0000000383a27211 */ /* 0x000fc800078c08ff */
[----:B------:R-:W-:Y:S01]  /*b720*/  LEA.HI.X.SX32 R163, R131, R2, 0x1, P6 ;  /* 0x0000000283a37211 */ /* 0x000fe200030f0eff */
[----:B------:R-:W-:Y:S01]  /*b730*/  @P3 STG.E.U16 desc[UR22][R160.64], R139 ;  /* 0x0000008ba0003986 */ /* 0x000fe2000c101516 */
[----:B---3--:R-:W-:-:S03]  /*b740*/  PRMT R137, R157, 0x7610, R137 ;  /* 0x000076109d897816 */ /* 0x008fc60000000089 */
[----:B------:R-:W3:Y:S04]  /*b750*/  LDL.S16 R157, [R1+0x2c] ;  /* 0x00002c00019d7983 */ /* 0x000ee80000100600 */
[----:B------:R5:W-:Y:S02]  /*b760*/  @P4 STG.E.U16 desc[UR22][R162.64], R137 ;  /* 0x00000089a2004986 */ /* 0x000be4000c101516 */
[----:B-----5:R-:W-:Y:S02]  /*b770*/  PRMT R137, R159, 0x7610, R137 ;  /* 0x000076109f897816 */ /* 0x020fe40000000089 */
[----:B------:R-:W5:Y:S01]  /*b780*/  LDL.LU.S16 R159, [R1+0x2e] ;  /* 0x00002e00019f7983 */ /* 0x000f620000300600 */
[----:B------:R-:W-:-:S04]  /*b790*/  LOP3.LUT R135, R0, 0x3a, RZ, 0xfc, !PT ;  /* 0x0000003a00877812 */ /* 0x000fc800078efcff */
[----:B0-----:R-:W-:Y:S01]  /*b7a0*/  ISETP.LT.AND P5, PT, R135, UR6, !P0 ;  /* 0x0000000687007c0c */ /* 0x001fe2000c7a1270 */
[----:B------:R-:W0:Y:S01]  /*b7b0*/  LDCU UR6, c[0x0][0x39c] ;  /* 0x00007380ff0677ac */ /* 0x000e220008000800 */
[----:B------:R-:W-:-:S04]  /*b7c0*/  LOP3.LUT R135, R0, 0x3b, RZ, 0xfc, !PT ;  /* 0x0000003b00877812 */ /* 0x000fc800078efcff */
[----:B--2---:R-:W-:Y:S01]  /*b7d0*/  ISETP.LT.AND P2, PT, R135, UR7, !P0 ;  /* 0x0000000787007c0c */ /* 0x004fe2000c741270 */
[----:B------:R-:W-:Y:S01]  /*b7e0*/  VIADD R133, R131, UR5 ;  /* 0x0000000583857c36 */ /* 0x000fe20008000000 */
[C---:B------:R-:W-:Y:S01]  /*b7f0*/  LOP3.LUT R135, R0.reuse, 0x3c, RZ, 0xfc, !PT ;  /* 0x0000003c00877812 */ /* 0x040fe200078efcff */
[----:B------:R-:W2:Y:S03]  /*b800*/  LDCU UR7, c[0x0][0x39c] ;  /* 0x00007380ff0777ac */ /* 0x000ea60008000800 */
[----:B-1----:R-:W-:Y:S01]  /*b810*/  ISETP.LT.AND P3, PT, R135, UR4, !P0 ;  /* 0x0000000487007c0c */ /* 0x002fe2000c761270 */
[----:B------:R-:W1:Y:S01]  /*b820*/  LDCU UR4, c[0x0][0x39c] ;  /* 0x00007380ff0477ac */ /* 0x000e620008000800 */
[----:B------:R-:W-:Y:S01]  /*b830*/  LOP3.LUT R135, R0, 0x3d, RZ, 0xfc, !PT ;  /* 0x0000003d00877812 */ /* 0x000fe200078efcff */
[C---:B------:R-:W-:Y:S01]  /*b840*/  VIADD R131, R133.reuse, UR5 ;  /* 0x0000000585837c36 */ /* 0x040fe20008000000 */
[----:B------:R-:W-:-:S02]  /*b850*/  LEA R164, P6, R133, R3, 0x1 ;  /* 0x0000000385a47211 */ /* 0x000fc400078c08ff */
[----:B0-----:R-:W-:Y:S01]  /*b860*/  ISETP.LT.AND P4, PT, R135, UR6, !P0 ;  /* 0x0000000687007c0c */ /* 0x001fe2000c781270 */
[----:B------:R-:W0:Y:S01]  /*b870*/  LDCU UR6, c[0x0][0x39c] ;  /* 0x00007380ff0677ac */ /* 0x000e220008000800 */
[-C--:B------:R-:W-:Y:S01]  /*b880*/  LEA.HI.X.SX32 R165, R133, R2.reuse, 0x1, P6 ;  /* 0x0000000285a57211 */ /* 0x080fe200030f0eff */
[----:B------:R-:W-:Y:S01]  /*b890*/  VIADD R133, R131, UR5 ;  /* 0x0000000583857c36 */ /* 0x000fe20008000000 */
[----:B------:R-:W-:Y:S02]  /*b8a0*/  PRMT R139, R151, 0x7610, R139 ;  /* 0x00007610978b7816 */ /* 0x000fe4000000008b */
[C---:B------:R-:W-:Y:S02]  /*b8b0*/  LEA R160, P6, R131.reuse, R3, 0x1 ;  /* 0x0000000383a07211 */ /* 0x040fe400078c08ff */
[----:B------:R-:W-:Y:S01]  /*b8c0*/  LOP3.LUT R135, R0, 0x3e, RZ, 0xfc, !PT ;  /* 0x0000003e00877812 */ /* 0x000fe200078efcff */
[----:B------:R0:W-:Y:S01]  /*b8d0*/  @P5 STG.E.U16 desc[UR22][R164.64], R139 ;  /* 0x0000008ba4005986 */ /* 0x0001e2000c101516 */
[----:B------:R-:W-:-:S02]  /*b8e0*/  LEA.HI.X.SX32 R161, R131, R2, 0x1, P6 ;  /* 0x0000000283a17211 */ /* 0x000fc400030f0eff */
[----:B-1----:R-:W-:Y:S01]  /*b8f0*/  ISETP.LT.AND P5, PT, R135, UR4, !P0 ;  /* 0x0000000487007c0c */ /* 0x002fe2000c7a1270 */
[----:B------:R-:W1:Y:S01]  /*b900*/  LDCU UR4, c[0x0][0x39c] ;  /* 0x00007380ff0477ac */ /* 0x000e620008000800 */
[C---:B------:R-:W-:Y:S02]  /*b910*/  LEA R162, P6, R133.reuse, R3, 0x1 ;  /* 0x0000000385a27211 */ /* 0x040fe400078c08ff */
[----:B------:R-:W-:Y:S01]  /*b920*/  LOP3.LUT R135, R0, 0x3f, RZ, 0xfc, !PT ;  /* 0x0000003f00877812 */ /* 0x000fe200078efcff */
[----:B------:R4:W-:Y:S01]  /*b930*/  @P2 STG.E.U16 desc[UR22][R160.64], R137 ;  /* 0x00000089a0002986 */ /* 0x0009e2000c101516 */
[C---:B------:R-:W-:Y:S01]  /*b940*/  LEA.HI.X.SX32 R163, R133.reuse, R2, 0x1, P6 ;  /* 0x0000000285a37211 */ /* 0x040fe200030f0eff */
[----:B------:R-:W-:Y:S01]  /*b950*/  VIADD R131, R133, UR5 ;  /* 0x0000000585837c36 */ /* 0x000fe20008000000 */
[----:B--2---:R-:W-:Y:S01]  /*b960*/  ISETP.LT.AND P2, PT, R135, UR7, !P0 ;  /* 0x0000000787007c0c */ /* 0x004fe2000c741270 */
[----:B------:R-:W2:Y:S01]  /*b970*/  LDCU UR7, c[0x0][0x39c] ;  /* 0x00007380ff0777ac */ /* 0x000ea20008000800 */
[----:B0-----:R-:W-:-:S02]  /*b980*/  PRMT R139, R153, 0x7610, R139 ;  /* 0x00007610998b7816 */ /* 0x001fc4000000008b */
[C---:B------:R-:W-:Y:S02]  /*b990*/  LOP3.LUT R135, R0.reuse, 0x40, RZ, 0xfc, !PT ;  /* 0x0000004000877812 */ /* 0x040fe400078efcff */
[-C--:B------:R-:W-:Y:S01]  /*b9a0*/  LEA R164, P6, R131, R3.reuse, 0x1 ;  /* 0x0000000383a47211 */ /* 0x080fe200078c08ff */
[----:B------:R0:W-:Y:S01]  /*b9b0*/  @P3 STG.E.U16 desc[UR22][R162.64], R139 ;  /* 0x0000008ba2003986 */ /* 0x0001e2000c101516 */
[----:B------:R-:W-:Y:S01]  /*b9c0*/  ISETP.LT.AND P3, PT, R135, UR6, !P0 ;  /* 0x0000000687007c0c */ /* 0x000fe2000c761270 */
[----:B------:R-:W2:Y:S01]  /*b9d0*/  LDCU UR6, c[0x0][0x39c] ;  /* 0x00007380ff0677ac */ /* 0x000ea20008000800 */
[C---:B------:R-:W-:Y:S01]  /*b9e0*/  VIADD R133, R131.reuse, UR5 ;  /* 0x0000000583857c36 */ /* 0x040fe20008000000 */
[-C--:B------:R-:W-:Y:S02]  /*b9f0*/  LEA.HI.X.SX32 R165, R131, R2.reuse, 0x1, P6 ;  /* 0x0000000283a57211 */ /* 0x080fe400030f0eff */
[----:B----4-:R-:W-:Y:S02]  /*ba00*/  PRMT R137, R155, 0x7610, R137 ;  /* 0x000076109b897816 */ /* 0x010fe40000000089 */
[----:B------:R-:W-:Y:S01]  /*ba10*/  LOP3.LUT R135, R0, 0x41, RZ, 0xfc, !PT ;  /* 0x0000004100877812 */ /* 0x000fe200078efcff */
[C---:B------:R-:W-:Y:S01]  /*ba20*/  VIADD R131, R133.reuse, UR5 ;  /* 0x0000000585837c36 */ /* 0x040fe20008000000 */
[-C--:B------:R-:W-:Y:S01]  /*ba30*/  LEA R160, P6, R133, R3.reuse, 0x1 ;  /* 0x0000000385a07211 */ /* 0x080fe200078c08ff */
[----:B------:R4:W-:Y:S01]  /*ba40*/  @P4 STG.E.U16 desc[UR22][R164.64], R137 ;  /* 0x00000089a4004986 */ /* 0x0009e2000c101516 */
[----:B-1----:R-:W-:Y:S01]  /*ba50*/  ISETP.LT.AND P4, PT, R135, UR4, !P0 ;  /* 0x0000000487007c0c */ /* 0x002fe2000c781270 */
[----:B------:R-:W1:Y:S01]  /*ba60*/  LDCU UR4, c[0x0][0x39c] ;  /* 0x00007380ff0477ac */ /* 0x000e620008000800 */
[----:B------:R-:W-:Y:S01]  /*ba70*/  LEA.HI.X.SX32 R161, R133, R2, 0x1, P6 ;  /* 0x0000000285a17211 */ /* 0x000fe200030f0eff */
[C---:B------:R-:W-:Y:S01]  /*ba80*/  VIADD R133, R131.reuse, UR5 ;  /* 0x0000000583857c36 */ /* 0x040fe20008000000 */
[----:B0-----:R-:W-:-:S02]  /*ba90*/  LEA R162, P6, R131, R3, 0x1 ;  /* 0x0000000383a27211 */ /* 0x001fc400078c08ff */
[----:B------:R-:W-:Y:S02]  /*baa0*/  LOP3.LUT R135, R0, 0x42, RZ, 0xfc, !PT ;  /* 0x0000004200877812 */ /* 0x000fe400078efcff */
[----:B------:R-:W-:Y:S02]  /*bab0*/  LEA.HI.X.SX32 R163, R131, R2, 0x1, P6 ;  /* 0x0000000283a37211 */ /* 0x000fe400030f0eff */
[C---:B----4-:R-:W-:Y:S01]  /*bac0*/  LEA R164, P6, R133.reuse, R3, 0x1 ;  /* 0x0000000385a47211 */ /* 0x050fe200078c08ff */
[----:B------:R-:W-:-:S03]  /*bad0*/  VIADD R131, R133, UR5 ;  /* 0x0000000585837c36 */ /* 0x000fc60008000000 */
[----:B------:R-:W-:Y:S01]  /*bae0*/  LEA.HI.X.SX32 R165, R133, R2, 0x1, P6 ;  /* 0x0000000285a57211 */ /* 0x000fe200030f0eff */
[----:B------:R-:W-:Y:S01]  /*baf0*/  VIADD R133, R131, UR5 ;  /* 0x0000000583857c36 */ /* 0x000fe20008000000 */
[----:B---3--:R-:W-:-:S05]  /*bb00*/  PRMT R139, R157, 0x7610, R139 ;  /* 0x000076109d8b7816 */ /* 0x008fca000000008b */
[----:B------:R0:W-:Y:S01]  /*bb10*/  @P5 STG.E.U16 desc[UR22][R160.64], R139 ;  /* 0x0000008ba0005986 */ /* 0x0001e2000c101516 */
[----:B--2---:R-:W-:Y:S01]  /*bb20*/  ISETP.LT.AND P5, PT, R135, UR6, !P0 ;  /* 0x0000000687007c0c */ /* 0x004fe2000c7a1270 */
[----:B------:R-:W2:Y:S01]  /*bb30*/  LDCU UR6, c[0x0][0x39c] ;  /* 0x00007380ff0677ac */ /* 0x000ea20008000800 */
[----:B------:R-:W-:Y:S02]  /*bb40*/  LOP3.LUT R135, R0, 0x43, RZ, 0xfc, !PT ;  /* 0x0000004300877812 */ /* 0x000fe400078efcff */
[----:B-----5:R-:W-:Y:S02]  /*bb50*/  PRMT R137, R159, 0x7610, R137 ;  /* 0x000076109f897816 */ /* 0x020fe40000000089 */
[----:B0-----:R-:W-:-:S03]  /*bb60*/  PRMT R139, R96, 0x7610, R139 ;  /* 0x00007610608b7816 */ /* 0x001fc6000000008b */
[----:B------:R0:W-:Y:S01]  /*bb70*/  @P2 STG.E.U16 desc[UR22][R162.64], R137 ;  /* 0x00000089a2002986 */ /* 0x0001e2000c101516 */
[----:B------:R-:W-:Y:S01]  /*bb80*/  ISETP.LT.AND P2, PT, R135, UR7, !P0 ;  /* 0x0000000787007c0c */ /* 0x000fe2000c741270 */
[----:B------:R-:W3:Y:S01]  /*bb90*/  LDCU UR7, c[0x0][0x39c] ;  /* 0x00007380ff0777ac */ /* 0x000ee20008000800 */
[----:B------:R-:W-:Y:S01]  /*bba0*/  LOP3.LUT R135, R0, 0x44, RZ, 0xfc, !PT ;  /* 0x0000004400877812 */ /* 0x000fe200078efcff */
[----:B------:R4:W-:Y:S01]  /*bbb0*/  @P3 STG.E.U16 desc[UR22][R164.64], R139 ;  /* 0x0000008ba4003986 */ /* 0x0009e2000c101516 */
[----:B------:R-:W-:Y:S02]  /*bbc0*/  LEA R160, P6, R131, R3, 0x1 ;  /* 0x0000000383a07211 */ /* 0x000fe400078c08ff */
[----:B-1----:R-:W-:Y:S01]  /*bbd0*/  ISETP.LT.AND P3, PT, R135, UR4, !P0 ;  /* 0x0000000487007c0c */ /* 0x002fe2000c761270 */
[----:B------:R-:W1:Y:S01]  /*bbe0*/  LDCU UR4, c[0x0][0x39c] ;  /* 0x00007380ff0477ac */ /* 0x000e620008000800 */
[----:B------:R-:W-:Y:S02]  /*bbf0*/  LEA.HI.X.SX32 R161, R131, R2, 0x1, P6 ;  /* 0x0000000283a17211 */ /* 0x000fe400030f0eff */
[----:B0-----:R-:W-:-:S02]  /*bc00*/  PRMT R137, R96, 0x7632, R137 ;  /* 0x0000763260897816 */ /* 0x001fc40000000089 */
[----:B------:R-:W-:Y:S01]  /*bc10*/  LOP3.LUT R131, R0, 0x45, RZ, 0xfc, !PT ;  /* 0x0000004500837812 */ /* 0x000fe200078efcff */
[C---:B------:R-:W-:Y:S01]  /*bc20*/  VIADD R96, R133.reuse, UR5 ;  /* 0x0000000585607c36 */ /* 0x040fe20008000000 */
[-C--:B------:R-:W-:Y:S01]  /*bc30*/  LEA R162, P6, R133, R3.reuse, 0x1 ;  /* 0x0000000385a27211 */ /* 0x080fe200078c08ff */
[----:B------:R0:W-:Y:S01]  /*bc40*/  @P4 STG.E.U16 desc[UR22][R160.64], R137 ;  /* 0x00000089a0004986 */ /* 0x0001e2000c101516 */
[----:B--2---:R-:W-:Y:S01]  /*bc50*/  ISETP.LT.AND P4, PT, R131, UR6, !P0 ;  /* 0x0000000683007c0c */ /* 0x004fe2000c781270 */
[----:B------:R-:W2:Y:S01]  /*bc60*/  LDCU UR6, c[0x0][0x39c] ;  /* 0x00007380ff0677ac */ /* 0x000ea20008000800 */
[----:B------:R-:W-:Y:S01]  /*bc70*/  LEA.HI.X.SX32 R163, R133, R2, 0x1, P6 ;  /* 0x0000000285a37211 */ /* 0x000fe200030f0eff */
[----:B------:R-:W-:Y:S01]  /*bc80*/  VIADD R131, R96, UR5 ;  /* 0x0000000560837c36 */ /* 0x000fe20008000000 */
[----:B------:R-:W-:Y:S02]  /*bc90*/  PRMT R135, R98, 0x7610, R135 ;  /* 0x0000761062877816 */ /* 0x000fe40000000087 */
[----:B----4-:R-:W-:-:S02]  /*bca0*/  LEA R164, P6, R96, R3, 0x1 ;  /* 0x0000000360a47211 */ /* 0x010fc400078c08ff */
[----:B------:R-:W-:Y:S01]  /*bcb0*/  LOP3.LUT R133, R0, 0x46, RZ, 0xfc, !PT ;  /* 0x0000004600857812 */ /* 0x000fe200078efcff */
[----:B------:R4:W-:Y:S01]  /*bcc0*/  @P5 STG.E.U16 desc[UR22][R162.64], R135 ;  /* 0x00000087a2005986 */ /* 0x0009e2000c101516 */
[-C--:B------:R-:W-:Y:S02]  /*bcd0*/  LEA.HI.X.SX32 R165, R96, R2.reuse, 0x1, P6 ;  /* 0x0000000260a57211 */ /* 0x080fe400030f0eff */
[----:B0-----:R-:W-:Y:S02]  /*bce0*/  LEA R160, P6, R131, R3, 0x1 ;  /* 0x0000000383a07211 */ /* 0x001fe400078c08ff */
[----:B-1----:R-:W-:Y:S01]  /*bcf0*/  ISETP.LT.AND P5, PT, R133, UR4, !P0 ;  /* 0x0000000485007c0c */ /* 0x002fe2000c7a1270 */
[----:B------:R-:W0:Y:S01]  /*bd00*/  LDCU UR4, c[0x0][0x39c] ;  /* 0x00007380ff0477ac */ /* 0x000e220008000800 */
[----:B------:R-:W-:Y:S01]  /*bd10*/  PRMT R137, R98, 0x7632, R137 ;  /* 0x0000763262897816 */ /* 0x000fe20000000089 */
[C---:B------:R-:W-:Y:S01]  /*bd20*/  VIADD R96, R131.reuse, UR5 ;  /* 0x0000000583607c36 */ /* 0x040fe20008000000 */
[----:B------:R-:W-:-:S02]  /*bd30*/  LEA.HI.X.SX32 R161, R131, R2, 0x1, P6 ;  /* 0x0000000283a17211 */ /* 0x000fc400030f0eff */
[----:B------:R-:W-:Y:S02]  /*bd40*/  PRMT R133, R100, 0x7610, R133 ;  /* 0x0000761064857816 */ /* 0x000fe40000000085 */
[C---:B------:R-:W-:Y:S01]  /*bd50*/  LOP3.LUT R131, R0.reuse, 0x48, RZ, 0xfc, !PT ;  /* 0x0000004800837812 */ /* 0x040fe200078efcff */
[----:B------:R1:W-:Y:S01]  /*bd60*/  @P2 STG.E.U16 desc[UR22][R164.64], R137 ;  /* 0x00000089a4002986 */ /* 0x0003e2000c101516 */
[----:B------:R-:W-:Y:S02]  /*bd70*/  LOP3.LUT R98, R0, 0x47, RZ, 0xfc, !PT ;  /* 0x0000004700627812 */ /* 0x000fe400078efcff */
[----:B----4-:R-:W-:Y:S01]  /*bd80*/  LEA R162, P6, R96, R3, 0x1 ;  /* 0x0000000360a27211 */ /* 0x010fe200078c08ff */
[----:B------:R4:W-:Y:S01]  /*bd90*/  @P3 STG.E.U16 desc[UR22][R160.64], R133 ;  /* 0x00000085a0003986 */ /* 0x0009e2000c101516 */
[----:B--2---:R-:W-:Y:S01]  /*bda0*/  ISETP.LT.AND P3, PT, R131, UR6, !P0 ;  /* 0x0000000683007c0c */ /* 0x004fe2000c761270 */
[----:B------:R-:W2:Y:S01]  /*bdb0*/  LDCU UR6, c[0x0][0x39c] ;  /* 0x00007380ff0677ac */ /* 0x000ea20008000800 */
[----:B---3--:R-:W-:Y:S01]  /*bdc0*/  ISETP.LT.AND P2, PT, R98, UR7, !P0 ;  /* 0x0000000762007c0c */ /* 0x008fe2000c741270 */
[C---:B------:R-:W-:Y:S01]  /*bdd0*/  VIADD R98, R96.reuse, UR5 ;  /* 0x0000000560627c36 */ /* 0x040fe20008000000 */
[----:B------:R-:W-:Y:S01]  /*bde0*/  LEA.HI.X.SX32 R163, R96, R2, 0x1, P6 ;  /* 0x0000000260a37211 */ /* 0x000fe200030f0eff */
[----:B------:R-:W3:Y:S01]  /*bdf0*/  LDCU UR7, c[0x0][0x39c] ;  /* 0x00007380ff0777ac */ /* 0x000ee20008000800 */
[----:B------:R-:W-:-:S02]  /*be00*/  PRMT R135, R100, 0x7632, R135 ;  /* 0x0000763264877816 */ /* 0x000fc40000000087 */
[----:B------:R-:W-:Y:S01]  /*be10*/  LOP3.LUT R100, R0, 0x49, RZ, 0xfc, !PT ;  /* 0x0000004900647812 */ /* 0x000fe200078efcff */
[C---:B------:R-:W-:Y:S01]  /*be20*/  VIADD R96, R98.reuse, UR5 ;  /* 0x0000000562607c36 */ /* 0x040fe20008000000 */
[-C--:B-1----:R-:W-:Y:S01]  /*be30*/  LEA R164, P6, R98, R3.reuse, 0x1 ;  /* 0x0000000362a47211 */ /* 0x082fe200078c08ff */
[----:B------:R1:W-:Y:S01]  /*be40*/  @P4 STG.E.U16 desc[UR22][R162.64], R135 ;  /* 0x00000087a2004986 */ /* 0x0003e2000c101516 */
[----:B0-----:R-:W-:Y:S01]  /*be50*/  ISETP.LT.AND P4, PT, R100, UR4, !P0 ;  /* 0x0000000464007c0c */ /* 0x001fe2000c781270 */
[----:B------:R-:W0:Y:S01]  /*be60*/  LDCU UR4, c[0x0][0x39c] ;  /* 0x00007380ff0477ac */ /* 0x000e220008000800 */
[-C--:B------:R-:W-:Y:S01]  /*be70*/  LEA.HI.X.SX32 R165, R98, R2.reuse, 0x1, P6 ;  /* 0x0000000262a57211 */ /* 0x080fe200030f0eff */
[C---:B------:R-:W-:Y:S01]  /*be80*/  VIADD R98, R96.reuse, UR5 ;  /* 0x0000000560627c36 */ /* 0x040fe20008000000 */
[----:B----4-:R-:W-:Y:S02]  /*be90*/  LEA R160, P6, R96, R3, 0x1 ;  /* 0x0000000360a07211 */ /* 0x010fe400078c08ff */
[----:B------:R-:W-:Y:S01]  /*bea0*/  LOP3.LUT R100, R0, 0x4a, RZ, 0xfc, !PT ;  /* 0x0000004a00647812 */ /* 0x000fe200078efcff */
[----:B------:R4:W-:Y:S01]  /*beb0*/  @P5 STG.E.U16 desc[UR22][R164.64], R102 ;  /* 0x00000066a4005986 */ /* 0x0009e2000c101516 */
[----:B------:R-:W-:-:S02]  /*bec0*/  LEA.HI.X.SX32 R161, R96, R2, 0x1, P6 ;  /* 0x0000000260a17211 */ /* 0x000fc400030f0eff */
[----:B------:R-:W-:Y:S02]  /*bed0*/  PRMT R131, R102, 0x7632, R131 ;  /* 0x0000763266837816 */ /* 0x000fe40000000083 */
[----:B--2---:R-:W-:Y:S01]  /*bee0*/  ISETP.LT.AND P5, PT, R100, UR6, !P0 ;  /* 0x0000000664007c0c */ /* 0x004fe2000c7a1270 */
[----:B------:R-:W2:Y:S01]  /*bef0*/  LDCU UR6, c[0x0][0x39c] ;  /* 0x00007380ff0677ac */ /* 0x000ea20008000800 */
[-C--:B-1----:R-:W-:Y:S02]  /*bf00*/  LEA R162, P6, R98, R3.reuse, 0x1 ;  /* 0x0000000362a27211 */ /* 0x082fe400078c08ff */
[----:B------:R-:W-:Y:S01]  /*bf10*/  LOP3.LUT R100, R0, 0x4b, RZ, 0xfc, !PT ;  /* 0x0000004b00647812 */ /* 0x000fe200078efcff */
[----:B------:R1:W-:Y:S01]  /*bf20*/  @P2 STG.E.U16 desc[UR22][R160.64], R131 ;  /* 0x00000083a0002986 */ /* 0x0003e2000c101516 */
[C---:B------:R-:W-:Y:S01]  /*bf30*/  LEA.HI.X.SX32 R163, R98.reuse, R2, 0x1, P6 ;  /* 0x0000000262a37211 */ /* 0x040fe200030f0eff */
[----:B------:R-:W-:Y:S01]  /*bf40*/  VIADD R96, R98, UR5 ;  /* 0x0000000562607c36 */ /* 0x000fe20008000000 */
[----:B---3--:R-:W-:Y:S01]  /*bf50*/  ISETP.LT.AND P2, PT, R100, UR7, !P0 ;  /* 0x0000000764007c0c */ /* 0x008fe2000c741270 */
[----:B------:R-:W3:Y:S01]  /*bf60*/  LDCU UR7, c[0x0][0x39c] ;  /* 0x00007380ff0777ac */ /* 0x000ee20008000800 */
[----:B------:R-:W-:Y:S01]  /*bf70*/  LOP3.LUT R100, R0, 0x4c, RZ, 0xfc, !PT ;  /* 0x0000004c00647812 */ /* 0x000fe200078efcff */
[----:B------:R5:W-:Y:S01]  /*bf80*/  @P3 STG.E.U16 desc[UR22][R162.64], R104 ;  /* 0x00000068a2003986 */ /* 0x000be2000c101516 */
[----:B----4-:R-:W-:-:S02]  /*bf90*/  LEA R164, P6, R96, R3, 0x1 ;  /* 0x0000000360a47211 */ /* 0x010fc400078c08ff */
[----:B0-----:R-:W-:Y:S01]  /*bfa0*/  ISETP.LT.AND P3, PT, R100, UR4, !P0 ;  /* 0x0000000464007c0c */ /* 0x001fe2000c761270 */
[----:B------:R-:W0:Y:S01]  /*bfb0*/  LDCU UR4, c[0x0][0x39c] ;  /* 0x00007380ff0477ac */ /* 0x000e220008000800 */
[C---:B------:R-:W-:Y:S01]  /*bfc0*/  VIADD R98, R96.reuse, UR5 ;  /* 0x0000000560627c36 */ /* 0x040fe20008000000 */
[-C--:B------:R-:W-:Y:S02]  /*bfd0*/  LEA.HI.X.SX32 R165, R96, R2.reuse, 0x1, P6 ;  /* 0x0000000260a57211 */ /* 0x080fe400030f0eff */
[----:B------:R-:W-:Y:S02]  /*bfe0*/  PRMT R102, R104, 0x7632, R102 ;  /* 0x0000763268667816 */ /* 0x000fe40000000066 */
[----:B------:R-:W-:Y:S01]  /*bff0*/  LOP3.LUT R100, R0, 0x4d, RZ, 0xfc, !PT ;  /* 0x0000004d00647812 */ /* 0x000fe200078efcff */
[C---:B------:R-:W-:Y:S01]  /*c000*/  VIADD R96, R98.reuse, UR5 ;  /* 0x0000000562607c36 */ /* 0x040fe20008000000 */
[-C--:B-1----:R-:W-:Y:S01]  /*c010*/  LEA R160, P6, R98, R3.reuse, 0x1 ;  /* 0x0000000362a07211 */ /* 0x082fe200078c08ff */
[----:B------:R1:W-:Y:S01]  /*c020*/  @P4 STG.E.U16 desc[UR22][R164.64], R102 ;  /* 0x00000066a4004986 */ /* 0x0003e2000c101516 */
[----:B--2---:R-:W-:Y:S01]  /*c030*/  ISETP.LT.AND P4, PT, R100, UR6, !P0 ;  /* 0x0000000664007c0c */ /* 0x004fe2000c781270 */
[----:B------:R-:W2:Y:S01]  /*c040*/  LDCU UR6, c[0x0][0x39c] ;  /* 0x00007380ff0677ac */ /* 0x000ea20008000800 */
[----:B------:R-:W-:Y:S01]  /*c050*/  LEA.HI.X.SX32 R161, R98, R2, 0x1, P6 ;  /* 0x0000000262a17211 */ /* 0x000fe200030f0eff */
[C---:B------:R-:W-:Y:S01]  /*c060*/  VIADD R98, R96.reuse, UR5 ;  /* 0x0000000560627c36 */ /* 0x040fe20008000000 */
[----:B-----5:R-:W-:-:S02]  /*c070*/  LEA R162, P6, R96, R3, 0x1 ;  /* 0x0000000360a27211 */ /* 0x020fc400078c08ff */
[----:B------:R-:W-:Y:S01]  /*c080*/  LOP3.LUT R100, R0, 0x4e, RZ, 0xfc, !PT ;  /* 0x0000004e00647812 */ /* 0x000fe200078efcff */
[----:B------:R4:W-:Y:S01]  /*c090*/  @P5 STG.E.U16 desc[UR22][R160.64], R106 ;  /* 0x0000006aa0005986 */ /* 0x0009e2000c101516 */
[-C--:B------:R-:W-:Y:S02]  /*c0a0*/  LEA.HI.X.SX32 R163, R96, R2.reuse, 0x1, P6 ;  /* 0x0000000260a37211 */ /* 0x080fe400030f0eff */
[----:B0-----:R-:W-:Y:S01]  /*c0b0*/  ISETP.LT.AND P5, PT, R100, UR4, !P0 ;  /* 0x0000000464007c0c */ /* 0x001fe2000c7a1270 */
[----:B------:R-:W0:Y:S01]  /*c0c0*/  LDCU UR4, c[0x0][0x39c] ;  /* 0x00007380ff0477ac */ /* 0x000e220008000800 */
[----:B-1----:R-:W-:Y:S02]  /*c0d0*/  PRMT R102, R106, 0x7632, R102 ;  /* 0x000076326a667816 */ /* 0x002fe40000000066 */
[-C--:B------:R-:W-:Y:S02]  /*c0e0*/  LEA R164, P6, R98, R3.reuse, 0x1 ;  /* 0x0000000362a47211 */ /* 0x080fe400078c08ff */
        /* <DEDUP_REMOVED lines=9> */
[----:B--2---:R-:W-:Y:S01]  /*c180*/  ISETP.LT.AND P3, PT, R100, UR6, !P0 ;  /* 0x0000000664007c0c */ /* 0x004fe2000c761270 */
[----:B------:R-:W2:Y:S01]  /*c190*/  LDCU UR6, c[0x0][0x39c] ;  /* 0x00007380ff0677ac */ /* 0x000ea20008000800 */
[C---:B------:R-:W-:Y:S01]  /*c1a0*/  VIADD R98, R96.reuse, UR5 ;  /* 0x0000000560627c36 */ /* 0x040fe20008000000 */
[-C--:B------:R-:W-:Y:S02]  /*c1b0*/  LEA.HI.X.SX32 R161, R96, R2.reuse, 0x1, P6 ;  /* 0x0000000260a17211 */ /* 0x080fe400030f0eff */
[----:B-1----:R-:W-:Y:S02]  /*c1c0*/  PRMT R102, R108, 0x7632, R102 ;  /* 0x000076326c667816 */ /* 0x002fe40000000066 */
[----:B------:R-:W-:Y:S01]  /*c1d0*/  LOP3.LUT R100, R0, 0x51, RZ, 0xfc, !PT ;  /* 0x0000005100647812 */ /* 0x000fe200078efcff */
[C---:B------:R-:W-:Y:S01]  /*c1e0*/  VIADD R96, R98.reuse, UR5 ;  /* 0x0000000562607c36 */ /* 0x040fe20008000000 */
[-C--:B------:R-:W-:Y:S01]  /*c1f0*/  LEA R162, P6, R98, R3.reuse, 0x1 ;  /* 0x0000000362a27211 */ /* 0x080fe200078c08ff */
[----:B------:R1:W-:Y:S01]  /*c200*/  @P4 STG.E.U16 desc[UR22][R160.64], R102 ;  /* 0x00000066a0004986 */ /* 0x0003e2000c101516 */
[----:B0-----:R-:W-:Y:S01]  /*c210*/  ISETP.LT.AND P4, PT, R100, UR4, !P0 ;  /* 0x0000000464007c0c */ /* 0x001fe2000c781270 */
[----:B------:R-:W0:Y:S01]  /*c220*/  LDCU UR4, c[0x0][0x39c] ;  /* 0x00007380ff0477ac */ /* 0x000e220008000800 */
[----:B------:R-:W-:Y:S01]  /*c230*/  LEA.HI.X.SX32 R163, R98, R2, 0x1, P6 ;  /* 0x0000000262a37211 */ /* 0x000fe200030f0eff */
[C---:B------:R-:W-:Y:S01]  /*c240*/  VIADD R98, R96.reuse, UR5 ;  /* 0x0000000560627c36 */ /* 0x040fe20008000000 */
[----:B-----5:R-:W-:-:S02]  /*c250*/  LEA R164, P6, R96, R3, 0x1 ;  /* 0x0000000360a47211 */ /* 0x020fc400078c08ff */
[----:B------:R-:W-:Y:S01]  /*c260*/  LOP3.LUT R100, R0, 0x52, RZ, 0xfc, !PT ;  /* 0x0000005200647812 */ /* 0x000fe200078efcff */
[----:B------:R4:W-:Y:S01]  /*c270*/  @P5 STG.E.U16 desc[UR22][R162.64], R110 ;  /* 0x0000006ea2005986 */ /* 0x0009e2000c101516 */
[-C--:B------:R-:W-:Y:S02]  /*c280*/  LEA.HI.X.SX32 R165, R96, R2.reuse, 0x1, P6 ;  /* 0x0000000260a57211 */ /* 0x080fe400030f0eff */
[----:B--2---:R-:W-:Y:S01]  /*c290*/  ISETP.LT.AND P5, PT, R100, UR6, !P0 ;  /* 0x0000000664007c0c */ /* 0x004fe2000c7a1270 */
[----:B------:R-:W2:Y:S01]  /*c2a0*/  LDCU UR6, c[0x0][0x39c] ;  /* 0x00007380ff0677ac */ /* 0x000ea20008000800 */
        /* <DEDUP_REMOVED lines=15> */
[----:B-1----:R-:W-:Y:S02]  /*c3a0*/  PRMT R102, R112, 0x7632, R102 ;  /* 0x0000763270667816 */ /* 0x002fe40000000066 */
[----:B------:R-:W-:Y:S01]  /*c3b0*/  LOP3.LUT R100, R0, 0x55, RZ, 0xfc, !PT ;  /* 0x0000005500647812 */ /* 0x000fe200078efcff */
[C---:B------:R-:W-:Y:S01]  /*c3c0*/  VIADD R96, R98.reuse, UR5 ;  /* 0x0000000562607c36 */ /* 0x040fe20008000000 */
[-C--:B------:R-:W-:Y:S01]  /*c3d0*/  LEA R164, P6, R98, R3.reuse, 0x1 ;  /* 0x0000000362a47211 */ /* 0x080fe200078c08ff */
        /* <DEDUP_REMOVED lines=119> */
[----:B------:R-:W-:Y:S01]  /*cb50*/  LEA R160, P6, R98, R3, 0x1 ;  /* 0x0000000362a07211 */ /* 0x000fe200078c08ff */
[----:B------:R1:W-:Y:S01]  /*cb60*/  @P4 STG.E.U16 desc[UR22][R164.64], R102 ;  /* 0x00000066a4004986 */ /* 0x0003e2000c101516 */
[----:B--2---:R-:W-:Y:S01]  /*cb70*/  ISETP.LT.AND P4, PT, R100, UR6, !P0 ;  /* 0x0000000664007c0c */ /* 0x004fe2000c781270 */
[----:B------:R-:W2:Y:S01]  /*cb80*/  LDCU UR6, c[0x0][0x39c] ;  /* 0x00007380ff0677ac */ /* 0x000ea20008000800 */
[----:B------:R-:W-:Y:S01]  /*cb90*/  LEA.HI.X.SX32 R161, R98, R2, 0x1, P6 ;  /* 0x0000000262a17211 */ /* 0x000fe200030f0eff */
[----:B------:R-:W-:Y:S01]  /*cba0*/  VIADD R98, R96, UR5 ;  /* 0x0000000560627c36 */ /* 0x000fe20008000000 */
[----:B------:R-:W-:-:S02]  /*cbb0*/  PRMT R104, R130, 0x7610, R104 ;  /* 0x0000761082687816 */ /* 0x000fc40000000068 */
[-C--:B-----5:R-:W-:Y:S02]  /*cbc0*/  LEA R162, P6, R96, R3.reuse, 0x1 ;  /* 0x0000000360a27211 */ /* 0x0a0fe400078c08ff */
[----:B------:R-:W-:Y:S01]  /*cbd0*/  LOP3.LUT R100, R0, 0x66, RZ, 0xfc, !PT ;  /* 0x0000006600647812 */ /* 0x000fe200078efcff */
[----:B------:R4:W-:Y:S01]  /*cbe0*/  @P5 STG.E.U16 desc[UR22][R160.64], R104 ;  /* 0x00000068a0005986 */ /* 0x0009e2000c101516 */
[----:B------:R-:W-:Y:S02]  /*cbf0*/  LEA.HI.X.SX32 R163, R96, R2, 0x1, P6 ;  /* 0x0000000260a37211 */ /* 0x000fe400030f0eff */
[----:B-1----:R-:W-:Y:S02]  /*cc00*/  PRMT R102, R130, 0x7632, R102 ;  /* 0x0000763282667816 */ /* 0x002fe40000000066 */
[----:B0-----:R-:W-:Y:S01]  /*cc10*/  ISETP.LT.AND P5, PT, R100, UR4, !P0 ;  /* 0x0000000464007c0c */ /* 0x001fe2000c7a1270 */
[----:B------:R-:W0:Y:S01]  /*cc20*/  LDCU UR4, c[0x0][0x39c] ;  /* 0x00007380ff0477ac */ /* 0x000e220008000800 */
[----:B------:R-:W-:-:S02]  /*cc30*/  LEA R130, P6, R98, R3, 0x1 ;  /* 0x0000000362827211 */ /* 0x000fc400078c08ff */
[----:B------:R-:W-:Y:S01]  /*cc40*/  LOP3.LUT R100, R0, 0x67, RZ, 0xfc, !PT ;  /* 0x0000006700647812 */ /* 0x000fe200078efcff */
[----:B------:R1:W-:Y:S01]  /*cc50*/  @P2 STG.E.U16 desc[UR22][R162.64], R102 ;  /* 0x00000066a2002986 */ /* 0x0003e2000c101516 */
[CC--:B------:R-:W-:Y:S01]  /*cc60*/  LEA.HI.X.SX32 R131, R98.reuse, R2.reuse, 0x1, P6 ;  /* 0x0000000262837211 */ /* 0x0c0fe200030f0eff */
[----:B------:R-:W-:Y:S01]  /*cc70*/  VIADD R96, R98, UR5 ;  /* 0x0000000562607c36 */ /* 0x000fe20008000000 */
[----:B----4-:R-:W-:Y:S02]  /*cc80*/  PRMT R104, R132, 0x7610, R104 ;  /* 0x0000761084687816 */ /* 0x010fe40000000068 */
[----:B---3--:R-:W-:Y:S01]  /*cc90*/  ISETP.LT.AND P2, PT, R100, UR7, !P0 ;  /* 0x0000000764007c0c */ /* 0x008fe2000c741270 */
[----:B------:R-:W-:Y:S01]  /*cca0*/  VIADD R98, R96, UR5 ;  /* 0x0000000560627c36 */ /* 0x000fe20008000000 */
[----:B------:R-:W-:Y:S01]  /*ccb0*/  LOP3.LUT R100, R0, 0x68, RZ, 0xfc, !PT ;  /* 0x0000006800647812 */ /* 0x000fe200078efcff */
[----:B------:R3:W-:Y:S01]  /*ccc0*/  @P3 STG.E.U16 desc[UR22][R130.64], R104 ;  /* 0x0000006882003986 */ /* 0x0007e2000c101516 */
[----:B------:R-:W-:Y:S01]  /*ccd0*/  LEA R160, P6, R96, R3, 0x1 ;  /* 0x0000000360a07211 */ /* 0x000fe200078c08ff */
[----:B------:R-:W4:Y:S01]  /*cce0*/  LDCU UR7, c[0x0][0x39c] ;  /* 0x00007380ff0777ac */ /* 0x000f220008000800 */
[----:B--2---:R-:W-:Y:S01]  /*ccf0*/  ISETP.LT.AND P3, PT, R100, UR6, !P0 ;  /* 0x0000000664007c0c */ /* 0x004fe2000c761270 */
[----:B------:R-:W2:Y:S01]  /*cd00*/  LDCU UR6, c[0x0][0x39c] ;  /* 0x00007380ff0677ac */ /* 0x000ea20008000800 */
[----:B------:R-:W-:-:S02]  /*cd10*/  LEA.HI.X.SX32 R161, R96, R2, 0x1, P6 ;  /* 0x0000000260a17211 */ /* 0x000fc400030f0eff */
[----:B-1----:R-:W-:Y:S02]  /*cd20*/  PRMT R102, R132, 0x7632, R102 ;  /* 0x0000763284667816 */ /* 0x002fe40000000066 */
[----:B------:R-:W-:Y:S01]  /*cd30*/  LOP3.LUT R100, R0, 0x69, RZ, 0xfc, !PT ;  /* 0x0000006900647812 */ /* 0x000fe200078efcff */
[C---:B------:R-:W-:Y:S01]  /*cd40*/  VIADD R96, R98.reuse, UR5 ;  /* 0x0000000562607c36 */ /* 0x040fe20008000000 */
[----:B------:R-:W-:Y:S01]  /*cd50*/  LEA R132, P6, R98, R3, 0x1 ;  /* 0x0000000362847211 */ /* 0x000fe200078c08ff */
[----:B------:R1:W-:Y:S01]  /*cd60*/  @P4 STG.E.U16 desc[UR22][R160.64], R102 ;  /* 0x00000066a0004986 */ /* 0x0003e2000c101516 */
[----:B0-----:R-:W-:Y:S01]  /*cd70*/  ISETP.LT.AND P4, PT, R100, UR4, !P0 ;  /* 0x0000000464007c0c */ /* 0x001fe2000c781270 */
[----:B------:R-:W0:Y:S01]  /*cd80*/  LDCU UR4, c[0x0][0x39c] ;  /* 0x00007380ff0477ac */ /* 0x000e220008000800 */
[----:B------:R-:W-:Y:S01]  /*cd90*/  LEA.HI.X.SX32 R133, R98, R2, 0x1, P6 ;  /* 0x0000000262857211 */ /* 0x000fe200030f0eff */
[----:B------:R-:W-:Y:S01]  /*cda0*/  VIADD R98, R96, UR5 ;  /* 0x0000000560627c36 */ /* 0x000fe20008000000 */
[----:B---3--:R-:W-:-:S02]  /*cdb0*/  PRMT R104, R134, 0x7610, R104 ;  /* 0x0000761086687816 */ /* 0x008fc40000000068 */
[-C--:B------:R-:W-:Y:S02]  /*cdc0*/  LEA R130, P6, R96, R3.reuse, 0x1 ;  /* 0x0000000360827211 */ /* 0x080fe400078c08ff */
[----:B------:R-:W-:Y:S01]  /*cdd0*/  LOP3.LUT R100, R0, 0x6a, RZ, 0xfc, !PT ;  /* 0x0000006a00647812 */ /* 0x000fe200078efcff */
[----:B------:R3:W-:Y:S01]  /*cde0*/  @P5 STG.E.U16 desc[UR22][R132.64], R104 ;  /* 0x0000006884005986 */ /* 0x0007e2000c101516 */
[----:B------:R-:W-:Y:S02]  /*cdf0*/  LEA.HI.X.SX32 R131, R96, R2, 0x1, P6 ;  /* 0x0000000260837211 */ /* 0x000fe400030f0eff */
[----:B-1----:R-:W-:Y:S02]  /*ce00*/  PRMT R102, R134, 0x7632, R102 ;  /* 0x0000763286667816 */ /* 0x002fe40000000066 */
[----:B--2---:R-:W-:Y:S01]  /*ce10*/  ISETP.LT.AND P5, PT, R100, UR6, !P0 ;  /* 0x0000000664007c0c */ /* 0x004fe2000c7a1270 */
[----:B------:R-:W1:Y:S01]  /*ce20*/  LDCU UR6, c[0x0][0x39c] ;  /* 0x00007380ff0677ac */ /* 0x000e620008000800 */
[----:B------:R-:W-:-:S02]  /*ce30*/  LEA R134, P6, R98, R3, 0x1 ;  /* 0x0000000362867211 */ /* 0x000fc400078c08ff */
[----:B------:R-:W-:Y:S01]  /*ce40*/  LOP3.LUT R100, R0, 0x6b, RZ, 0xfc, !PT ;  /* 0x0000006b00647812 */ /* 0x000fe200078efcff */
[----:B------:R2:W-:Y:S01]  /*ce50*/  @P2 STG.E.U16 desc[UR22][R130.64], R102 ;  /* 0x0000006682002986 */ /* 0x0005e2000c101516 */
[CC--:B------:R-:W-:Y:S01]  /*ce60*/  LEA.HI.X.SX32 R135, R98.reuse, R2.reuse, 0x1, P6 ;  /* 0x0000000262877211 */ /* 0x0c0fe200030f0eff */
[----:B------:R-:W-:Y:S01]  /*ce70*/  VIADD R96, R98, UR5 ;  /* 0x0000000562607c36 */ /* 0x000fe20008000000 */
[----:B----4-:R-:W-:Y:S01]  /*ce80*/  ISETP.LT.AND P2, PT, R100, UR7, !P0 ;  /* 0x0000000764007c0c */ /* 0x010fe2000c741270 */
[----:B------:R-:W4:Y:S01]  /*ce90*/  LDCU UR7, c[0x0][0x39c] ;  /* 0x00007380ff0777ac */ /* 0x000f220008000800 */
[----:B------:R-:W-:Y:S01]  /*cea0*/  LOP3.LUT R100, R0, 0x6c, RZ, 0xfc, !PT ;  /* 0x0000006c00647812 */ /* 0x000fe200078efcff */
[----:B------:R5:W-:Y:S01]  /*ceb0*/  @P3 STG.E.U16 desc[UR22][R134.64], R136 ;  /* 0x0000008886003986 */ /* 0x000be2000c101516 */
[----:B---3--:R-:W-:Y:S02]  /*cec0*/  LEA R132, P6, R96, R3, 0x1 ;  /* 0x0000000360847211 */ /* 0x008fe400078c08ff */
[----:B0-----:R-:W-:Y:S01]  /*ced0*/  ISETP.LT.AND P3, PT, R100, UR4, !P0 ;  /* 0x0000000464007c0c */ /* 0x001fe2000c761270 */
[----:B------:R-:W0:Y:S01]  /*cee0*/  LDCU UR4, c[0x0][0x39c] ;  /* 0x00007380ff0477ac */ /* 0x000e220008000800 */
[C---:B------:R-:W-:Y:S01]  /*cef0*/  VIADD R98, R96.reuse, UR5 ;  /* 0x0000000560627c36 */ /* 0x040fe20008000000 */
[----:B------:R-:W-:-:S02]  /*cf00*/  LEA.HI.X.SX32 R133, R96, R2, 0x1, P6 ;  /* 0x0000000260857211 */ /* 0x000fc400030f0eff */
[----:B--2---:R-:W-:Y:S02]  /*cf10*/  PRMT R102, R136, 0x7632, R102 ;  /* 0x0000763288667816 */ /* 0x004fe40000000066 */
        /* <DEDUP_REMOVED lines=14> */
[----:B--2---:R-:W-:Y:S02]  /*d000*/  PRMT R102, R138, 0x7632, R102 ;  /* 0x000076328a667816 */ /* 0x004fe40000000066 */
[-C--:B------:R-:W-:Y:S02]  /*d010*/  LEA R132, P6, R98, R3.reuse, 0x1 ;  /* 0x0000000362847211 */ /* 0x080fe400078c08ff */
[----:B------:R-:W-:Y:S01]  /*d020*/  LOP3.LUT R100, R0, 0x6f, RZ, 0xfc, !PT ;  /* 0x0000006f00647812 */ /* 0x000fe200078efcff */
[----:B------:R2:W-:Y:S01]  /*d030*/  @P2 STG.E.U16 desc[UR22][R134.64], R102 ;  /* 0x0000006686002986 */ /* 0x0005e2000c101516 */
[C---:B------:R-:W-:Y:S01]  /*d040*/  LEA.HI.X.SX32 R133, R98.reuse, R2, 0x1, P6 ;  /* 0x0000000262857211 */ /* 0x040fe200030f0eff */
[----:B------:R-:W-:Y:S01]  /*d050*/  VIADD R96, R98, UR5 ;  /* 0x0000000562607c36 */ /* 0x000fe20008000000 */
[----:B----4-:R-:W-:Y:S01]  /*d060*/  ISETP.LT.AND P2, PT, R100, UR7, !P0 ;  /* 0x0000000764007c0c */ /* 0x010fe2000c741270 */
[----:B------:R-:W4:Y:S01]  /*d070*/  LDCU UR7, c[0x0][0x39c] ;  /* 0x00007380ff0777ac */ /* 0x000f220008000800 */
[----:B------:R-:W-:Y:S01]  /*d080*/  LOP3.LUT R100, R0, 0x70, RZ, 0xfc, !PT ;  /* 0x0000007000647812 */ /* 0x000fe200078efcff */
[----:B------:R5:W-:Y:S01]  /*d090*/  @P3 STG.E.U16 desc[UR22][R132.64], R140 ;  /* 0x0000008c84003986 */ /* 0x000be2000c101516 */
[----:B---3--:R-:W-:-:S02]  /*d0a0*/  LEA R130, P6, R96, R3, 0x1 ;  /* 0x0000000360827211 */ /* 0x008fc400078c08ff */
[----:B-1----:R-:W-:Y:S01]  /*d0b0*/  ISETP.LT.AND P3, PT, R100, UR6, !P0 ;  /* 0x0000000664007c0c */ /* 0x002fe2000c761270 */
[----:B------:R-:W1:Y:S01]  /*d0c0*/  LDCU UR6, c[0x0][0x39c] ;  /* 0x00007380ff0677ac */ /* 0x000e620008000800 */
[C---:B------:R-:W-:Y:S01]  /*d0d0*/  VIADD R98, R96.reuse, UR5 ;  /* 0x0000000560627c36 */ /* 0x040fe20008000000 */
[-C--:B------:R-:W-:Y:S02]  /*d0e0*/  LEA.HI.X.SX32 R131, R96, R2.reuse, 0x1, P6 ;  /* 0x0000000260837211 */ /* 0x080fe400030f0eff */
[----:B--2---:R-:W-:Y:S02]  /*d0f0*/  PRMT R102, R140, 0x7632, R102 ;  /* 0x000076328c667816 */ /* 0x004fe40000000066 */
        /* <DEDUP_REMOVED lines=12> */
[----:B-1----:R-:W-:Y:S01]  /*d1c0*/  ISETP.LT.AND P5, PT, R100, UR6, !P0 ;  /* 0x0000000664007c0c */ /* 0x002fe2000c7a1270 */
[----:B------:R-:W1:Y:S01]  /*d1d0*/  LDCU UR6, c[0x0][0x39c] ;  /* 0x00007380ff0677ac */ /* 0x000e620008000800 */
        /* <DEDUP_REMOVED lines=11> */
[----:B0-----:R-:W-:Y:S01]  /*d290*/  ISETP.LT.AND P3, PT, R100, UR4, !P0 ;  /* 0x0000000464007c0c */ /* 0x001fe2000c761270 */
[----:B------:R-:W0:Y:S01]  /*d2a0*/  LDCU UR4, c[0x0][0x39c] ;  /* 0x00007380ff0477ac */ /* 0x000e220008000800 */
[C---:B------:R-:W-:Y:S01]  /*d2b0*/  VIADD R98, R96.reuse, UR5 ;  /* 0x0000000560627c36 */ /* 0x040fe20008000000 */
[-C--:B------:R-:W-:Y:S02]  /*d2c0*/  LEA.HI.X.SX32 R135, R96, R2.reuse, 0x1, P6 ;  /* 0x0000000260877211 */ /* 0x080fe400030f0eff */
        /* <DEDUP_REMOVED lines=127> */
[----:B-----5:R-:W-:Y:S01]  /*dac0*/  LEA.HI.X.SX32 R129, R98, R2, 0x1, P6 ;  /* 0x0000000262817211 */ /* 0x020fe200030f0eff */
[C---:B------:R-:W-:Y:S01]  /*dad0*/  VIADD R98, R96.reuse, UR5 ;  /* 0x0000000560627c36 */ /* 0x040fe20008000000 */
[----:B------:R-:W-:-:S02]  /*dae0*/  LEA R130, P6, R96, R3, 0x1 ;  /* 0x0000000360827211 */ /* 0x000fc400078c08ff */
[----:B------:R-:W-:Y:S01]  /*daf0*/  LOP3.LUT R100, R0, 0x86, RZ, 0xfc, !PT ;  /* 0x0000008600647812 */ /* 0x000fe200078efcff */
[----:B------:R3:W-:Y:S01]  /*db00*/  @P5 STG.E.U16 desc[UR22][R128.64], R127 ;  /* 0x0000007f80005986 */ /* 0x0007e2000c101516 */
[-C--:B------:R-:W-:Y:S02]  /*db10*/  LEA.HI.X.SX32 R131, R96, R2.reuse, 0x1, P6 ;  /* 0x0000000260837211 */ /* 0x080fe400030f0eff */
[----:B0-----:R-:W-:Y:S01]  /*db20*/  ISETP.LT.AND P5, PT, R100, UR4, !P0 ;  /* 0x0000000464007c0c */ /* 0x001fe2000c7a1270 */
[----:B------:R-:W0:Y:S01]  /*db30*/  LDCU UR4, c[0x0][0x39c] ;  /* 0x00007380ff0477ac */ /* 0x000e220008000800 */
[----:B--2---:R-:W-:Y:S02]  /*db40*/  PRMT R102, R127, 0x7632, R102 ;  /* 0x000076327f667816 */ /* 0x004fe40000000066 */
[----:B------:R-:W-:Y:S02]  /*db50*/  LEA R126, P6, R98, R3, 0x1 ;  /* 0x00000003627e7211 */ /* 0x000fe400078c08ff */
[----:B------:R-:W-:Y:S01]  /*db60*/  LOP3.LUT R100, R0, 0x87, RZ, 0xfc, !PT ;  /* 0x0000008700647812 */ /* 0x000fe200078efcff */
[----:B------:R2:W-:Y:S01]  /*db70*/  @P2 STG.E.U16 desc[UR22][R130.64], R102 ;  /* 0x0000006682002986 */ /* 0x0005e2000c101516 */
[C---:B------:R-:W-:Y:S01]  /*db80*/  VIADD R96, R98.reuse, UR5 ;  /* 0x0000000562607c36 */ /* 0x040fe20008000000 */
[----:B---3--:R-:W-:-:S02]  /*db90*/  LEA.HI.X.SX32 R127, R98, R2, 0x1, P6 ;  /* 0x00000002627f7211 */ /* 0x008fc400030f0eff */
[----:B----4-:R-:W-:Y:S01]  /*dba0*/  ISETP.LT.AND P2, PT, R100, UR7, !P0 ;  /* 0x0000000764007c0c */ /* 0x010fe2000c741270 */
[----:B------:R-:W-:Y:S01]  /*dbb0*/  VIADD R98, R96, UR5 ;  /* 0x0000000560627c36 */ /* 0x000fe20008000000 */
[----:B------:R-:W-:Y:S01]  /*dbc0*/  LOP3.LUT R100, R0, 0x88, RZ, 0xfc, !PT ;  /* 0x0000008800647812 */ /* 0x000fe200078efcff */
[----:B------:R3:W-:Y:S01]  /*dbd0*/  @P3 STG.E.U16 desc[UR22][R126.64], R125 ;  /* 0x0000007d7e003986 */ /* 0x0007e2000c101516 */
[----:B------:R-:W-:Y:S01]  /*dbe0*/  LEA R128, P6, R96, R3, 0x1 ;  /* 0x0000000360807211 */ /* 0x000fe200078c08ff */
[----:B------:R-:W4:Y:S01]  /*dbf0*/  LDCU UR7, c[0x0][0x39c] ;  /* 0x00007380ff0777ac */ /* 0x000f220008000800 */
[----:B-1----:R-:W-:Y:S01]  /*dc00*/  ISETP.LT.AND P3, PT, R100, UR6, !P0 ;  /* 0x0000000664007c0c */ /* 0x002fe2000c761270 */
[----:B------:R-:W1:Y:S01]  /*dc10*/  LDCU UR6, c[0x0][0x39c] ;  /* 0x00007380ff0677ac */ /* 0x000e620008000800 */
[----:B------:R-:W-:Y:S02]  /*dc20*/  LEA.HI.X.SX32 R129, R96, R2, 0x1, P6 ;  /* 0x0000000260817211 */ /* 0x000fe400030f0eff */
[----:B--2---:R-:W-:-:S02]  /*dc30*/  PRMT R102, R125, 0x7632, R102 ;  /* 0x000076327d667816 */ /* 0x004fc40000000066 */
[----:B------:R-:W-:Y:S01]  /*dc40*/  LOP3.LUT R100, R0, 0x89, RZ, 0xfc, !PT ;  /* 0x0000008900647812 */ /* 0x000fe200078efcff */
[C---:B------:R-:W-:Y:S01]  /*dc50*/  VIADD R96, R98.reuse, UR5 ;  /* 0x0000000562607c36 */ /* 0x040fe20008000000 */
[-C--:B------:R-:W-:Y:S01]  /*dc60*/  LEA R124, P6, R98, R3.reuse, 0x1 ;  /* 0x00000003627c7211 */ /* 0x080fe200078c08ff */
[----:B------:R2:W-:Y:S01]  /*dc70*/  @P4 STG.E.U16 desc[UR22][R128.64], R102 ;  /* 0x0000006680004986 */ /* 0x0005e2000c101516 */
[----:B0-----:R-:W-:Y:S01]  /*dc80*/  ISETP.LT.AND P4, PT, R100, UR4, !P0 ;  /* 0x0000000464007c0c */ /* 0x001fe2000c781270 */
[----:B------:R-:W0:Y:S01]  /*dc90*/  LDCU UR4, c[0x0][0x39c] ;  /* 0x00007380ff0477ac */ /* 0x000e220008000800 */
[-C--:B---3--:R-:W-:Y:S01]  /*dca0*/  LEA.HI.X.SX32 R125, R98, R2.reuse, 0x1, P6 ;  /* 0x00000002627d7211 */ /* 0x088fe200030f0eff */
[C---:B------:R-:W-:Y:S01]  /*dcb0*/  VIADD R98, R96.reuse, UR5 ;  /* 0x0000000560627c36 */ /* 0x040fe20008000000 */
[----:B------:R-:W-:Y:S02]  /*dcc0*/  LEA R126, P6, R96, R3, 0x1 ;  /* 0x00000003607e7211 */ /* 0x000fe400078c08ff */
[----:B------:R-:W-:Y:S01]  /*dcd0*/  LOP3.LUT R100, R0, 0x8a, RZ, 0xfc, !PT ;  /* 0x0000008a00647812 */ /* 0x000fe200078efcff */
[----:B------:R3:W-:Y:S01]  /*dce0*/  @P5 STG.E.U16 desc[UR22][R124.64], R123 ;  /* 0x0000007b7c005986 */ /* 0x0007e2000c101516 */
[----:B------:R-:W-:-:S02]  /*dcf0*/  LEA.HI.X.SX32 R127, R96, R2, 0x1, P6 ;  /* 0x00000002607f7211 */ /* 0x000fc400030f0eff */
[----:B-1----:R-:W-:Y:S01]  /*dd00*/  ISETP.LT.AND P5, PT, R100, UR6, !P0 ;  /* 0x0000000664007c0c */ /* 0x002fe2000c7a1270 */
[----:B------:R-:W1:Y:S01]  /*dd10*/  LDCU UR6, c[0x0][0x39c] ;  /* 0x00007380ff0677ac */ /* 0x000e620008000800 */
[----:B--2---:R-:W-:Y:S02]  /*dd20*/  PRMT R102, R123, 0x7632, R102 ;  /* 0x000076327b667816 */ /* 0x004fe40000000066 */
[-C--:B------:R-:W-:Y:S02]  /*dd30*/  LEA R122, P6, R98, R3.reuse, 0x1 ;  /* 0x00000003627a7211 */ /* 0x080fe400078c08ff */
[----:B------:R-:W-:Y:S01]  /*dd40*/  LOP3.LUT R100, R0, 0x8b, RZ, 0xfc, !PT ;  /* 0x0000008b00647812 */ /* 0x000fe200078efcff */
[----:B------:R2:W-:Y:S01]  /*dd50*/  @P2 STG.E.U16 desc[UR22][R126.64], R102 ;  /* 0x000000667e002986 */ /* 0x0005e2000c101516 */
[C---:B------:R-:W-:Y:S01]  /*dd60*/  VIADD R96, R98.reuse, UR5 ;  /* 0x0000000562607c36 */ /* 0x040fe20008000000 */
[-C--:B---3--:R-:W-:Y:S02]  /*dd70*/  LEA.HI.X.SX32 R123, R98, R2.reuse, 0x1, P6 ;  /* 0x00000002627b7211 */ /* 0x088fe400030f0eff */
[----:B----4-:R-:W-:Y:S01]  /*dd80*/  ISETP.LT.AND P2, PT, R100, UR7, !P0 ;  /* 0x0000000764007c0c */ /* 0x010fe2000c741270 */
[----:B------:R-:W-:Y:S01]  /*dd90*/  VIADD R98, R96, UR5 ;  /* 0x0000000560627c36 */ /* 0x000fe20008000000 */
[----:B------:R-:W-:Y:S01]  /*dda0*/  LOP3.LUT R100, R0, 0x8c, RZ, 0xfc, !PT ;  /* 0x0000008c00647812 */ /* 0x000fe200078efcff */
[----:B------:R3:W-:Y:S01]  /*ddb0*/  @P3 STG.E.U16 desc[UR22][R122.64], R121 ;  /* 0x000000797a003986 */ /* 0x0007e2000c101516 */
[----:B------:R-:W-:Y:S01]  /*ddc0*/  LEA R124, P6, R96, R3, 0x1 ;  /* 0x00000003607c7211 */ /* 0x000fe200078c08ff */
[----:B------:R-:W4:Y:S01]  /*ddd0*/  LDCU UR7, c[0x0][0x39c] ;  /* 0x00007380ff0777ac */ /* 0x000f220008000800 */
[----:B0-----:R-:W-:Y:S01]  /*dde0*/  ISETP.LT.AND P3, PT, R100, UR4, !P0 ;  /* 0x0000000464007c0c */ /* 0x001fe2000c761270 */
[----:B------:R-:W0:Y:S01]  /*ddf0*/  LDCU UR4, c[0x0][0x39c] ;  /* 0x00007380ff0477ac */ /* 0x000e220008000800 */
        /* <DEDUP_REMOVED lines=8> */
[----:B---3--:R-:W-:Y:S01]  /*de80*/  LEA.HI.X.SX32 R121, R98, R2, 0x1, P6 ;  /* 0x0000000262797211 */ /* 0x008fe200030f0eff */
        /* <DEDUP_REMOVED lines=124> */
[----:B------:R-:W-:Y:S01]  /*e650*/  LEA.HI.X.SX32 R107, R96, R2, 0x1, P6 ;  /* 0x00000002606b7211 */ /* 0x000fe200030f0eff */
[----:B------:R-:W-:Y:S01]  /*e660*/  VIADD R96, R98, UR5 ;  /* 0x0000000562607c36 */ /* 0x000fe20008000000 */
[----:B0-----:R-:W-:Y:S01]  /*e670*/  ISETP.LT.AND P5, PT, R100, UR4, !P0 ;  /* 0x0000000464007c0c */ /* 0x001fe2000c7a1270 */
[----:B------:R-:W0:Y:S01]  /*e680*/  LDCU UR4, c[0x0][0x39c] ;  /* 0x00007380ff0477ac */ /* 0x000e220008000800 */
[----:B--2---:R-:W-:Y:S02]  /*e690*/  LEA R102, P6, R98, R3, 0x1 ;  /* 0x0000000362667211 */ /* 0x004fe400078c08ff */
[----:B------:R-:W-:Y:S02]  /*e6a0*/  LOP3.LUT R100, R0, 0x9f, RZ, 0xfc, !PT ;  /* 0x0000009f00647812 */ /* 0x000fe400078efcff */
[----:B---3--:R-:W-:-:S02]  /*e6b0*/  PRMT R105, R103, 0x7632, R105 ;  /* 0x0000763267697816 */ /* 0x008fc40000000069 */
[-C--:B------:R-:W-:Y:S01]  /*e6c0*/  LEA.HI.X.SX32 R103, R98, R2.reuse, 0x1, P6 ;  /* 0x0000000262677211 */ /* 0x080fe200030f0eff */
[----:B------:R-:W-:Y:S02]  /*e6d0*/  VIADD R98, R96, UR5 ;  /* 0x0000000560627c36 */ /* 0x000fe40008000000 */
[----:B------:R2:W-:Y:S01]  /*e6e0*/  @P2 STG.E.U16 desc[UR22][R106.64], R105 ;  /* 0x000000696a002986 */ /* 0x0005e2000c101516 */
[----:B----4-:R-:W-:Y:S01]  /*e6f0*/  ISETP.LT.AND P2, PT, R100, UR7, !P0 ;  /* 0x0000000764007c0c */ /* 0x010fe2000c741270 */
[----:B------:R-:W3:Y:S01]  /*e700*/  LDCU UR7, c[0x0][0x39c] ;  /* 0x00007380ff0777ac */ /* 0x000ee20008000800 */
[----:B------:R-:W-:Y:S02]  /*e710*/  LEA R104, P6, R96, R3, 0x1 ;  /* 0x0000000360687211 */ /* 0x000fe400078c08ff */
[----:B------:R-:W-:Y:S01]  /*e720*/  LOP3.LUT R100, R0, 0xa0, RZ, 0xfc, !PT ;  /* 0x000000a000647812 */ /* 0x000fe200078efcff */
[----:B------:R4:W-:Y:S03]  /*e730*/  @P3 STG.E.U16 desc[UR22][R102.64], R101 ;  /* 0x0000006566003986 */ /* 0x0009e6000c101516 */
[----:B-1----:R-:W-:Y:S01]  /*e740*/  ISETP.LT.AND P3, PT, R100, UR6, !P0 ;  /* 0x0000000664007c0c */ /* 0x002fe2000c761270 */
[----:B------:R-:W1:Y:S01]  /*e750*/  LDCU UR6, c[0x0][0x39c] ;  /* 0x00007380ff0677ac */ /* 0x000e620008000800 */
[----:B--2---:R-:W-:-:S02]  /*e760*/  LEA.HI.X.SX32 R105, R96, R2, 0x1, P6 ;  /* 0x0000000260697211 */ /* 0x004fc400030f0eff */
[-C--:B------:R-:W-:Y:S02]  /*e770*/  LEA R100, P6, R98, R3.reuse, 0x1 ;  /* 0x0000000362647211 */ /* 0x080fe400078c08ff */
[----:B------:R-:W-:Y:S02]  /*e780*/  LOP3.LUT R96, R0, 0xa1, RZ, 0xfc, !PT ;  /* 0x000000a100607812 */ /* 0x000fe400078efcff */
[----:B----4-:R-:W-:Y:S02]  /*e790*/  PRMT R103, R101, 0x7632, R103 ;  /* 0x0000763265677816 */ /* 0x010fe40000000067 */
[C---:B------:R-:W-:Y:S01]  /*e7a0*/  LEA.HI.X.SX32 R101, R98.reuse, R2, 0x1, P6 ;  /* 0x0000000262657211 */ /* 0x040fe200030f0eff */
[----:B------:R-:W-:Y:S02]  /*e7b0*/  VIADD R98, R98, UR5 ;  /* 0x0000000562627c36 */ /* 0x000fe40008000000 */
[----:B------:R2:W-:Y:S01]  /*e7c0*/  @P4 STG.E.U16 desc[UR22][R104.64], R103 ;  /* 0x0000006768004986 */ /* 0x0005e2000c101516 */
[----:B0-----:R-:W-:Y:S01]  /*e7d0*/  ISETP.LT.AND P4, PT, R96, UR4, !P0 ;  /* 0x0000000460007c0c */ /* 0x001fe2000c781270 */
[----:B------:R-:W0:Y:S01]  /*e7e0*/  LDCU UR4, c[0x0][0x39c] ;  /* 0x00007380ff0477ac */ /* 0x000e220008000800 */
[C---:B------:R-:W-:Y:S01]  /*e7f0*/  VIADD R96, R98.reuse, UR5 ;  /* 0x0000000562607c36 */ /* 0x040fe20008000000 */
[----:B------:R4:W-:Y:S01]  /*e800*/  @P5 STG.E.U16 desc[UR22][R100.64], R99 ;  /* 0x0000006364005986 */ /* 0x0009e2000c101516 */
[----:B------:R-:W-:-:S04]  /*e810*/  LEA R102, P5, R98, R3, 0x1 ;  /* 0x0000000362667211 */ /* 0x000fc800078a08ff */
[-C--:B--2---:R-:W-:Y:S02]  /*e820*/  LEA.HI.X.SX32 R103, R98, R2.reuse, 0x1, P5 ;  /* 0x0000000262677211 */ /* 0x084fe400028f0eff */
[C---:B------:R-:W-:Y:S02]  /*e830*/  LEA R98, P6, R96.reuse, R3, 0x1 ;  /* 0x0000000360627211 */ /* 0x040fe400078c08ff */
[----:B------:R-:W-:Y:S02]  /*e840*/  PRMT R105, R99, 0x7632, R105 ;  /* 0x0000763263697816 */ /* 0x000fe40000000069 */
[C---:B----4-:R-:W-:Y:S01]  /*e850*/  LEA.HI.X.SX32 R99, R96.reuse, R2, 0x1, P6 ;  /* 0x0000000260637211 */ /* 0x050fe200030f0eff */
[----:B------:R-:W-:Y:S01]  /*e860*/  VIADD R96, R96, UR5 ;  /* 0x0000000560607c36 */ /* 0x000fe20008000000 */
[C---:B------:R-:W-:Y:S02]  /*e870*/  LOP3.LUT R106, R0.reuse, 0xa2, RZ, 0xfc, !PT ;  /* 0x000000a2006a7812 */ /* 0x040fe400078efcff */
[----:B------:R-:W-:Y:S01]  /*e880*/  LOP3.LUT R104, R0, 0xa3, RZ, 0xfc, !PT ;  /* 0x000000a300687812 */ /* 0x000fe200078efcff */
[----:B------:R2:W-:Y:S01]  /*e890*/  @P2 STG.E.U16 desc[UR22][R102.64], R105 ;  /* 0x0000006966002986 */ /* 0x0005e2000c101516 */
[----:B-1----:R-:W-:Y:S01]  /*e8a0*/  ISETP.LT.AND P5, PT, R106, UR6, !P0 ;  /* 0x000000066a007c0c */ /* 0x002fe2000c7a1270 */
[----:B------:R-:W1:Y:S01]  /*e8b0*/  LDCU UR6, c[0x0][0x39c] ;  /* 0x00007380ff0677ac */ /* 0x000e620008000800 */
[----:B---3--:R-:W-:Y:S01]  /*e8c0*/  ISETP.LT.AND P2, PT, R104, UR7, !P0 ;  /* 0x0000000768007c0c */ /* 0x008fe2000c741270 */
[----:B------:R-:W-:Y:S01]  /*e8d0*/  VIADD R104, R96, UR5 ;  /* 0x0000000560687c36 */ /* 0x000fe20008000000 */
[----:B------:R-:W-:-:S02]  /*e8e0*/  LOP3.LUT R101, R0, 0xa4, RZ, 0xfc, !PT ;  /* 0x000000a400657812 */ /* 0x000fc400078efcff */
[CC--:B------:R-:W-:Y:S01]  /*e8f0*/  LEA R100, P6, R96.reuse, R3.reuse, 0x1 ;  /* 0x0000000360647211 */ /* 0x0c0fe200078c08ff */
[----:B------:R3:W-:Y:S01]  /*e900*/  @P3 STG.E.U16 desc[UR22][R98.64], R97 ;  /* 0x0000006162003986 */ /* 0x0007e2000c101516 */
[----:B0-----:R-:W-:Y:S01]  /*e910*/  ISETP.LT.AND P3, PT, R101, UR4, !P0 ;  /* 0x0000000465007c0c */ /* 0x001fe2000c761270 */
[----:B------:R-:W0:Y:S01]  /*e920*/  LDCU UR4, c[0x0][0x39c] ;  /* 0x00007380ff0477ac */ /* 0x000e220008000800 */
[----:B------:R-:W-:Y:S02]  /*e930*/  LEA.HI.X.SX32 R101, R96, R2, 0x1, P6 ;  /* 0x0000000260657211 */ /* 0x000fe400030f0eff */
[----:B------:R-:W-:Y:S01]  /*e940*/  LEA R96, P6, R104, R3, 0x1 ;  /* 0x0000000368607211 */ /* 0x000fe200078c08ff */
[----:B------:R-:W4:Y:S01]  /*e950*/  LDCU UR7, c[0x0][0x39c] ;  /* 0x00007380ff0777ac */ /* 0x000f220008000800 */
[----:B--2---:R-:W-:Y:S02]  /*e960*/  PRMT R105, R69, 0x7610, R105 ;  /* 0x0000761045697816 */ /* 0x004fe40000000069 */
[----:B---3--:R-:W-:-:S02]  /*e970*/  PRMT R99, R97, 0x7632, R99 ;  /* 0x0000763261637816 */ /* 0x008fc40000000063 */
[CC--:B------:R-:W-:Y:S01]  /*e980*/  LEA.HI.X.SX32 R97, R104.reuse, R2.reuse, 0x1, P6 ;  /* 0x0000000268617211 */ /* 0x0c0fe200030f0eff */
[----:B------:R-:W-:Y:S01]  /*e990*/  VIADD R104, R104, UR5 ;  /* 0x0000000568687c36 */ /* 0x000fe20008000000 */
[----:B------:R-:W-:Y:S01]  /*e9a0*/  LOP3.LUT R102, R0, 0xa5, RZ, 0xfc, !PT ;  /* 0x000000a500667812 */ /* 0x000fe200078efcff */
[----:B------:R2:W-:Y:S04]  /*e9b0*/  @P4 STG.E.U16 desc[UR22][R100.64], R99 ;  /* 0x0000006364004986 */ /* 0x0005e8000c101516 */
[----:B------:R3:W-:Y:S01]  /*e9c0*/  @P5 STG.E.U16 desc[UR22][R96.64], R105 ;  /* 0x0000006960005986 */ /* 0x0007e2000c101516 */
[----:B------:R-:W-:Y:S02]  /*e9d0*/  LEA R98, P5, R104, R3, 0x1 ;  /* 0x0000000368627211 */ /* 0x000fe400078a08ff */
[----:B-1----:R-:W-:Y:S01]  /*e9e0*/  ISETP.LT.AND P4, PT, R102, UR6, !P0 ;  /* 0x0000000666007c0c */ /* 0x002fe2000c781270 */
[----:B------:R-:W1:Y:S01]  /*e9f0*/  LDCU UR6, c[0x0][0x39c] ;  /* 0x00007380ff0677ac */ /* 0x000e620008000800 */
[C---:B------:R-:W-:Y:S01]  /*ea00*/  VIADD R102, R104.reuse, UR5 ;  /* 0x0000000568667c36 */ /* 0x040fe20008000000 */
[----:B--2---:R-:W-:-:S02]  /*ea10*/  LEA.HI.X.SX32 R99, R104, R2, 0x1, P5 ;  /* 0x0000000268637211 */ /* 0x004fc400028f0eff */
[----:B---3--:R-:W-:Y:S02]  /*ea20*/  PRMT R97, R69, 0x7632, R97 ;  /* 0x0000763245617816 */ /* 0x008fe40000000061 */
[----:B------:R-:W-:Y:S02]  /*ea30*/  LOP3.LUT R69, R0, 0xa7, RZ, 0xfc, !PT ;  /* 0x000000a700457812 */ /* 0x000fe400078efcff */
[C---:B------:R-:W-:Y:S01]  /*ea40*/  LEA R100, P6, R102.reuse, R3, 0x1 ;  /* 0x0000000366647211 */ /* 0x040fe200078c08ff */
[----:B------:R2:W-:Y:S01]  /*ea50*/  @P2 STG.E.U16 desc[UR22][R98.64], R97 ;  /* 0x0000006162002986 */ /* 0x0005e2000c101516 */
[----:B0-----:R-:W-:Y:S01]  /*ea60*/  ISETP.LT.AND P2, PT, R69, UR4, !P0 ;  /* 0x0000000445007c0c */ /* 0x001fe2000c741270 */
[C---:B------:R-:W-:Y:S01]  /*ea70*/  VIADD R69, R102.reuse, UR5 ;  /* 0x0000000566457c36 */ /* 0x040fe20008000000 */
[----:B------:R-:W0:Y:S01]  /*ea80*/  LDCU UR4, c[0x0][0x39c] ;  /* 0x00007380ff0477ac */ /* 0x000e220008000800 */
[----:B------:R-:W-:-:S03]  /*ea90*/  LEA.HI.X.SX32 R101, R102, R2, 0x1, P6 ;  /* 0x0000000266657211 */ /* 0x000fc600030f0eff */
[C---:B------:R-:W-:Y:S02]  /*eaa0*/  LEA R96, P6, R69.reuse, R3, 0x1 ;  /* 0x0000000345607211 */ /* 0x040fe400078c08ff */
[----:B--2---:R-:W-:Y:S02]  /*eab0*/  PRMT R99, R68, 0x7610, R99 ;  /* 0x0000761044637816 */ /* 0x004fe40000000063 */
[----:B------:R-:W-:Y:S02]  /*eac0*/  LOP3.LUT R102, R0, 0xa8, RZ, 0xfc, !PT ;  /* 0x000000a800667812 */ /* 0x000fe400078efcff */
[C---:B------:R-:W-:Y:S01]  /*ead0*/  LEA.HI.X.SX32 R97, R69.reuse, R2, 0x1, P6 ;  /* 0x0000000245617211 */ /* 0x040fe200030f0eff */
[----:B------:R2:W-:Y:S01]  /*eae0*/  @P3 STG.E.U16 desc[UR22][R100.64], R99 ;  /* 0x0000006364003986 */ /* 0x0005e2000c101516 */
[----:B------:R-:W-:Y:S01]  /*eaf0*/  VIADD R69, R69, UR5 ;  /* 0x0000000545457c36 */ /* 0x000fe20008000000 */
[----:B-1----:R-:W-:Y:S01]  /*eb00*/  ISETP.LT.AND P3, PT, R102, UR6, !P0 ;  /* 0x0000000666007c0c */ /* 0x002fe2000c761270 */
[----:B------:R-:W1:Y:S01]  /*eb10*/  LDCU UR6, c[0x0][0x39c] ;  /* 0x00007380ff0677ac */ /* 0x000e620008000800 */
[----:B------:R-:W-:-:S02]  /*eb20*/  LOP3.LUT R103, R0, 0xa6, RZ, 0xfc, !PT ;  /* 0x000000a600677812 */ /* 0x000fc400078efcff */
[----:B--2---:R-:W-:Y:S01]  /*eb30*/  PRMT R101, R68, 0x7632, R101 ;  /* 0x0000763244657816 */ /* 0x004fe20000000065 */
[----:B------:R-:W-:-:S04]  /*eb40*/  VIADD R98, R69, UR5 ;  /* 0x0000000545627c36 */ /* 0x000fc80008000000 */
[----:B------:R2:W-:Y:S01]  /*eb50*/  @P4 STG.E.U16 desc[UR22][R96.64], R101 ;  /* 0x0000006560004986 */ /* 0x0005e2000c101516 */
[----:B------:R-:W-:Y:S02]  /*eb60*/  LEA R68, P4, R69, R3, 0x1 ;  /* 0x0000000345447211 */ /* 0x000fe400078808ff */
[----:B----4-:R-:W-:Y:S01]  /*eb70*/  ISETP.LT.AND P5, PT, R103, UR7, !P0 ;  /* 0x0000000767007c0c */ /* 0x010fe2000c7a1270 */
[----:B------:R-:W3:Y:S01]  /*eb80*/  LDCU UR7, c[0x0][0x39c] ;  /* 0x00007380ff0777ac */ /* 0x000ee20008000800 */
[----:B------:R-:W-:Y:S02]  /*eb90*/  LEA.HI.X.SX32 R69, R69, R2, 0x1, P4 ;  /* 0x0000000245457211 */ /* 0x000fe400020f0eff */
[----:B--2---:R-:W-:Y:S02]  /*eba0*/  F2FP.F16.F32.PACK_AB R97, R71, R70 ;  /* 0x000000464761723e */ /* 0x004fe400000000ff */
[----:B------:R-:W-:-:S04]  /*ebb0*/  LOP3.LUT R70, R0, 0xa9, RZ, 0xfc, !PT ;  /* 0x000000a900467812 */ /* 0x000fc800078efcff */
[----:B0-----:R-:W-:Y:S01]  /*ebc0*/  ISETP.LT.AND P4, PT, R70, UR4, !P0 ;  /* 0x0000000446007c0c */ /* 0x001fe2000c781270 */
[----:B------:R-:W0:Y:S01]  /*ebd0*/  LDCU UR4, c[0x0][0x39c] ;  /* 0x00007380ff0477ac */ /* 0x000e220008000800 */
[-C--:B------:R-:W-:Y:S02]  /*ebe0*/  LEA R70, P6, R98, R3.reuse, 0x1 ;  /* 0x0000000362467211 */ /* 0x080fe400078c08ff */
[----:B------:R-:W-:Y:S02]  /*ebf0*/  LOP3.LUT R96, R0, 0xaa, RZ, 0xfc, !PT ;  /* 0x000000aa00607812 */ /* 0x000fe400078efcff */
[C---:B------:R-:W-:Y:S01]  /*ec00*/  LEA.HI.X.SX32 R71, R98.reuse, R2, 0x1, P6 ;  /* 0x0000000262477211 */ /* 0x040fe200030f0eff */
[----:B------:R-:W-:Y:S01]  /*ec10*/  VIADD R98, R98, UR5 ;  /* 0x0000000562627c36 */ /* 0x000fe20008000000 */
[----:B------:R-:W-:Y:S01]  /*ec20*/  PRMT R99, R97, 0x7632, R99 ;  /* 0x0000763261637816 */ /* 0x000fe20000000063 */
[----:B------:R2:W-:Y:S01]  /*ec30*/  @P5 STG.E.U16 desc[UR22][R68.64], R97 ;  /* 0x0000006144005986 */ /* 0x0005e2000c101516 */
[----:B-1----:R-:W-:Y:S01]  /*ec40*/  ISETP.LT.AND P6, PT, R96, UR6, !P0 ;  /* 0x0000000660007c0c */ /* 0x002fe2000c7c1270 */
[----:B------:R-:W1:Y:S02]  /*ec50*/  LDCU UR6, c[0x0][0x39c] ;  /* 0x00007380ff0677ac */ /* 0x000e640008000800 */
[----:B------:R4:W-:Y:S01]  /*ec60*/  @P2 STG.E.U16 desc[UR22][R70.64], R99 ;  /* 0x0000006346002986 */ /* 0x0009e2000c101516 */
[----:B------:R-:W-:-:S02]  /*ec70*/  LEA R96, P2, R98, R3, 0x1 ;  /* 0x0000000362607211 */ /* 0x000fc400078408ff */
[----:B------:R-:W-:Y:S01]  /*ec80*/  F2FP.F16.F32.PACK_AB R73, R73, R72 ;  /* 0x000000484949723e */ /* 0x000fe200000000ff */
[----:B------:R-:W-:Y:S01]  /*ec90*/  VIADD R72, R98, UR5 ;  /* 0x0000000562487c36 */ /* 0x000fe20008000000 */
[----:B--2---:R-:W-:Y:S02]  /*eca0*/  LOP3.LUT R68, R0, 0xab, RZ, 0xfc, !PT ;  /* 0x000000ab00447812 */ /* 0x004fe400078efcff */
[-C--:B------:R-:W-:Y:S02]  /*ecb0*/  LEA.HI.X.SX32 R97, R98, R2.reuse, 0x1, P2 ;  /* 0x0000000262617211 */ /* 0x080fe400010f0eff */
[----:B0-----:R-:W-:Y:S01]  /*ecc0*/  ISETP.LT.AND P5, PT, R68, UR4, !P0 ;  /* 0x0000000444007c0c */ /* 0x001fe2000c7a1270 */
[----:B------:R-:W0:Y:S01]  /*ecd0*/  LDCU UR4, c[0x0][0x39c] ;  /* 0x00007380ff0477ac */ /* 0x000e220008000800 */
[----:B------:R-:W-:Y:S02]  /*ece0*/  LOP3.LUT R69, R0, 0xac, RZ, 0xfc, !PT ;  /* 0x000000ac00457812 */ /* 0x000fe400078efcff */
[C---:B------:R-:W-:Y:S01]  /*ecf0*/  LEA R68, P2, R72.reuse, R3, 0x1 ;  /* 0x0000000348447211 */ /* 0x040fe200078408ff */
[----:B------:R2:W-:Y:S01]  /*ed00*/  @P3 STG.E.U16 desc[UR22][R96.64], R73 ;  /* 0x0000004960003986 */ /* 0x0005e2000c101516 */
[----:B---3--:R-:W-:Y:S01]  /*ed10*/  ISETP.LT.AND P3, PT, R69, UR7, !P0 ;  /* 0x0000000745007c0c */ /* 0x008fe2000c761270 */
[----:B------:R-:W3:Y:S01]  /*ed20*/  LDCU UR7, c[0x0][0x39c] ;  /* 0x00007380ff0777ac */ /* 0x000ee20008000800 */
[C---:B------:R-:W-:Y:S01]  /*ed30*/  LEA.HI.X.SX32 R69, R72.reuse, R2, 0x1, P2 ;  /* 0x0000000248457211 */ /* 0x040fe200010f0eff */
[----:B------:R-:W-:Y:S01]  /*ed40*/  VIADD R72, R72, UR5 ;  /* 0x0000000548487c36 */ /* 0x000fe20008000000 */
[----:B----4-:R-:W-:-:S02]  /*ed50*/  PRMT R71, R73, 0x7632, R71 ;  /* 0x0000763249477816 */ /* 0x010fc40000000047 */
[----:B------:R-:W-:-:S03]  /*ed60*/  LOP3.LUT R70, R0, 0xad, RZ, 0xfc, !PT ;  /* 0x000000ad00467812 */ /* 0x000fc600078efcff */
[----:B------:R4:W-:Y:S01]  /*ed70*/  @P4 STG.E.U16 desc[UR22][R68.64], R71 ;  /* 0x0000004744004986 */ /* 0x0009e2000c101516 */
[----:B-1----:R-:W-:Y:S01]  /*ed80*/  ISETP.LT.AND P2, PT, R70, UR6, !P0 ;  /* 0x0000000646007c0c */ /* 0x002fe2000c741270 */
[C---:B--2---:R-:W-:Y:S01]  /*ed90*/  VIADD R96, R72.reuse, UR5 ;  /* 0x0000000548607c36 */ /* 0x044fe20008000000 */
[CC--:B------:R-:W-:Y:S01]  /*eda0*/  LEA R70, P4, R72.reuse, R3.reuse, 0x1 ;  /* 0x0000000348467211 */ /* 0x0c0fe200078808ff */
[----:B------:R-:W1:Y:S01]  /*edb0*/  LDCU UR6, c[0x0][0x39c] ;  /* 0x00007380ff0677ac */ /* 0x000e620008000800 */
[----:B------:R-:W-:Y:S02]  /*edc0*/  F2FP.F16.F32.PACK_AB R74, R75, R74 ;  /* 0x0000004a4b4a723e */ /* 0x000fe400000000ff */
[----:B----4-:R-:W-:Y:S02]  /*edd0*/  LEA.HI.X.SX32 R71, R72, R2, 0x1, P4 ;  /* 0x0000000248477211 */ /* 0x010fe400020f0eff */
[----:B------:R-:W-:Y:S02]  /*ede0*/  LEA R72, P4, R96, R3, 0x1 ;  /* 0x0000000360487211 */ /* 0x000fe400078808ff */
[----:B------:R-:W-:-:S02]  /*edf0*/  PRMT R69, R74, 0x7610, R69 ;  /* 0x000076104a457816 */ /* 0x000fc40000000045 */
[----:B------:R-:W-:Y:S02]  /*ee00*/  PRMT R97, R74, 0x7632, R97 ;  /* 0x000076324a617816 */ /* 0x000fe40000000061 */
[C---:B------:R-:W-:Y:S01]  /*ee10*/  LEA.HI.X.SX32 R73, R96.reuse, R2, 0x1, P4 ;  /* 0x0000000260497211 */ /* 0x040fe200020f0eff */
[----:B------:R-:W-:Y:S01]  /*ee20*/  VIADD R96, R96, UR5 ;  /* 0x0000000560607c36 */ /* 0x000fe20008000000 */
[----:B------:R-:W-:Y:S01]  /*ee30*/  LOP3.LUT R75, R0, 0xae, RZ, 0xfc, !PT ;  /* 0x000000ae004b7812 */ /* 0x000fe200078efcff */
[----:B------:R2:W-:Y:S03]  /*ee40*/  @P6 STG.E.U16 desc[UR22][R70.64], R69 ;  /* 0x0000004546006986 */ /* 0x0005e6000c101516 */
[----:B0-----:R-:W-:Y:S01]  /*ee50*/  ISETP.LT.AND P4, PT, R75, UR4, !P0 ;  /* 0x000000044b007c0c */ /* 0x001fe2000c781270 */
[----:B------:R0:W-:Y:S01]  /*ee60*/  @P5 STG.E.U16 desc[UR22][R72.64], R97 ;  /* 0x0000006148005986 */ /* 0x0001e2000c101516 */
[C---:B------:R-:W-:Y:S01]  /*ee70*/  LEA R68, P5, R96.reuse, R3, 0x1 ;  /* 0x0000000360447211 */ /* 0x040fe200078a08ff */
[----:B------:R-:W4:Y:S01]  /*ee80*/  LDCU UR4, c[0x0][0x39c] ;  /* 0x00007380ff0477ac */ /* 0x000f220008000800 */
[----:B------:R-:W-:Y:S01]  /*ee90*/  VIADD R74, R96, UR5 ;  /* 0x00000005604a7c36 */ /* 0x000fe20008000000 */
[----:B------:R-:W-:-:S02]  /*eea0*/  F2FP.F16.F32.PACK_AB R76, R77, R76 ;  /* 0x0000004c4d4c723e */ /* 0x000fc400000000ff */
[----:B------:R-:W-:Y:S02]  /*eeb0*/  LOP3.LUT R75, R0, 0xaf, RZ, 0xfc, !PT ;  /* 0x000000af004b7812 */ /* 0x000fe400078efcff */
[----:B--2---:R-:W-:Y:S02]  /*eec0*/  LEA.HI.X.SX32 R69, R96, R2, 0x1, P5 ;  /* 0x0000000260457211 */ /* 0x004fe400028f0eff */
[----:B------:R-:W-:Y:S02]  /*eed0*/  LOP3.LUT R71, R0, 0xb0, RZ, 0xfc, !PT ;  /* 0x000000b000477812 */ /* 0x000fe400078efcff */
[----:B------:R-:W-:Y:S01]  /*eee0*/  LEA R70, P6, R74, R3, 0x1 ;  /* 0x000000034a467211 */ /* 0x000fe200078c08ff */
[----:B------:R2:W-:Y:S01]  /*eef0*/  @P3 STG.E.U16 desc[UR22][R68.64], R76 ;  /* 0x0000004c44003986 */ /* 0x0005e2000c101516 */
[----:B-1----:R-:W-:Y:S01]  /*ef00*/  ISETP.LT.AND P5, PT, R75, UR6, !P0 ;  /* 0x000000064b007c0c */ /* 0x002fe2000c7a1270 */
[----:B------:R-:W1:Y:S01]  /*ef10*/  LDCU UR6, c[0x0][0x39c] ;  /* 0x00007380ff0677ac */ /* 0x000e620008000800 */
[----:B---3--:R-:W-:-:S02]  /*ef20*/  ISETP.LT.AND P3, PT, R71, UR7, !P0 ;  /* 0x0000000747007c0c */ /* 0x008fc4000c761270 */
[C---:B------:R-:W-:Y:S01]  /*ef30*/  LEA.HI.X.SX32 R71, R74.reuse, R2, 0x1, P6 ;  /* 0x000000024a477211 */ /* 0x040fe200030f0eff */
[----:B------:R-:W-:Y:S01]  /*ef40*/  VIADD R74, R74, UR5 ;  /* 0x000000054a4a7c36 */ /* 0x000fe20008000000 */
[----:B0-----:R-:W-:Y:S01]  /*ef50*/  LOP3.LUT R73, R0, 0xb1, RZ, 0xfc, !PT ;  /* 0x000000b100497812 */ /* 0x001fe200078efcff */
[----:B------:R-:W0:Y:S01]  /*ef60*/  LDCU UR7, c[0x0][0x39c] ;  /* 0x00007380ff0777ac */ /* 0x000e220008000800 */
[----:B--2---:R-:W-:Y:S01]  /*ef70*/  PRMT R69, R76, 0x7632, R69 ;  /* 0x000076324c457816 */ /* 0x004fe20000000045 */
[C---:B------:R-:W-:Y:S01]  /*ef80*/  VIADD R75, R74.reuse, UR5 ;  /* 0x000000054a4b7c36 */ /* 0x040fe20008000000 */
[----:B------:R-:W-:-:S03]  /*ef90*/  LEA R72, P6, R74, R3, 0x1 ;  /* 0x000000034a487211 */ /* 0x000fc600078c08ff */
[----:B------:R2:W-:Y:S01]  /*efa0*/  @P2 STG.E.U16 desc[UR22][R70.64], R69 ;  /* 0x0000004546002986 */ /* 0x0005e2000c101516 */
[----:B----4-:R-:W-:Y:S01]  /*efb0*/  ISETP.LT.AND P2, PT, R73, UR4, !P0 ;  /* 0x0000000449007c0c */ /* 0x010fe2000c741270 */
[----:B------:R-:W3:Y:S01]  /*efc0*/  LDCU UR4, c[0x0][0x39c] ;  /* 0x00007380ff0477ac */ /* 0x000ee20008000800 */
[----:B------:R-:W-:Y:S02]  /*efd0*/  LEA.HI.X.SX32 R73, R74, R2, 0x1, P6 ;  /* 0x000000024a497211 */ /* 0x000fe400030f0eff */
[----:B------:R-:W-:Y:S02]  /*efe0*/  F2FP.F16.F32.PACK_AB R78, R79, R78 ;  /* 0x0000004e4f4e723e */ /* 0x000fe400000000ff */
[C---:B------:R-:W-:Y:S02]  /*eff0*/  LEA R68, P6, R75.reuse, R3, 0x1 ;  /* 0x000000034b447211 */ /* 0x040fe400078c08ff */
[----:B------:R-:W-:Y:S01]  /*f000*/  LOP3.LUT R74, R0, 0xb2, RZ, 0xfc, !PT ;  /* 0x000000b2004a7812 */ /* 0x000fe200078efcff */
[----:B------:R-:W-:Y:S01]  /*f010*/  @P4 STG.E.U16 desc[UR22][R72.64], R78 ;  /* 0x0000004e48004986 */ /* 0x000fe2000c101516 */
[C---:B--2---:R-:W-:Y:S01]  /*f020*/  LEA.HI.X.SX32 R69, R75.reuse, R2, 0x1, P6 ;  /* 0x000000024b457211 */ /* 0x044fe200030f0eff */
[----:B------:R-:W-:Y:S01]  /*f030*/  VIADD R75, R75, UR5 ;  /* 0x000000054b4b7c36 */ /* 0x000fe20008000000 */
[----:B------:R-:W-:-:S02]  /*f040*/  PRMT R71, R78, 0x7632, R71 ;  /* 0x000076324e477816 */ /* 0x000fc40000000047 */
[----:B-1----:R-:W-:Y:S01]  /*f050*/  ISETP.LT.AND P4, PT, R74, UR6, !P0 ;  /* 0x000000064a007c0c */ /* 0x002fe2000c781270 */
[----:B------:R-:W1:Y:S02]  /*f060*/  LDCU UR6, c[0x0][0x39c] ;  /* 0x00007380ff0677ac */ /* 0x000e640008000800 */
[----:B------:R2:W-:Y:S01]  /*f070*/  @P5 STG.E.U16 desc[UR22][R68.64], R71 ;  /* 0x0000004744005986 */ /* 0x0005e2000c101516 */
[C---:B------:R-:W-:Y:S02]  /*f080*/  LEA R70, P5, R75.reuse, R3, 0x1 ;  /* 0x000000034b467211 */ /* 0x040fe400078a08ff */
[----:B------:R-:W-:Y:S01]  /*f090*/  LOP3.LUT R76, R0, 0xb3, RZ, 0xfc, !PT ;  /* 0x000000b3004c7812 */ /* 0x000fe200078efcff */
[----:B------:R-:W-:Y:S01]  /*f0a0*/  VIADD R74, R75, UR5 ;  /* 0x000000054b4a7c36 */ /* 0x000fe20008000000 */
[----:B------:R-:W-:Y:S02]  /*f0b0*/  F2FP.F16.F32.PACK_AB R80, R81, R80 ;  /* 0x000000505150723e */ /* 0x000fe400000000ff */
[----:B--2---:R-:W-:-:S02]  /*f0c0*/  LEA.HI.X.SX32 R71, R75, R2, 0x1, P5 ;  /* 0x000000024b477211 */ /* 0x004fc400028f0eff */
[----:B---3--:R-:W-:Y:S01]  /*f0d0*/  ISETP.LT.AND P5, PT, R76, UR4, !P0 ;  /* 0x000000044c007c0c */ /* 0x008fe2000c7a1270 */
[----:B------:R-:W2:Y:S01]  /*f0e0*/  LDCU UR4, c[0x0][0x39c] ;  /* 0x00007380ff0477ac */ /* 0x000ea20008000800 */
        /* <DEDUP_REMOVED lines=9> */
[C---:B------:R-:W-:Y:S01]  /*f180*/  LEA R68, P2, R74.reuse, R3, 0x1 ;  /* 0x000000034a447211 */ /* 0x040fe200078408ff */
[----:B------:R-:W-:Y:S01]  /*f190*/  VIADD R75, R74, UR5 ;  /* 0x000000054a4b7c36 */ /* 0x000fe20008000000 */
[----:B------:R-:W-:-:S02]  /*f1a0*/  F2FP.F16.F32.PACK_AB R82, R83, R82 ;  /* 0x000000525352723e */ /* 0x000fc400000000ff */
[C---:B---3--:R-:W-:Y:S02]  /*f1b0*/  LOP3.LUT R70, R0.reuse, 0xb5, RZ, 0xfc, !PT ;  /* 0x000000b500467812 */ /* 0x048fe400078efcff */
[----:B------:R-:W-:Y:S02]  /*f1c0*/  LOP3.LUT R71, R0, 0xb6, RZ, 0xfc, !PT ;  /* 0x000000b600477812 */ /* 0x000fe400078efcff */
[-C--:B----4-:R-:W-:Y:S02]  /*f1d0*/  LEA.HI.X.SX32 R69, R74, R2.reuse, 0x1, P2 ;  /* 0x000000024a457211 */ /* 0x090fe400010f0eff */
[----:B--2---:R-:W-:Y:S01]  /*f1e0*/  ISETP.LT.AND P3, PT, R70, UR4, !P0 ;  /* 0x0000000446007c0c */ /* 0x004fe2000c761270 */
[----:B------:R-:W2:Y:S01]  /*f1f0*/  LDCU UR4, c[0x0][0x39c] ;  /* 0x00007380ff0477ac */ /* 0x000ea20008000800 */
[----:B------:R-:W-:Y:S01]  /*f200*/  LEA R70, P2, R75, R3, 0x1 ;  /* 0x000000034b467211 */ /* 0x000fe200078408ff */
[----:B------:R3:W-:Y:S01]  /*f210*/  @P4 STG.E.U16 desc[UR22][R68.64], R82 ;  /* 0x0000005244004986 */ /* 0x0007e2000c101516 */
[----:B0-----:R-:W-:Y:S01]  /*f220*/  ISETP.LT.AND P4, PT, R71, UR7, !P0 ;  /* 0x0000000747007c0c */ /* 0x001fe2000c781270 */
[----:B------:R-:W0:Y:S01]  /*f230*/  LDCU UR7, c[0x0][0x39c] ;  /* 0x00007380ff0777ac */ /* 0x000e220008000800 */
[C---:B------:R-:W-:Y:S01]  /*f240*/  LEA.HI.X.SX32 R71, R75.reuse, R2, 0x1, P2 ;  /* 0x000000024b477211 */ /* 0x040fe200010f0eff */
[----:B------:R-:W-:Y:S01]  /*f250*/  VIADD R75, R75, UR5 ;  /* 0x000000054b4b7c36 */ /* 0x000fe20008000000 */
[----:B------:R-:W-:-:S02]  /*f260*/  LOP3.LUT R72, R0, 0xb7, RZ, 0xfc, !PT ;  /* 0x000000b700487812 */ /* 0x000fc400078efcff */
[----:B---3--:R-:W-:Y:S01]  /*f270*/  PRMT R69, R82, 0x7632, R69 ;  /* 0x0000763252457816 */ /* 0x008fe20000000045 */
[C---:B------:R-:W-:Y:S01]  /*f280*/  VIADD R74, R75.reuse, UR5 ;  /* 0x000000054b4a7c36 */ /* 0x040fe20008000000 */
[----:B-1----:R-:W-:Y:S01]  /*f290*/  ISETP.LT.AND P2, PT, R72, UR6, !P0 ;  /* 0x0000000648007c0c */ /* 0x002fe2000c741270 */
[----:B------:R-:W1:Y:S02]  /*f2a0*/  LDCU UR6, c[0x0][0x39c] ;  /* 0x00007380ff0677ac */ /* 0x000e640008000800 */
[----:B------:R3:W-:Y:S01]  /*f2b0*/  @P5 STG.E.U16 desc[UR22][R70.64], R69 ;  /* 0x0000004546005986 */ /* 0x0007e2000c101516 */
[----:B------:R-:W-:Y:S02]  /*f2c0*/  LEA R72, P5, R75, R3, 0x1 ;  /* 0x000000034b487211 */ /* 0x000fe400078a08ff */
[----:B------:R-:W-:Y:S02]  /*f2d0*/  F2FP.F16.F32.PACK_AB R84, R85, R84 ;  /* 0x000000545554723e */ /* 0x000fe400000000ff */
[----:B------:R-:W-:-:S02]  /*f2e0*/  LEA.HI.X.SX32 R73, R75, R2, 0x1, P5 ;  /* 0x000000024b497211 */ /* 0x000fc400028f0eff */
[-C--:B------:R-:W-:Y:S02]  /*f2f0*/  LEA R68, P5, R74, R3.reuse, 0x1 ;  /* 0x000000034a447211 */ /* 0x080fe400078a08ff */
[----:B------:R-:W-:Y:S02]  /*f300*/  LOP3.LUT R75, R0, 0xb8, RZ, 0xfc, !PT ;  /* 0x000000b8004b7812 */ /* 0x000fe400078efcff */
[----:B---3--:R-:W-:Y:S02]  /*f310*/  PRMT R71, R84, 0x7632, R71 ;  /* 0x0000763254477816 */ /* 0x008fe40000000047 */
[C---:B------:R-:W-:Y:S01]  /*f320*/  LEA.HI.X.SX32 R69, R74.reuse, R2, 0x1, P5 ;  /* 0x000000024a457211 */ /* 0x040fe200028f0eff */
[----:B------:R-:W-:Y:S01]  /*f330*/  VIADD R74, R74, UR5 ;  /* 0x000000054a4a7c36 */ /* 0x000fe20008000000 */
[----:B------:R3:W-:Y:S01]  /*f340*/  @P6 STG.E.U16 desc[UR22][R72.64], R84 ;  /* 0x0000005448006986 */ /* 0x0007e2000c101516 */
[----:B--2---:R-:W-:Y:S01]  /*f350*/  ISETP.LT.AND P5, PT, R75, UR4, !P0 ;  /* 0x000000044b007c0c */ /* 0x004fe2000c7a1270 */
[----:B------:R-:W2:Y:S02]  /*f360*/  LDCU UR4, c[0x0][0x39c] ;  /* 0x00007380ff0477ac */ /* 0x000ea40008000800 */
[----:B------:R4:W-:Y:S01]  /*f370*/  @P3 STG.E.U16 desc[UR22][R68.64], R71 ;  /* 0x0000004744003986 */ /* 0x0009e2000c101516 */
[C---:B------:R-:W-:Y:S01]  /*f380*/  LEA R70, P3, R74.reuse, R3, 0x1 ;  /* 0x000000034a467211 */ /* 0x040fe200078608ff */
[----:B------:R-:W-:Y:S01]  /*f390*/  VIADD R75, R74, UR5 ;  /* 0x000000054a4b7c36 */ /* 0x000fe20008000000 */
[----:B------:R-:W-:-:S02]  /*f3a0*/  F2FP.F16.F32.PACK_AB R86, R87, R86 ;  /* 0x000000565756723e */ /* 0x000fc400000000ff */
[C---:B------:R-:W-:Y:S02]  /*f3b0*/  LOP3.LUT R76, R0.reuse, 0xb9, RZ, 0xfc, !PT ;  /* 0x000000b9004c7812 */ /* 0x040fe400078efcff */
[----:B---3--:R-:W-:Y:S02]  /*f3c0*/  LOP3.LUT R73, R0, 0xba, RZ, 0xfc, !PT ;  /* 0x000000ba00497812 */ /* 0x008fe400078efcff */
[-C--:B----4-:R-:W-:Y:S02]  /*f3d0*/  LEA.HI.X.SX32 R71, R74, R2.reuse, 0x1, P3 ;  /* 0x000000024a477211 */ /* 0x090fe400018f0eff */
[-C--:B------:R-:W-:Y:S02]  /*f3e0*/  LEA R72, P6, R75, R3.reuse, 0x1 ;  /* 0x000000034b487211 */ /* 0x080fe400078c08ff */
[----:B-1----:R-:W-:Y:S01]  /*f3f0*/  ISETP.LT.AND P3, PT, R76, UR6, !P0 ;  /* 0x000000064c007c0c */ /* 0x002fe2000c761270 */
[----:B------:R1:W-:Y:S01]  /*f400*/  @P4 STG.E.U16 desc[UR22][R70.64], R86 ;  /* 0x0000005646004986 */ /* 0x0003e2000c101516 */
[----:B0-----:R-:W-:Y:S01]  /*f410*/  ISETP.LT.AND P4, PT, R73, UR7, !P0 ;  /* 0x0000000749007c0c */ /* 0x001fe2000c781270 */
[----:B------:R-:W0:Y:S01]  /*f420*/  LDCU UR6, c[0x0][0x39c] ;  /* 0x00007380ff0677ac */ /* 0x000e220008000800 */
[C---:B------:R-:W-:Y:S01]  /*f430*/  LEA.HI.X.SX32 R73, R75.reuse, R2, 0x1, P6 ;  /* 0x000000024b497211 */ /* 0x040fe200030f0eff */
[----:B------:R-:W-:Y:S01]  /*f440*/  VIADD R75, R75, UR5 ;  /* 0x000000054b4b7c36 */ /* 0x000fe20008000000 */
[----:B------:R-:W-:Y:S01]  /*f450*/  LOP3.LUT R69, R0, 0xbb, RZ, 0xfc, !PT ;  /* 0x000000bb00457812 */ /* 0x000fe200078efcff */
[----:B------:R-:W3:Y:S01]  /*f460*/  LDCU UR7, c[0x0][0x39c] ;  /* 0x00007380ff0777ac */ /* 0x000ee20008000800 */
[----:B-1----:R-:W-:Y:S01]  /*f470*/  PRMT R71, R86, 0x7632, R71 ;  /* 0x0000763256477816 */ /* 0x002fe20000000047 */
[C---:B------:R-:W-:Y:S01]  /*f480*/  VIADD R74, R75.reuse, UR5 ;  /* 0x000000054b4a7c36 */ /* 0x040fe20008000000 */
[----:B------:R-:W-:-:S03]  /*f490*/  LEA R68, P6, R75, R3, 0x1 ;  /* 0x000000034b447211 */ /* 0x000fc600078c08ff */
[----:B------:R1:W-:Y:S01]  /*f4a0*/  @P2 STG.E.U16 desc[UR22][R72.64], R71 ;  /* 0x0000004748002986 */ /* 0x0003e2000c101516 */
[----:B--2---:R-:W-:Y:S01]  /*f4b0*/  ISETP.LT.AND P2, PT, R69, UR4, !P0 ;  /* 0x0000000445007c0c */ /* 0x004fe2000c741270 */
[----:B------:R-:W2:Y:S01]  /*f4c0*/  LDCU UR4, c[0x0][0x39c] ;  /* 0x00007380ff0477ac */ /* 0x000ea20008000800 */
[----:B------:R-:W-:Y:S02]  /*f4d0*/  F2FP.F16.F32.PACK_AB R88, R89, R88 ;  /* 0x000000585958723e */ /* 0x000fe400000000ff */
[-C--:B------:R-:W-:Y:S02]  /*f4e0*/  LEA.HI.X.SX32 R69, R75, R2.reuse, 0x1, P6 ;  /* 0x000000024b457211 */ /* 0x080fe400030f0eff */
[----:B------:R-:W-:Y:S02]  /*f4f0*/  LEA R70, P6, R74, R3, 0x1 ;  /* 0x000000034a467211 */ /* 0x000fe400078c08ff */
[----:B------:R-:W-:Y:S01]  /*f500*/  LOP3.LUT R75, R0, 0xbc, RZ, 0xfc, !PT ;  /* 0x000000bc004b7812 */ /* 0x000fe200078efcff */
[----:B------:R4:W-:Y:S01]  /*f510*/  @P5 STG.E.U16 desc[UR22][R68.64], R88 ;  /* 0x0000005844005986 */ /* 0x0009e2000c101516 */
[C---:B-1----:R-:W-:Y:S01]  /*f520*/  LEA.HI.X.SX32 R71, R74.reuse, R2, 0x1, P6 ;  /* 0x000000024a477211 */ /* 0x042fe200030f0eff */
[----:B------:R-:W-:Y:S01]  /*f530*/  VIADD R74, R74, UR5 ;  /* 0x000000054a4a7c36 */ /* 0x000fe20008000000 */
[----:B0-----:R-:W-:Y:S01]  /*f540*/  ISETP.LT.AND P5, PT, R75, UR6, !P0 ;  /* 0x000000064b007c0c */ /* 0x001fe2000c7a1270 */
[----:B------:R-:W0:Y:S01]  /*f550*/  LDCU UR6, c[0x0][0x39c] ;  /* 0x00007380ff0677ac */ /* 0x000e220008000800 */
[----:B----4-:R-:W-:-:S02]  /*f560*/  PRMT R69, R88, 0x7632, R69 ;  /* 0x0000763258457816 */ /* 0x010fc40000000045 */
[----:B------:R-:W-:-:S03]  /*f570*/  LOP3.LUT R76, R0, 0xbd, RZ, 0xfc, !PT ;  /* 0x000000bd004c7812 */ /* 0x000fc600078efcff */
[----:B------:R1:W-:Y:S01]  /*f580*/  @P3 STG.E.U16 desc[UR22][R70.64], R69 ;  /* 0x0000004546003986 */ /* 0x0003e2000c101516 */
[C---:B------:R-:W-:Y:S01]  /*f590*/  LEA R72, P3, R74.reuse, R3, 0x1 ;  /* 0x000000034a487211 */ /* 0x040fe200078608ff */
[----:B------:R-:W-:-:S03]  /*f5a0*/  VIADD R75, R74, UR5 ;  /* 0x000000054a4b7c36 */ /* 0x000fc60008000000 */
[----:B------:R-:W-:Y:S02]  /*f5b0*/  LEA.HI.X.SX32 R73, R74, R2, 0x1, P3 ;  /* 0x000000024a497211 */ /* 0x000fe400018f0eff */
[----:B--2---:R-:W-:Y:S01]  /*f5c0*/  ISETP.LT.AND P3, PT, R76, UR4, !P0 ;  /* 0x000000044c007c0c */ /* 0x004fe2000c761270 */
[----:B------:R-:W2:Y:S01]  /*f5d0*/  LDCU UR4, c[0x0][0x39c] ;  /* 0x00007380ff0477ac */ /* 0x000ea20008000800 */
[----:B------:R-:W-:Y:S02]  /*f5e0*/  F2FP.F16.F32.PACK_AB R90, R91, R90 ;  /* 0x0000005a5b5a723e */ /* 0x000fe400000000ff */
[CC--:B------:R-:W-:Y:S02]  /*f5f0*/  LEA R68, P6, R75.reuse, R3.reuse, 0x1 ;  /* 0x000000034b447211 */ /* 0x0c0fe400078c08ff */
[----:B-1----:R-:W-:Y:S02]  /*f600*/  LOP3.LUT R70, R0, 0xbe, RZ, 0xfc, !PT ;  /* 0x000000be00467812 */ /* 0x002fe400078efcff */
[C---:B------:R-:W-:Y:S01]  /*f610*/  LEA.HI.X.SX32 R69, R75.reuse, R2, 0x1, P6 ;  /* 0x000000024b457211 */ /* 0x040fe200030f0eff */
[----:B------:R-:W-:Y:S01]  /*f620*/  VIADD R75, R75, UR5 ;  /* 0x000000054b4b7c36 */ /* 0x000fe20008000000 */
[----:B------:R-:W-:Y:S01]  /*f630*/  PRMT R71, R90, 0x7632, R71 ;  /* 0x000076325a477816 */ /* 0x000fe20000000047 */
[----:B------:R1:W-:Y:S01]  /*f640*/  @P4 STG.E.U16 desc[UR22][R72.64], R90 ;  /* 0x0000005a48004986 */ /* 0x0003e2000c101516 */
[----:B0-----:R-:W-:Y:S01]  /*f650*/  ISETP.LT.AND P6, PT, R70, UR6, !P0 ;  /* 0x0000000646007c0c */ /* 0x001fe2000c7c1270 */
[----:B------:R-:W0:Y:S02]  /*f660*/  LDCU UR6, c[0x0][0x39c] ;  /* 0x00007380ff0677ac */ /* 0x000e240008000800 */
[----:B------:R4:W-:Y:S01]  /*f670*/  @P2 STG.E.U16 desc[UR22][R68.64], R71 ;  /* 0x0000004744002986 */ /* 0x0009e2000c101516 */
[C---:B------:R-:W-:Y:S01]  /*f680*/  LEA R70, P2, R75.reuse, R3, 0x1 ;  /* 0x000000034b467211 */ /* 0x040fe200078408ff */
[----:B------:R-:W-:Y:S01]  /*f690*/  VIADD R74, R75, UR5 ;  /* 0x000000054b4a7c36 */ /* 0x000fe20008000000 */
[----:B------:R-:W-:-:S02]  /*f6a0*/  F2FP.F16.F32.PACK_AB R92, R93, R92 ;  /* 0x0000005c5d5c723e */ /* 0x000fc400000000ff */
[C---:B-1----:R-:W-:Y:S02]  /*f6b0*/  LOP3.LUT R72, R0.reuse, 0xbf, RZ, 0xfc, !PT ;  /* 0x000000bf00487812 */ /* 0x042fe400078efcff */
[----:B------:R-:W-:Y:S02]  /*f6c0*/  LOP3.LUT R73, R0, 0xc0, RZ, 0xfc, !PT ;  /* 0x000000c000497812 */ /* 0x000fe400078efcff */
[-C--:B----4-:R-:W-:Y:S02]  /*f6d0*/  LEA.HI.X.SX32 R71, R75, R2.reuse, 0x1, P2 ;  /* 0x000000024b477211 */ /* 0x090fe400010f0eff */
[----:B--2---:R-:W-:Y:S01]  /*f6e0*/  ISETP.LT.AND P4, PT, R72, UR4, !P0 ;  /* 0x0000000448007c0c */ /* 0x004fe2000c781270 */
[----:B------:R-:W1:Y:S01]  /*f6f0*/  LDCU UR4, c[0x0][0x39c] ;  /* 0x00007380ff0477ac */ /* 0x000e620008000800 */
[C---:B------:R-:W-:Y:S01]  /*f700*/  LEA R72, P2, R74.reuse, R3, 0x1 ;  /* 0x000000034a487211 */ /* 0x040fe200078408ff */
[----:B------:R-:W-:Y:S01]  /*f710*/  @P5 STG.E.U16 desc[UR22][R70.64], R92 ;  /* 0x0000005c46005986 */ /* 0x000fe2000c101516 */
[----:B---3--:R-:W-:Y:S01]  /*f720*/  ISETP.LT.AND P5, PT, R73, UR7, !P0 ;  /* 0x0000000749007c0c */ /* 0x008fe2000c7a1270 */
[----:B------:R-:W2:Y:S01]  /*f730*/  LDCU UR7, c[0x0][0x39c] ;  /* 0x00007380ff0777ac */ /* 0x000ea20008000800 */
[C---:B------:R-:W-:Y:S01]  /*f740*/  LEA.HI.X.SX32 R73, R74.reuse, R2, 0x1, P2 ;  /* 0x000000024a497211 */ /* 0x040fe200010f0eff */
[----:B------:R-:W-:Y:S01]  /*f750*/  VIADD R74, R74, UR5 ;  /* 0x000000054a4a7c36 */ /* 0x000fe20008000000 */
[----:B------:R-:W-:-:S02]  /*f760*/  PRMT R69, R92, 0x7632, R69 ;  /* 0x000076325c457816 */ /* 0x000fc40000000045 */
[----:B------:R-:W-:Y:S01]  /*f770*/  LOP3.LUT R68, R0, 0xc1, RZ, 0xfc, !PT ;  /* 0x000000c100447812 */ /* 0x000fe200078efcff */
[----:B------:R-:W-:Y:S02]  /*f780*/  VIADD R75, R74, UR5 ;  /* 0x000000054a4b7c36 */ /* 0x000fe40008000000 */
[----:B------:R3:W-:Y:S01]  /*f790*/  @P3 STG.E.U16 desc[UR22][R72.64], R69 ;  /* 0x0000004548003986 */ /* 0x0007e2000c101516 */
[----:B0-----:R-:W-:Y:S01]  /*f7a0*/  ISETP.LT.AND P2, PT, R68, UR6, !P0 ;  /* 0x0000000644007c0c */ /* 0x001fe2000c741270 */
[----:B------:R-:W0:Y:S01]  /*f7b0*/  LDCU UR6, c[0x0][0x39c] ;  /* 0x00007380ff0677ac */ /* 0x000e220008000800 */
[C---:B------:R-:W-:Y:S02]  /*f7c0*/  LEA R68, P3, R74.reuse, R3, 0x1 ;  /* 0x000000034a447211 */ /* 0x040fe400078608ff */
[----:B------:R-:W-:Y:S02]  /*f7d0*/  F2FP.F16.F32.PACK_AB R94, R95, R94 ;  /* 0x0000005e5f5e723e */ /* 0x000fe400000000ff */
[----:B---3--:R-:W-:-:S02]  /*f7e0*/  LEA.HI.X.SX32 R69, R74, R2, 0x1, P3 ;  /* 0x000000024a457211 */ /* 0x008fc400018f0eff */
[C---:B------:R-:W-:Y:S02]  /*f7f0*/  LEA R70, P3, R75.reuse, R3, 0x1 ;  /* 0x000000034b467211 */ /* 0x040fe400078608ff */
[----:B------:R-:W-:Y:S02]  /*f800*/  PRMT R76, R94, 0x7632, R76 ;  /* 0x000076325e4c7816 */ /* 0x000fe4000000004c */
[C---:B------:R-:W-:Y:S01]  /*f810*/  LEA.HI.X.SX32 R71, R75.reuse, R2, 0x1, P3 ;  /* 0x000000024b477211 */ /* 0x040fe200018f0eff */
[----:B------:R-:W-:Y:S01]  /*f820*/  VIADD R75, R75, UR5 ;  /* 0x000000054b4b7c36 */ /* 0x000fe20008000000 */
[----:B------:R-:W-:Y:S01]  /*f830*/  LOP3.LUT R74, R0, 0xc2, RZ, 0xfc, !PT ;  /* 0x000000c2004a7812 */ /* 0x000fe200078efcff */
[----:B------:R-:W-:Y:S04]  /*f840*/  @P6 STG.E.U16 desc[UR22][R68.64], R94 ;  /* 0x0000005e44006986 */ /* 0x000fe8000c101516 */
[----:B------:R3:W-:Y:S01]  /*f850*/  @P4 STG.E.U16 desc[UR22][R70.64], R76 ;  /* 0x0000004c46004986 */ /* 0x0007e2000c101516 */
[----:B-1----:R-:W-:Y:S01]  /*f860*/  ISETP.LT.AND P3, PT, R74, UR4, !P0 ;  /* 0x000000044a007c0c */ /* 0x002fe2000c761270 */
[----:B------:R-:W1:Y:S01]  /*f870*/  LDCU UR4, c[0x0][0x39c] ;  /* 0x00007380ff0477ac */ /* 0x000e620008000800 */
[----:B------:R-:W-:Y:S01]  /*f880*/  VIADD R72, R75, UR5 ;  /* 0x000000054b487c36 */ /* 0x000fe20008000000 */
[----:B------:R-:W-:-:S02]  /*f890*/  LOP3.LUT R73, R0, 0xc3, RZ, 0xfc, !PT ;  /* 0x000000c300497812 */ /* 0x000fc400078efcff */
[----:B---3--:R-:W-:Y:S02]  /*f8a0*/  F2FP.F16.F32.PACK_AB R71, R5, R4 ;  /* 0x000000040547723e */ /* 0x008fe400000000ff */
[-C--:B------:R-:W-:Y:S02]  /*f8b0*/  LEA R4, P4, R75, R3.reuse, 0x1 ;  /* 0x000000034b047211 */ /* 0x080fe400078808ff */
[----:B------:R-:W-:Y:S02]  /*f8c0*/  PRMT R74, R71, 0x7610, R74 ;  /* 0x00007610474a7816 */ /* 0x000fe4000000004a */
[----:B------:R-:W-:Y:S02]  /*f8d0*/  LEA.HI.X.SX32 R5, R75, R2, 0x1, P4 ;  /* 0x000000024b057211 */ /* 0x000fe400020f0eff */
[----:B------:R-:W-:Y:S02]  /*f8e0*/  LOP3.LUT R69, R0, 0xc4, RZ, 0xfc, !PT ;  /* 0x000000c400457812 */ /* 0x000fe400078efcff */
[----:B------:R-:W-:Y:S01]  /*f8f0*/  LEA R68, P6, R72, R3, 0x1 ;  /* 0x0000000348447211 */ /* 0x000fe200078c08ff */
[----:B------:R3:W-:Y:S01]  /*f900*/  @P5 STG.E.U16 desc[UR22][R4.64], R74 ;  /* 0x0000004a04005986 */ /* 0x0007e2000c101516 */
[----:B0-----:R-:W-:Y:S01]  /*f910*/  ISETP.LT.AND P4, PT, R73, UR6, !P0 ;  /* 0x0000000649007c0c */ /* 0x001fe2000c781270 */
[----:B------:R-:W0:Y:S01]  /*f920*/  LDCU UR6, c[0x0][0x39c] ;  /* 0x00007380ff0677ac */ /* 0x000e220008000800 */
[----:B--2---:R-:W-:-:S02]  /*f930*/  ISETP.LT.AND P5, PT, R69, UR7, !P0 ;  /* 0x0000000745007c0c */ /* 0x004fc4000c7a1270 */
[C---:B------:R-:W-:Y:S01]  /*f940*/  LEA.HI.X.SX32 R69, R72.reuse, R2, 0x1, P6 ;  /* 0x0000000248457211 */ /* 0x040fe200030f0eff */
[----:B------:R-:W-:Y:S01]  /*f950*/  VIADD R72, R72, UR5 ;  /* 0x0000000548487c36 */ /* 0x000fe20008000000 */
[----:B------:R-:W-:Y:S01]  /*f960*/  F2FP.F16.F32.PACK_AB R7, R7, R6 ;  /* 0x000000060707723e */ /* 0x000fe200000000ff */
[----:B------:R-:W2:Y:S01]  /*f970*/  LDCU UR7, c[0x0][0x39c] ;  /* 0x00007380ff0777ac */ /* 0x000ea20008000800 */
[----:B---3--:R-:W-:Y:S02]  /*f980*/  PRMT R5, R71, 0x7632, R5 ;  /* 0x0000763247057816 */ /* 0x008fe40000000005 */
[----:B------:R-:W-:Y:S01]  /*f990*/  LOP3.LUT R71, R0, 0xc5, RZ, 0xfc, !PT ;  /* 0x000000c500477812 */ /* 0x000fe200078efcff */
[C---:B------:R-:W-:Y:S01]  /*f9a0*/  VIADD R6, R72.reuse, UR5 ;  /* 0x0000000548067c36 */ /* 0x040fe20008000000 */
[C---:B------:R-:W-:Y:S01]  /*f9b0*/  LEA R70, P6, R72.reuse, R3, 0x1 ;  /* 0x0000000348467211 */ /* 0x040fe200078c08ff */
[----:B------:R3:W-:Y:S01]  /*f9c0*/  @P2 STG.E.U16 desc[UR22][R68.64], R5 ;  /* 0x0000000544002986 */ /* 0x0007e2000c101516 */
[----:B-1----:R-:W-:Y:S01]  /*f9d0*/  ISETP.LT.AND P2, PT, R71, UR4, !P0 ;  /* 0x0000000447007c0c */ /* 0x002fe2000c741270 */
[----:B------:R-:W1:Y:S01]  /*f9e0*/  LDCU UR4, c[0x0][0x39c] ;  /* 0x00007380ff0477ac */ /* 0x000e620008000800 */
[----:B------:R-:W-:-:S02]  /*f9f0*/  LEA.HI.X.SX32 R71, R72, R2, 0x1, P6 ;  /* 0x0000000248477211 */ /* 0x000fc400030f0eff */
[----:B------:R-:W-:Y:S02]  /*fa00*/  LEA R4, P6, R6, R3, 0x1 ;  /* 0x0000000306047211 */ /* 0x000fe400078c08ff */
[----:B------:R-:W-:Y:S02]  /*fa10*/  LOP3.LUT R72, R0, 0xc6, RZ, 0xfc, !PT ;  /* 0x000000c600487812 */ /* 0x000fe400078efcff */
[----:B---3--:R-:W-:Y:S02]  /*fa20*/  PRMT R69, R7, 0x7610, R69 ;  /* 0x0000761007457816 */ /* 0x008fe40000000045 */
[----:B------:R-:W-:-:S03]  /*fa30*/  LEA.HI.X.SX32 R5, R6, R2, 0x1, P6 ;  /* 0x0000000206057211 */ /* 0x000fc600030f0eff */
[----:B------:R3:W-:Y:S01]  /*fa40*/  @P3 STG.E.U16 desc[UR22][R70.64], R69 ;  /* 0x0000004546003986 */ /* 0x0007e2000c101516 */
[----:B0-----:R-:W-:Y:S01]  /*fa50*/  ISETP.LT.AND P3, PT, R72, UR6, !P0 ;  /* 0x0000000648007c0c */ /* 0x001fe2000c761270 */
[----:B------:R-:W0:Y:S01]  /*fa60*/  LDCU UR6, c[0x0][0x39c] ;  /* 0x00007380ff0677ac */ /* 0x000e220008000800 */
[----:B---3--:R-:W-:Y:S01]  /*fa70*/  PRMT R71, R7, 0x7632, R71 ;  /* 0x0000763207477816 */ /* 0x008fe20000000047 */
[----:B------:R-:W-:-:S04]  /*fa80*/  VIADD R7, R6, UR5 ;  /* 0x0000000506077c36 */ /* 0x000fc80008000000 */
[----:B------:R3:W-:Y:S01]  /*fa90*/  @P4 STG.E.U16 desc[UR22][R4.64], R71 ;  /* 0x0000004704004986 */ /* 0x0007e2000c101516 */
[C---:B------:R-:W-:Y:S01]  /*faa0*/  LEA R6, P4, R7.reuse, R3, 0x1 ;  /* 0x0000000307067211 */ /* 0x040fe200078808ff */
[----:B------:R-:W-:-:S03]  /*fab0*/  VIADD R68, R7, UR5 ;  /* 0x0000000507447c36 */ /* 0x000fc60008000000 */
[----:B------:R-:W-:Y:S02]  /*fac0*/  LEA.HI.X.SX32 R7, R7, R2, 0x1, P4 ;  /* 0x0000000207077211 */ /* 0x000fe400020f0eff */
[----:B---3--:R-:W-:Y:S02]  /*fad0*/  F2FP.F16.F32.PACK_AB R5, R9, R8 ;  /* 0x000000080905723e */ /* 0x008fe400000000ff */
[----:B------:R-:W-:-:S04]  /*fae0*/  LOP3.LUT R8, R0, 0xc7, RZ, 0xfc, !PT ;  /* 0x000000c700087812 */ /* 0x000fc800078efcff */
[----:B-1----:R-:W-:Y:S01]  /*faf0*/  ISETP.LT.AND P4, PT, R8, UR4, !P0 ;  /* 0x0000000408007c0c */ /* 0x002fe2000c781270 */
[----:B------:R-:W1:Y:S01]  /*fb00*/  LDCU UR4, c[0x0][0x39c] ;  /* 0x00007380ff0477ac */ /* 0x000e620008000800 */
[-C--:B------:R-:W-:Y:S02]  /*fb10*/  LEA R8, P6, R68, R3.reuse, 0x1 ;  /* 0x0000000344087211 */ /* 0x080fe400078c08ff */
[----:B------:R-:W-:Y:S02]  /*fb20*/  LOP3.LUT R4, R0, 0xc8, RZ, 0xfc, !PT ;  /* 0x000000c800047812 */ /* 0x000fe400078efcff */
[C---:B------:R-:W-:Y:S01]  /*fb30*/  LEA.HI.X.SX32 R9, R68.reuse, R2, 0x1, P6 ;  /* 0x0000000244097211 */ /* 0x040fe200030f0eff */
[----:B------:R-:W-:Y:S01]  /*fb40*/  VIADD R68, R68, UR5 ;  /* 0x0000000544447c36 */ /* 0x000fe20008000000 */
[----:B------:R-:W-:Y:S01]  /*fb50*/  PRMT R69, R5, 0x7632, R69 ;  /* 0x0000763205457816 */ /* 0x000fe20000000045 */
[----:B------:R3:W-:Y:S01]  /*fb60*/  @P5 STG.E.U16 desc[UR22][R6.64], R5 ;  /* 0x0000000506005986 */ /* 0x0007e2000c101516 */
[----:B0-----:R-:W-:Y:S01]  /*fb70*/  ISETP.LT.AND P6, PT, R4, UR6, !P0 ;  /* 0x0000000604007c0c */ /* 0x001fe2000c7c1270 */
[----:B------:R-:W0:Y:S02]  /*fb80*/  LDCU UR6, c[0x0][0x39c] ;  /* 0x00007380ff0677ac */ /* 0x000e240008000800 */
[----:B------:R4:W-:Y:S01]  /*fb90*/  @P2 STG.E.U16 desc[UR22][R8.64], R69 ;  /* 0x0000004508002986 */ /* 0x0009e2000c101516 */
[----:B------:R-:W-:-:S02]  /*fba0*/  LEA R4, P2, R68, R3, 0x1 ;  /* 0x0000000344047211 */ /* 0x000fc400078408ff */
[----:B------:R-:W-:Y:S01]  /*fbb0*/  F2FP.F16.F32.PACK_AB R11, R11, R10 ;  /* 0x0000000a0b0b723e */ /* 0x000fe200000000ff */
[----:B------:R-:W-:Y:S01]  /*fbc0*/  VIADD R10, R68, UR5 ;  /* 0x00000005440a7c36 */ /* 0x000fe20008000000 */
[----:B---3--:R-:W-:Y:S02]  /*fbd0*/  LOP3.LUT R6, R0, 0xc9, RZ, 0xfc, !PT ;  /* 0x000000c900067812 */ /* 0x008fe400078efcff */
[-C--:B------:R-:W-:Y:S02]  /*fbe0*/  LEA.HI.X.SX32 R5, R68, R2.reuse, 0x1, P2 ;  /* 0x0000000244057211 */ /* 0x080fe400010f0eff */
[----:B-1----:R-:W-:Y:S01]  /*fbf0*/  ISETP.LT.AND P5, PT, R6, UR4, !P0 ;  /* 0x0000000406007c0c */ /* 0x002fe2000c7a1270 */
[----:B------:R-:W1:Y:S01]  /*fc00*/  LDCU UR4, c[0x0][0x39c] ;  /* 0x00007380ff0477ac */ /* 0x000e620008000800 */
[----:B------:R-:W-:Y:S02]  /*fc10*/  LOP3.LUT R7, R0, 0xca, RZ, 0xfc, !PT ;  /* 0x000000ca00077812 */ /* 0x000fe400078efcff */
[C---:B------:R-:W-:Y:S01]  /*fc20*/  LEA R6, P2, R10.reuse, R3, 0x1 ;  /* 0x000000030a067211 */ /* 0x040fe200078408ff */
[----:B------:R3:W-:Y:S01]  /*fc30*/  @P3 STG.E.U16 desc[UR22][R4.64], R11 ;  /* 0x0000000b04003986 */ /* 0x0007e2000c101516 */
[----:B--2---:R-:W-:Y:S01]  /*fc40*/  ISETP.LT.AND P3, PT, R7, UR7, !P0 ;  /* 0x0000000707007c0c */ /* 0x004fe2000c761270 */
[----:B------:R-:W2:Y:S01]  /*fc50*/  LDCU UR7, c[0x0][0x39c] ;  /* 0x00007380ff0777ac */ /* 0x000ea20008000800 */
[C---:B------:R-:W-:Y:S01]  /*fc60*/  LEA.HI.X.SX32 R7, R10.reuse, R2, 0x1, P2 ;  /* 0x000000020a077211 */ /* 0x040fe200010f0eff */
[----:B------:R-:W-:Y:S01]  /*fc70*/  VIADD R10, R10, UR5 ;  /* 0x000000050a0a7c36 */ /* 0x000fe20008000000 */
[----:B----4-:R-:W-:-:S02]  /*fc80*/  LOP3.LUT R8, R0, 0xcb, RZ, 0xfc, !PT ;  /* 0x000000cb00087812 */ /* 0x010fc400078efcff */
[----:B---3--:R-:W-:Y:S01]  /*fc90*/  PRMT R5, R11, 0x7632, R5 ;  /* 0x000076320b057816 */ /* 0x008fe20000000005 */
[----:B------:R-:W-:Y:S01]  /*fca0*/  VIADD R11, R10, UR5 ;  /* 0x000000050a0b7c36 */ /* 0x000fe20008000000 */
[----:B0-----:R-:W-:Y:S01]  /*fcb0*/  ISETP.LT.AND P2, PT, R8, UR6, !P0 ;  /* 0x0000000608007c0c */ /* 0x001fe2000c741270 */
[----:B------:R-:W0:Y:S02]  /*fcc0*/  LDCU UR6, c[0x0][0x39c] ;  /* 0x00007380ff0677ac */ /* 0x000e240008000800 */
[----:B------:R3:W-:Y:S01]  /*fcd0*/  @P4 STG.E.U16 desc[UR22][R6.64], R5 ;  /* 0x0000000506004986 */ /* 0x0007e2000c101516 */
[C---:B------:R-:W-:Y:S02]  /*fce0*/  LEA R8, P4, R10.reuse, R3, 0x1 ;  /* 0x000000030a087211 */ /* 0x040fe400078808ff */
[----:B------:R-:W-:Y:S02]  /*fcf0*/  F2FP.F16.F32.PACK_AB R12, R13, R12 ;  /* 0x0000000c0d0c723e */ /* 0x000fe400000000ff */
[----:B------:R-:W-:-:S02]  /*fd00*/  LEA.HI.X.SX32 R9, R10, R2, 0x1, P4 ;  /* 0x000000020a097211 */ /* 0x000fc400020f0eff */
[CC--:B------:R-:W-:Y:S02]  /*fd10*/  LEA R4, P4, R11.reuse, R3.reuse, 0x1 ;  /* 0x000000030b047211 */ /* 0x0c0fe400078808ff */
[C---:B------:R-:W-:Y:S02]  /*fd20*/  PRMT R13, R12.reuse, 0x7632, R13 ;  /* 0x000076320c0d7816 */ /* 0x040fe4000000000d */
[----:B---3--:R-:W-:Y:S02]  /*fd30*/  PRMT R7, R12, 0x7610, R7 ;  /* 0x000076100c077816 */ /* 0x008fe40000000007 */
[C---:B------:R-:W-:Y:S01]  /*fd40*/  LEA.HI.X.SX32 R5, R11.reuse, R2, 0x1, P4 ;  /* 0x000000020b057211 */ /* 0x040fe200020f0eff */
[----:B------:R-:W-:Y:S01]  /*fd50*/  VIADD R11, R11, UR5 ;  /* 0x000000050b0b7c36 */ /* 0x000fe20008000000 */
[----:B------:R-:W-:Y:S01]  /*fd60*/  LOP3.LUT R10, R0, 0xcc, RZ, 0xfc, !PT ;  /* 0x000000cc000a7812 */ /* 0x000fe200078efcff */
[----:B------:R3:W-:Y:S03]  /*fd70*/  @P6 STG.E.U16 desc[UR22][R8.64], R7 ;  /* 0x0000000708006986 */ /* 0x0007e6000c101516 */
[----:B-1----:R-:W-:Y:S01]  /*fd80*/  ISETP.LT.AND P4, PT, R10, UR4, !P0 ;  /* 0x000000040a007c0c */ /* 0x002fe2000c781270 */
[----:B------:R1:W-:Y:S01]  /*fd90*/  @P5 STG.E.U16 desc[UR22][R4.64], R13 ;  /* 0x0000000d04005986 */ /* 0x0003e2000c101516 */
[C---:B------:R-:W-:Y:S01]  /*fda0*/  LEA R6, P5, R11.reuse, R3, 0x1 ;  /* 0x000000030b067211 */ /* 0x040fe200078a08ff */
[----:B------:R-:W4:Y:S01]  /*fdb0*/  LDCU UR4, c[0x0][0x39c] ;  /* 0x00007380ff0477ac */ /* 0x000f220008000800 */
[----:B------:R-:W-:Y:S01]  /*fdc0*/  VIADD R10, R11, UR5 ;  /* 0x000000050b0a7c36 */ /* 0x000fe20008000000 */
[----:B------:R-:W-:-:S02]  /*fdd0*/  F2FP.F16.F32.PACK_AB R14, R15, R14 ;  /* 0x0000000e0f0e723e */ /* 0x000fc400000000ff */
[C---:B------:R-:W-:Y:S02]  /*fde0*/  LOP3.LUT R12, R0.reuse, 0xcd, RZ, 0xfc, !PT ;  /* 0x000000cd000c7812 */ /* 0x040fe400078efcff */
[----:B---3--:R-:W-:Y:S02]  /*fdf0*/  LEA.HI.X.SX32 R7, R11, R2, 0x1, P5 ;  /* 0x000000020b077211 */ /* 0x008fe400028f0eff */
        /* <DEDUP_REMOVED lines=8> */
[----:B-1----:R-:W-:Y:S01]  /*fe80*/  LOP3.LUT R5, R0, 0xcf, RZ, 0xfc, !PT ;  /* 0x000000cf00057812 */ /* 0x002fe200078efcff */
[----:B------:R-:W1:Y:S01]  /*fe90*/  LDCU UR7, c[0x0][0x39c] ;  /* 0x00007380ff0777ac */ /* 0x000e620008000800 */
[----:B---3--:R-:W-:Y:S01]  /*fea0*/  PRMT R7, R14, 0x7632, R7 ;  /* 0x000076320e077816 */ /* 0x008fe20000000007 */
[C---:B------:R-:W-:Y:S01]  /*feb0*/  VIADD R11, R10.reuse, UR5 ;  /* 0x000000050a0b7c36 */ /* 0x040fe20008000000 */
[----:B------:R-:W-:-:S03]  /*fec0*/  LEA R4, P6, R10, R3, 0x1 ;  /* 0x000000030a047211 */ /* 0x000fc600078c08ff */
[----:B------:R2:W-:Y:S01]  /*fed0*/  @P2 STG.E.U16 desc[UR22][R8.64], R7 ;  /* 0x0000000708002986 */ /* 0x0005e2000c101516 */
[----:B----4-:R-:W-:Y:S01]  /*fee0*/  ISETP.LT.AND P2, PT, R5, UR4, !P0 ;  /* 0x0000000405007c0c */ /* 0x010fe2000c741270 */
[----:B------:R-:W3:Y:S01]  /*fef0*/  LDCU UR4, c[0x0][0x39c] ;  /* 0x00007380ff0477ac */ /* 0x000ee20008000800 */
[----:B------:R-:W-:Y:S02]  /*ff00*/  F2FP.F16.F32.PACK_AB R16, R17, R16 ;  /* 0x000000101110723e */ /* 0x000fe400000000ff */
[-C--:B------:R-:W-:Y:S02]  /*ff10*/  LEA.HI.X.SX32 R5, R10, R2.reuse, 0x1, P6 ;  /* 0x000000020a057211 */ /* 0x080fe400030f0eff */
[C---:B------:R-:W-:Y:S02]  /*ff20*/  LEA R6, P6, R11.reuse, R3, 0x1 ;  /* 0x000000030b067211 */ /* 0x040fe400078c08ff */
[----:B------:R-:W-:Y:S01]  /*ff30*/  LOP3.LUT R10, R0, 0xd0, RZ, 0xfc, !PT ;  /* 0x000000d0000a7812 */ /* 0x000fe200078efcff */
[----:B------:R4:W-:Y:S01]  /*ff40*/  @P4 STG.E.U16 desc[UR22][R4.64], R16 ;  /* 0x0000001004004986 */ /* 0x0009e2000c101516 */
[C---:B--2---:R-:W-:Y:S01]  /*ff50*/  LEA.HI.X.SX32 R7, R11.reuse, R2, 0x1, P6 ;  /* 0x000000020b077211 */ /* 0x044fe200030f0eff */
        /* <DEDUP_REMOVED lines=9> */
[----:B---3--:R-:W-:Y:S01]  /*fff0*/  ISETP.LT.AND P5, PT, R12, UR4, !P0 ;  /* 0x000000040c007c0c */ /* 0x008fe2000c7a1270 */
[----:B------:R-:W3:Y:S01]  /*10000*/  LDCU UR4, c[0x0][0x39c] ;  /* 0x00007380ff0477ac */ /* 0x000ee20008000800 */
[----:B------:R-:W-:Y:S02]  /*10010*/  F2FP.F16.F32.PACK_AB R18, R19, R18 ;  /* 0x000000121312723e */ /* 0x000fe400000000ff */
[-C--:B------:R-:W-:Y:S02]  /*10020*/  LEA R4, P6, R10, R3.reuse, 0x1 ;  /* 0x000000030a047211 */ /* 0x080fe400078c08ff */
[----:B--2---:R-:W-:Y:S02]  /*10030*/  LOP3.LUT R6, R0, 0xd2, RZ, 0xfc, !PT ;  /* 0x000000d200067812 */ /* 0x004fe400078efcff */
        /* <DEDUP_REMOVED lines=10> */
[C---:B--2---:R-:W-:Y:S02]  /*100e0*/  LOP3.LUT R8, R0.reuse, 0xd3, RZ, 0xfc, !PT ;  /* 0x000000d300087812 */ /* 0x044fe400078efcff */
[----:B------:R-:W-:Y:S02]  /*100f0*/  LOP3.LUT R9, R0, 0xd4, RZ, 0xfc, !PT ;  /* 0x000000d400097812 */ /* 0x000fe400078efcff */
[-C--:B----4-:R-:W-:Y:S02]  /*10100*/  LEA.HI.X.SX32 R7, R10, R2.reuse, 0x1, P2 ;  /* 0x000000020a077211 */ /* 0x090fe400010f0eff */
[----:B---3--:R-:W-:Y:S01]  /*10110*/  ISETP.LT.AND P3, PT, R8, UR4, !P0 ;  /* 0x0000000408007c0c */ /* 0x008fe2000c761270 */
[----:B------:R-:W2:Y:S01]  /*10120*/  LDCU UR4, c[0x0][0x39c] ;  /* 0x00007380ff0477ac */ /* 0x000ea20008000800 */
[----:B------:R-:W-:Y:S01]  /*10130*/  LEA R8, P2, R11, R3, 0x1 ;  /* 0x000000030b087211 */ /* 0x000fe200078408ff */
[----:B------:R-:W-:Y:S01]  /*10140*/  @P4 STG.E.U16 desc[UR22][R6.64], R20 ;  /* 0x0000001406004986 */ /* 0x000fe2000c101516 */
[----:B-1----:R-:W-:Y:S01]  /*10150*/  ISETP.LT.AND P4, PT, R9, UR7, !P0 ;  /* 0x0000000709007c0c */ /* 0x002fe2000c781270 */
[----:B------:R-:W1:Y:S01]  /*10160*/  LDCU UR7, c[0x0][0x39c] ;  /* 0x00007380ff0777ac */ /* 0x000e620008000800 */
[C---:B------:R-:W-:Y:S01]  /*10170*/  LEA.HI.X.SX32 R9, R11.reuse, R2, 0x1, P2 ;  /* 0x000000020b097211 */ /* 0x040fe200010f0eff */
[----:B------:R-:W-:Y:S01]  /*10180*/  VIADD R11, R11, UR5 ;  /* 0x000000050b0b7c36 */ /* 0x000fe20008000000 */
[----:B------:R-:W-:-:S02]  /*10190*/  PRMT R5, R20, 0x7632, R5 ;  /* 0x0000763214057816 */ /* 0x000fc40000000005 */
[----:B------:R-:W-:Y:S01]  /*101a0*/  LOP3.LUT R4, R0, 0xd5, RZ, 0xfc, !PT ;  /* 0x000000d500047812 */ /* 0x000fe200078efcff */
[C---:B------:R-:W-:Y:S02]  /*101b0*/  VIADD R10, R11.reuse, UR5 ;  /* 0x000000050b0a7c36 */ /* 0x040fe40008000000 */
[----:B------:R3:W-:Y:S01]  /*101c0*/  @P5 STG.E.U16 desc[UR22][R8.64], R5 ;  /* 0x0000000508005986 */ /* 0x0007e2000c101516 */
[----:B0-----:R-:W-:Y:S01]  /*101d0*/  ISETP.LT.AND P2, PT, R4, UR6, !P0 ;  /* 0x0000000604007c0c */ /* 0x001fe2000c741270 */
[----:B------:R-:W0:Y:S01]  /*101e0*/  LDCU UR6, c[0x0][0x39c] ;  /* 0x00007380ff0677ac */ /* 0x000e220008000800 */
[----:B------:R-:W-:Y:S02]  /*101f0*/  LEA R4, P5, R11, R3, 0x1 ;  /* 0x000000030b047211 */ /* 0x000fe400078a08ff */
[----:B------:R-:W-:Y:S02]  /*10200*/  F2FP.F16.F32.PACK_AB R22, R23, R22 ;  /* 0x000000161716723e */ /* 0x000fe400000000ff */
[----:B---3--:R-:W-:-:S02]  /*10210*/  LEA.HI.X.SX32 R5, R11, R2, 0x1, P5 ;  /* 0x000000020b057211 */ /* 0x008fc400028f0eff */
[-C--:B------:R-:W-:Y:S02]  /*10220*/  LEA R6, P5, R10, R3.reuse, 0x1 ;  /* 0x000000030a067211 */ /* 0x080fe400078a08ff */
[----:B------:R-:W-:Y:S02]  /*10230*/  PRMT R9, R22, 0x7632, R9 ;  /* 0x0000763216097816 */ /* 0x000fe40000000009 */
[C---:B------:R-:W-:Y:S01]  /*10240*/  LEA.HI.X.SX32 R7, R10.reuse, R2, 0x1, P5 ;  /* 0x000000020a077211 */ /* 0x040fe200028f0eff */
[----:B------:R-:W-:Y:S01]  /*10250*/  VIADD R10, R10, UR5 ;  /* 0x000000050a0a7c36 */ /* 0x000fe20008000000 */
[----:B------:R-:W-:Y:S01]  /*10260*/  LOP3.LUT R11, R0, 0xd6, RZ, 0xfc, !PT ;  /* 0x000000d6000b7812 */ /* 0x000fe200078efcff */
[----:B------:R3:W-:Y:S03]  /*10270*/  @P6 STG.E.U16 desc[UR22][R4.64], R22 ;  /* 0x0000001604006986 */ /* 0x0007e6000c101516 */
[----:B--2---:R-:W-:Y:S01]  /*10280*/  ISETP.LT.AND P5, PT, R11, UR4, !P0 ;  /* 0x000000040b007c0c */ /* 0x004fe2000c7a1270 */
[----:B------:R2:W-:Y:S01]  /*10290*/  @P3 STG.E.U16 desc[UR22][R6.64], R9 ;  /* 0x0000000906003986 */ /* 0x0005e2000c101516 */
[C---:B------:R-:W-:Y:S01]  /*102a0*/  LEA R8, P3, R10.reuse, R3, 0x1 ;  /* 0x000000030a087211 */ /* 0x040fe200078608ff */
[----:B------:R-:W4:Y:S01]  /*102b0*/  LDCU UR4, c[0x0][0x39c] ;  /* 0x00007380ff0477ac */ /* 0x000f220008000800 */
[----:B------:R-:W-:Y:S01]  /*102c0*/  VIADD R11, R10, UR5 ;  /* 0x000000050a0b7c36 */ /* 0x000fe20008000000 */
[----:B------:R-:W-:-:S02]  /*102d0*/  F2FP.F16.F32.PACK_AB R24, R25, R24 ;  /* 0x000000181918723e */ /* 0x000fc400000000ff */
[C---:B------:R-:W-:Y:S02]  /*102e0*/  LOP3.LUT R12, R0.reuse, 0xd7, RZ, 0xfc, !PT ;  /* 0x000000d7000c7812 */ /* 0x040fe400078efcff */
[----:B---3--:R-:W-:Y:S02]  /*102f0*/  LOP3.LUT R5, R0, 0xd8, RZ, 0xfc, !PT ;  /* 0x000000d800057812 */ /* 0x008fe400078efcff */
[-C--:B--2---:R-:W-:Y:S02]  /*10300*/  LEA.HI.X.SX32 R9, R10, R2.reuse, 0x1, P3 ;  /* 0x000000020a097211 */ /* 0x084fe400018f0eff */
[-C--:B------:R-:W-:Y:S02]  /*10310*/  LEA R4, P6, R11, R3.reuse, 0x1 ;  /* 0x000000030b047211 */ /* 0x080fe400078c08ff */
[----:B0-----:R-:W-:Y:S01]  /*10320*/  ISETP.LT.AND P3, PT, R12, UR6, !P0 ;  /* 0x000000060c007c0c */ /* 0x001fe2000c761270 */
[----:B------:R0:W-:Y:S01]  /*10330*/  @P4 STG.E.U16 desc[UR22][R8.64], R24 ;  /* 0x0000001808004986 */ /* 0x0001e2000c101516 */
[----:B-1----:R-:W-:Y:S01]  /*10340*/  ISETP.LT.AND P4, PT, R5, UR7, !P0 ;  /* 0x0000000705007c0c */ /* 0x002fe2000c781270 */
[----:B------:R-:W1:Y:S01]  /*10350*/  LDCU UR6, c[0x0][0x39c] ;  /* 0x00007380ff0677ac */ /* 0x000e620008000800 */
[C---:B------:R-:W-:Y:S01]  /*10360*/  LEA.HI.X.SX32 R5, R11.reuse, R2, 0x1, P6 ;  /* 0x000000020b057211 */ /* 0x040fe200030f0eff */
[----:B------:R-:W-:Y:S01]  /*10370*/  VIADD R11, R11, UR5 ;  /* 0x000000050b0b7c36 */ /* 0x000fe20008000000 */
[----:B------:R-:W-:Y:S01]  /*10380*/  LOP3.LUT R7, R0, 0xd9, RZ, 0xfc, !PT ;  /* 0x000000d900077812 */ /* 0x000fe200078efcff */
[----:B------:R-:W2:Y:S01]  /*10390*/  LDCU UR7, c[0x0][0x39c] ;  /* 0x00007380ff0777ac */ /* 0x000ea20008000800 */
[----:B0-----:R-:W-:Y:S01]  /*103a0*/  PRMT R9, R24, 0x7632, R9 ;  /* 0x0000763218097816 */ /* 0x001fe20000000009 */
[C---:B------:R-:W-:Y:S01]  /*103b0*/  VIADD R10, R11.reuse, UR5 ;  /* 0x000000050b0a7c36 */ /* 0x040fe20008000000 */
[----:B------:R-:W-:-:S03]  /*103c0*/  LEA R6, P6, R11, R3, 0x1 ;  /* 0x000000030b067211 */ /* 0x000fc600078c08ff */
[----:B------:R0:W-:Y:S01]  /*103d0*/  @P2 STG.E.U16 desc[UR22][R4.64], R9 ;  /* 0x0000000904002986 */ /* 0x0001e2000c101516 */
[----:B----4-:R-:W-:Y:S01]  /*103e0*/  ISETP.LT.AND P2, PT, R7, UR4, !P0 ;  /* 0x0000000407007c0c */ /* 0x010fe2000c741270 */
[----:B------:R-:W3:Y:S01]  /*103f0*/  LDCU UR4, c[0x0][0x39c] ;  /* 0x00007380ff0477ac */ /* 0x000ee20008000800 */
[----:B------:R-:W-:Y:S02]  /*10400*/  LEA.HI.X.SX32 R7, R11, R2, 0x1, P6 ;  /* 0x000000020b077211 */ /* 0x000fe400030f0eff */
[----:B------:R-:W-:Y:S02]  /*10410*/  F2FP.F16.F32.PACK_AB R26, R27, R26 ;  /* 0x0000001a1b1a723e */ /* 0x000fe400000000ff */
[----:B------:R-:W-:Y:S02]  /*10420*/  LEA R8, P6, R10, R3, 0x1 ;  /* 0x000000030a087211 */ /* 0x000fe400078c08ff */
[----:B------:R-:W-:Y:S01]  /*10430*/  LOP3.LUT R11, R0, 0xda, RZ, 0xfc, !PT ;  /* 0x000000da000b7812 */ /* 0x000fe200078efcff */
[----:B------:R-:W-:Y:S01]  /*10440*/  @P5 STG.E.U16 desc[UR22][R6.64], R26 ;  /* 0x0000001a06005986 */ /* 0x000fe2000c101516 */
[C---:B0-----:R-:W-:Y:S01]  /*10450*/  LEA.HI.X.SX32 R9, R10.reuse, R2, 0x1, P6 ;  /* 0x000000020a097211 */ /* 0x041fe200030f0eff */
[----:B------:R-:W-:Y:S01]  /*10460*/  VIADD R10, R10, UR5 ;  /* 0x000000050a0a7c36 */ /* 0x000fe20008000000 */
[----:B------:R-:W-:-:S02]  /*10470*/  PRMT R5, R26, 0x7632, R5 ;  /* 0x000076321a057816 */ /* 0x000fc40000000005 */
[----:B-1----:R-:W-:Y:S01]  /*10480*/  ISETP.LT.AND P5, PT, R11, UR6, !P0 ;  /* 0x000000060b007c0c */ /* 0x002fe2000c7a1270 */
[----:B------:R-:W0:Y:S02]  /*10490*/  LDCU UR6, c[0x0][0x39c] ;  /* 0x00007380ff0677ac */ /* 0x000e240008000800 */
[----:B------:R1:W-:Y:S01]  /*104a0*/  @P3 STG.E.U16 desc[UR22][R8.64], R5 ;  /* 0x0000000508003986 */ /* 0x0003e2000c101516 */
[----:B------:R-:W-:Y:S02]  /*104b0*/  LEA R4, P3, R10, R3, 0x1 ;  /* 0x000000030a047211 */ /* 0x000fe400078608ff */
[----:B------:R-:W-:Y:S01]  /*104c0*/  LOP3.LUT R12, R0, 0xdb, RZ, 0xfc, !PT ;  /* 0x000000db000c7812 */ /* 0x000fe200078efcff */
[C---:B------:R-:W-:Y:S01]  /*104d0*/  VIADD R11, R10.reuse, UR5 ;  /* 0x000000050a0b7c36 */ /* 0x040fe20008000000 */
[----:B------:R-:W-:Y:S02]  /*104e0*/  F2FP.F16.F32.PACK_AB R28, R29, R28 ;  /* 0x0000001c1d1c723e */ /* 0x000fe400000000ff */
[----:B-1----:R-:W-:-:S02]  /*104f0*/  LEA.HI.X.SX32 R5, R10, R2, 0x1, P3 ;  /* 0x000000020a057211 */ /* 0x002fc400018f0eff */
[----:B---3--:R-:W-:Y:S01]  /*10500*/  ISETP.LT.AND P3, PT, R12, UR4, !P0 ;  /* 0x000000040c007c0c */ /* 0x008fe2000c761270 */
[----:B------:R-:W1:Y:S01]  /*10510*/  LDCU UR4, c[0x0][0x39c] ;  /* 0x00007380ff0477ac */ /* 0x000e620008000800 */
[CC--:B------:R-:W-:Y:S02]  /*10520*/  LEA R6, P6, R11.reuse, R3.reuse, 0x1 ;  /* 0x000000030b067211 */ /* 0x0c0fe400078c08ff */
        /* <DEDUP_REMOVED lines=11> */
[C---:B---3--:R-:W-:Y:S02]  /*105e0*/  LOP3.LUT R4, R0.reuse, 0xdd, RZ, 0xfc, !PT ;  /* 0x000000dd00047812 */ /* 0x048fe400078efcff */
[----:B------:R-:W-:Y:S02]  /*105f0*/  LOP3.LUT R5, R0, 0xde, RZ, 0xfc, !PT ;  /* 0x000000de00057812 */ /* 0x000fe400078efcff */
[-C--:B----4-:R-:W-:Y:S02]  /*10600*/  LEA.HI.X.SX32 R9, R11, R2.reuse, 0x1, P2 ;  /* 0x000000020b097211 */ /* 0x090fe400010f0eff */
[----:B-1----:R-:W-:Y:S01]  /*10610*/  ISETP.LT.AND P4, PT, R4, UR4, !P0 ;  /* 0x0000000404007c0c */ /* 0x002fe2000c781270 */
[----:B------:R-:W1:Y:S01]  /*10620*/  LDCU UR4, c[0x0][0x39c] ;  /* 0x00007380ff0477ac */ /* 0x000e620008000800 */
[C---:B------:R-:W-:Y:S01]  /*10630*/  LEA R4, P2, R10.reuse, R3, 0x1 ;  /* 0x000000030a047211 */ /* 0x040fe200078408ff */
[----:B------:R-:W-:Y:S01]  /*10640*/  @P5 STG.E.U16 desc[UR22][R8.64], R30 ;  /* 0x0000001e08005986 */ /* 0x000fe2000c101516 */
[----:B--2---:R-:W-:Y:S01]  /*10650*/  ISETP.LT.AND P5, PT, R5, UR7, !P0 ;  /* 0x0000000705007c0c */ /* 0x004fe2000c7a1270 */
        /* <DEDUP_REMOVED lines=12> */
[CC--:B------:R-:W-:Y:S02]  /*10720*/  LEA R8, P3, R11.reuse, R3.reuse, 0x1 ;  /* 0x000000030b087211 */ /* 0x0c0fe400078608ff */
[----:B------:R-:W-:Y:S02]  /*10730*/  PRMT R5, R32, 0x7632, R5 ;  /* 0x0000763220057816 */ /* 0x000fe40000000005 */
        /* <DEDUP_REMOVED lines=11> */
[----:B---3--:R-:W-:Y:S02]  /*107f0*/  LOP3.LUT R7, R0, 0xe2, RZ, 0xfc, !PT ;  /* 0x000000e200077812 */ /* 0x008fe400078efcff */
[-C--:B-1----:R-:W-:Y:S02]  /*10800*/  LEA.HI.X.SX32 R5, R11, R2.reuse, 0x1, P4 ;  /* 0x000000020b057211 */ /* 0x082fe400020f0eff */
[-C--:B------:R-:W-:Y:S02]  /*10810*/  LEA R6, P6, R10, R3.reuse, 0x1 ;  /* 0x000000030a067211 */ /* 0x080fe400078c08ff */
[----:B0-----:R-:W-:Y:S01]  /*10820*/  ISETP.LT.AND P4, PT, R12, UR6, !P0 ;  /* 0x000000060c007c0c */ /* 0x001fe2000c781270 */
[----:B------:R0:W-:Y:S01]  /*10830*/  @P5 STG.E.U16 desc[UR22][R4.64], R34 ;  /* 0x0000002204005986 */ /* 0x0001e2000c101516 */
[----:B--2---:R-:W-:Y:S01]  /*10840*/  ISETP.LT.AND P5, PT, R7, UR7, !P0 ;  /* 0x0000000707007c0c */ /* 0x004fe2000c7a1270 */
        /* <DEDUP_REMOVED lines=22> */
[C---:B------:R-:W-:Y:S02]  /*109b0*/  LEA R6, P4, R11.reuse, R3, 0x1 ;  /* 0x000000030b067211 */ /* 0x040fe400078808ff */
[----:B------:R-:W-:Y:S01]  /*109c0*/  LOP3.LUT R12, R0, 0xe5, RZ, 0xfc, !PT ;  /* 0x000000e5000c7812 */ /* 0x000fe200078efcff */
[----:B------:R-:W-:Y:S01]  /*109d0*/  VIADD R10, R11, UR5 ;  /* 0x000000050b0a7c36 */ /* 0x000fe20008000000 */
[----:B------:R-:W-:Y:S02]  /*109e0*/  F2FP.F16.F32.PACK_AB R38, R39, R38 ;  /* 0x000000262726723e */ /* 0x000fe400000000ff */
[----:B-1----:R-:W-:-:S02]  /*109f0*/  LEA.HI.X.SX32 R7, R11, R2, 0x1, P4 ;  /* 0x000000020b077211 */ /* 0x002fc400020f0eff */
[----:B---3--:R-:W-:Y:S01]  /*10a00*/  ISETP.LT.AND P4, PT, R12, UR4, !P0 ;  /* 0x000000040c007c0c */ /* 0x008fe2000c781270 */
        /* <DEDUP_REMOVED lines=18> */
[----:B------:R-:W-:Y:S01]  /*10b30*/  LEA R6, P2, R11, R3, 0x1 ;  /* 0x000000030b067211 */ /* 0x000fe200078408ff */
[----:B------:R3:W-:Y:S01]  /*10b40*/  @P3 STG.E.U16 desc[UR22][R4.64], R40 ;  /* 0x0000002804003986 */ /* 0x0007e2000c101516 */
[----:B--2---:R-:W-:Y:S01]  /*10b50*/  ISETP.LT.AND P3, PT, R7, UR7, !P0 ;  /* 0x0000000707007c0c */ /* 0x004fe2000c761270 */
[----:B------:R-:W2:Y:S01]  /*10b60*/  LDCU UR7, c[0x0][0x39c] ;  /* 0x00007380ff0777ac */ /* 0x000ea20008000800 */
[C---:B------:R-:W-:Y:S01]  /*10b70*/  LEA.HI.X.SX32 R7, R11.reuse, R2, 0x1, P2 ;  /* 0x000000020b077211 */ /* 0x040fe200010f0eff */
[----:B------:R-:W-:Y:S01]  /*10b80*/  VIADD R11, R11, UR5 ;  /* 0x000000050b0b7c36 */ /* 0x000fe20008000000 */
[----:B------:R-:W-:-:S02]  /*10b90*/  LOP3.LUT R8, R0, 0xe9, RZ, 0xfc, !PT ;  /* 0x000000e900087812 */ /* 0x000fc400078efcff */
[----:B---3--:R-:W-:Y:S01]  /*10ba0*/  PRMT R5, R40, 0x7632, R5 ;  /* 0x0000763228057816 */ /* 0x008fe20000000005 */
[C---:B------:R-:W-:Y:S01]  /*10bb0*/  VIADD R10, R11.reuse, UR5 ;  /* 0x000000050b0a7c36 */ /* 0x040fe20008000000 */
[----:B0-----:R-:W-:Y:S01]  /*10bc0*/  ISETP.LT.AND P2, PT, R8, UR6, !P0 ;  /* 0x0000000608007c0c */ /* 0x001fe2000c741270 */
[----:B------:R-:W0:Y:S02]  /*10bd0*/  LDCU UR6, c[0x0][0x39c] ;  /* 0x00007380ff0677ac */ /* 0x000e240008000800 */
        /* <DEDUP_REMOVED lines=10> */
[----:B-1----:R-:W-:Y:S01]  /*10c80*/  ISETP.LT.AND P4, PT, R11, UR4, !P0 ;  /* 0x000000040b007c0c */ /* 0x002fe2000c781270 */
[----:B------:R-:W1:Y:S02]  /*10c90*/  LDCU UR4, c[0x0][0x39c] ;  /* 0x00007380ff0477ac */ /* 0x000e640008000800 */
        /* <DEDUP_REMOVED lines=8> */
[----:B0-----:R-:W-:Y:S01]  /*10d20*/  ISETP.LT.AND P5, PT, R12, UR6, !P0 ;  /* 0x000000060c007c0c */ /* 0x001fe2000c7a1270 */
[----:B------:R0:W-:Y:S01]  /*10d30*/  @P3 STG.E.U16 desc[UR22][R6.64], R44 ;  /* 0x0000002c06003986 */ /* 0x0001e2000c101516 */
[----:B--2---:R-:W-:Y:S01]  /*10d40*/  ISETP.LT.AND P3, PT, R9, UR7, !P0 ;  /* 0x0000000709007c0c */ /* 0x004fe2000c761270 */
[----:B------:R-:W2:Y:S01]  /*10d50*/  LDCU UR6, c[0x0][0x39c] ;  /* 0x00007380ff0677ac */ /* 0x000ea20008000800 */
[C---:B------:R-:W-:Y:S01]  /*10d60*/  LEA.HI.X.SX32 R9, R11.reuse, R2, 0x1, P6 ;  /* 0x000000020b097211 */ /* 0x040fe200030f0eff */
[----:B------:R-:W-:Y:S01]  /*10d70*/  VIADD R11, R11, UR5 ;  /* 0x000000050b0b7c36 */ /* 0x000fe20008000000 */
[----:B------:R-:W-:Y:S01]  /*10d80*/  LOP3.LUT R5, R0, 0xed, RZ, 0xfc, !PT ;  /* 0x000000ed00057812 */ /* 0x000fe200078efcff */
[----:B------:R-:W3:Y:S01]  /*10d90*/  LDCU UR7, c[0x0][0x39c] ;  /* 0x00007380ff0777ac */ /* 0x000ee20008000800 */
[----:B0-----:R-:W-:Y:S01]  /*10da0*/  PRMT R7, R44, 0x7632, R7 ;  /* 0x000076322c077816 */ /* 0x001fe20000000007 */
[C---:B------:R-:W-:Y:S01]  /*10db0*/  VIADD R10, R11.reuse, UR5 ;  /* 0x000000050b0a7c36 */ /* 0x040fe20008000000 */
[----:B------:R-:W-:-:S03]  /*10dc0*/  LEA R4, P6, R11, R3, 0x1 ;  /* 0x000000030b047211 */ /* 0x000fc600078c08ff */
[----:B------:R0:W-:Y:S01]  /*10dd0*/  @P2 STG.E.U16 desc[UR22][R8.64], R7 ;  /* 0x0000000708002986 */ /* 0x0001e2000c101516 */
[----:B-1----:R-:W-:Y:S01]  /*10de0*/  ISETP.LT.AND P2, PT, R5, UR4, !P0 ;  /* 0x0000000405007c0c */ /* 0x002fe2000c741270 */
[----:B------:R-:W1:Y:S01]  /*10df0*/  LDCU UR4, c[0x0][0x39c] ;  /* 0x00007380ff0477ac */ /* 0x000e620008000800 */
[----:B------:R-:W-:Y:S02]  /*10e00*/  F2FP.F16.F32.PACK_AB R46, R47, R46 ;  /* 0x0000002e2f2e723e */ /* 0x000fe400000000ff */
[-C--:B------:R-:W-:Y:S02]  /*10e10*/  LEA.HI.X.SX32 R5, R11, R2.reuse, 0x1, P6 ;  /* 0x000000020b057211 */ /* 0x080fe400030f0eff */
[----:B------:R-:W-:Y:S02]  /*10e20*/  LEA R6, P6, R10, R3, 0x1 ;  /* 0x000000030a067211 */ /* 0x000fe400078c08ff */
[----:B------:R-:W-:Y:S01]  /*10e30*/  LOP3.LUT R11, R0, 0xee, RZ, 0xfc, !PT ;  /* 0x000000ee000b7812 */ /* 0x000fe200078efcff */
[----:B------:R4:W-:Y:S01]  /*10e40*/  @P4 STG.E.U16 desc[UR22][R4.64], R46 ;  /* 0x0000002e04004986 */ /* 0x0009e2000c101516 */
[C---:B0-----:R-:W-:Y:S01]  /*10e50*/  LEA.HI.X.SX32 R7, R10.reuse, R2, 0x1, P6 ;  /* 0x000000020a077211 */ /* 0x041fe200030f0eff */
[----:B------:R-:W-:Y:S01]  /*10e60*/  VIADD R10, R10, UR5 ;  /* 0x000000050a0a7c36 */ /* 0x000fe20008000000 */
[----:B--2---:R-:W-:Y:S01]  /*10e70*/  ISETP.LT.AND P4, PT, R11, UR6, !P0 ;  /* 0x000000060b007c0c */ /* 0x004fe2000c781270 */
[----:B------:R-:W0:Y:S01]  /*10e80*/  LDCU UR6, c[0x0][0x39c] ;  /* 0x00007380ff0677ac */ /* 0x000e220008000800 */
[----:B----4-:R-:W-:-:S02]  /*10e90*/  PRMT R5, R46, 0x7632, R5 ;  /* 0x000076322e057816 */ /* 0x010fc40000000005 */
[----:B------:R-:W-:-:S03]  /*10ea0*/  LOP3.LUT R12, R0, 0xef, RZ, 0xfc, !PT ;  /* 0x000000ef000c7812 */ /* 0x000fc600078efcff */
[----:B------:R2:W-:Y:S01]  /*10eb0*/  @P5 STG.E.U16 desc[UR22][R6.64], R5 ;  /* 0x0000000506005986 */ /* 0x0005e2000c101516 */
[C---:B------:R-:W-:Y:S01]  /*10ec0*/  LEA R8, P5, R10.reuse, R3, 0x1 ;  /* 0x000000030a087211 */ /* 0x040fe200078a08ff */
[----:B------:R-:W-:-:S03]  /*10ed0*/  VIADD R11, R10, UR5 ;  /* 0x000000050a0b7c36 */ /* 0x000fc60008000000 */
[----:B------:R-:W-:Y:S02]  /*10ee0*/  LEA.HI.X.SX32 R9, R10, R2, 0x1, P5 ;  /* 0x000000020a097211 */ /* 0x000fe400028f0eff */
[----:B-1----:R-:W-:Y:S01]  /*10ef0*/  ISETP.LT.AND P5, PT, R12, UR4, !P0 ;  /* 0x000000040c007c0c */ /* 0x002fe2000c7a1270 */
[----:B------:R-:W1:Y:S01]  /*10f00*/  LDCU UR4, c[0x0][0x39c] ;  /* 0x00007380ff0477ac */ /* 0x000e620008000800 */
[----:B------:R-:W-:Y:S02]  /*10f10*/  F2FP.F16.F32.PACK_AB R48, R49, R48 ;  /* 0x000000303130723e */ /* 0x000fe400000000ff */
[CC--:B------:R-:W-:Y:S02]  /*10f20*/  LEA R4, P6, R11.reuse, R3.reuse, 0x1 ;  /* 0x000000030b047211 */ /* 0x0c0fe400078c08ff */
        /* <DEDUP_REMOVED lines=14> */
[----:B-1----:R-:W-:Y:S01]  /*11010*/  ISETP.LT.AND P2, PT, R8, UR4, !P0 ;  /* 0x0000000408007c0c */ /* 0x002fe2000c741270 */
        /* <DEDUP_REMOVED lines=17> */
[----:B------:R-:W-:Y:S02]  /*11130*/  LOP3.LUT R10, R0, 0xf4, RZ, 0xfc, !PT ;  /* 0x000000f4000a7812 */ /* 0x000fe400078efcff */
[----:B------:R-:W-:Y:S02]  /*11140*/  PRMT R9, R52, 0x7632, R9 ;  /* 0x0000763234097816 */ /* 0x000fe40000000009 */
[C---:B------:R-:W-:Y:S01]  /*11150*/  LEA.HI.X.SX32 R7, R11.reuse, R2, 0x1, P5 ;  /* 0x000000020b077211 */ /* 0x040fe200028f0eff */
[----:B------:R-:W-:Y:S01]  /*11160*/  VIADD R11, R11, UR5 ;  /* 0x000000050b0b7c36 */ /* 0x000fe20008000000 */
[----:B-1----:R-:W-:Y:S01]  /*11170*/  ISETP.LT.AND P5, PT, R10, UR4, !P0 ;  /* 0x000000040a007c0c */ /* 0x002fe2000c7a1270 */
[----:B------:R1:W-:Y:S01]  /*11180*/  @P6 STG.E.U16 desc[UR22][R4.64], R52 ;  /* 0x0000003404006986 */ /* 0x0003e2000c101516 */
[----:B------:R-:W3:Y:S03]  /*11190*/  LDCU UR4, c[0x0][0x39c] ;  /* 0x00007380ff0477ac */ /* 0x000ee60008000800 */
[----:B------:R4:W-:Y:S01]  /*111a0*/  @P2 STG.E.U16 desc[UR22][R6.64], R9 ;  /* 0x0000000906002986 */ /* 0x0009e2000c101516 */
[C---:B------:R-:W-:Y:S01]  /*111b0*/  LEA R8, P2, R11.reuse, R3, 0x1 ;  /* 0x000000030b087211 */ /* 0x040fe200078408ff */
[----:B------:R-:W-:Y:S01]  /*111c0*/  VIADD R10, R11, UR5 ;  /* 0x000000050b0a7c36 */ /* 0x000fe20008000000 */
[----:B------:R-:W-:-:S02]  /*111d0*/  F2FP.F16.F32.PACK_AB R54, R55, R54 ;  /* 0x000000363736723e */ /* 0x000fc400000000ff */
[----:B-1----:R-:W-:Y:S02]  /*111e0*/  LOP3.LUT R5, R0, 0xf6, RZ, 0xfc, !PT ;  /* 0x000000f600057812 */ /* 0x002fe400078efcff */
[----:B----4-:R-:W-:Y:S02]  /*111f0*/  LEA.HI.X.SX32 R9, R11, R2, 0x1, P2 ;  /* 0x000000020b097211 */ /* 0x010fe400010f0eff */
[----:B------:R-:W-:-:S03]  /*11200*/  LEA R4, P6, R10, R3, 0x1 ;  /* 0x000000030a047211 */ /* 0x000fc600078c08ff */
[----:B------:R-:W-:Y:S01]  /*11210*/  @P4 STG.E.U16 desc[UR22][R8.64], R54 ;  /* 0x0000003608004986 */ /* 0x000fe2000c101516 */
[----:B--2---:R-:W-:Y:S01]  /*11220*/  ISETP.LT.AND P4, PT, R5, UR7, !P0 ;  /* 0x0000000705007c0c */ /* 0x004fe2000c781270 */
[----:B------:R-:W1:Y:S01]  /*11230*/  LDCU UR7, c[0x0][0x39c] ;  /* 0x00007380ff0777ac */ /* 0x000e620008000800 */
[C---:B------:R-:W-:Y:S01]  /*11240*/  LEA.HI.X.SX32 R5, R10.reuse, R2, 0x1, P6 ;  /* 0x000000020a057211 */ /* 0x040fe200030f0eff */
[----:B------:R-:W-:Y:S01]  /*11250*/  VIADD R10, R10, UR5 ;  /* 0x000000050a0a7c36 */ /* 0x000fe20008000000 */
[----:B------:R-:W-:Y:S02]  /*11260*/  PRMT R7, R54, 0x7632, R7 ;  /* 0x0000763236077816 */ /* 0x000fe40000000007 */
[C---:B------:R-:W-:Y:S02]  /*11270*/  LOP3.LUT R6, R0.reuse, 0xf7, RZ, 0xfc, !PT ;  /* 0x000000f700067812 */ /* 0x040fe400078efcff */
[----:B------:R-:W-:Y:S01]  /*11280*/  LOP3.LUT R12, R0, 0xf5, RZ, 0xfc, !PT ;  /* 0x000000f5000c7812 */ /* 0x000fe200078efcff */
[----:B------:R2:W-:Y:S01]  /*11290*/  @P3 STG.E.U16 desc[UR22][R4.64], R7 ;  /* 0x0000000704003986 */ /* 0x0005e2000c101516 */
[----:B---3--:R-:W-:Y:S01]  /*112a0*/  ISETP.LT.AND P6, PT, R6, UR4, !P0 ;  /* 0x0000000406007c0c */ /* 0x008fe2000c7c1270 */
[----:B------:R-:W3:Y:S01]  /*112b0*/  LDCU UR4, c[0x0][0x39c] ;  /* 0x00007380ff0477ac */ /* 0x000ee20008000800 */
[----:B0-----:R-:W-:Y:S01]  /*112c0*/  ISETP.LT.AND P2, PT, R12, UR6, !P0 ;  /* 0x000000060c007c0c */ /* 0x001fe2000c741270 */
[C---:B------:R-:W-:Y:S01]  /*112d0*/  VIADD R11, R10.reuse, UR5 ;  /* 0x000000050a0b7c36 */ /* 0x040fe20008000000 */
[----:B------:R-:W-:Y:S01]  /*112e0*/  LEA R6, P3, R10, R3, 0x1 ;  /* 0x000000030a067211 */ /* 0x000fe200078608ff */
[----:B------:R-:W0:Y:S01]  /*112f0*/  LDCU UR6, c[0x0][0x39c] ;  /* 0x00007380ff0677ac */ /* 0x000e220008000800 */
[----:B------:R-:W-:-:S02]  /*11300*/  F2FP.F16.F32.PACK_AB R56, R57, R56 ;  /* 0x000000383938723e */ /* 0x000fc400000000ff */
[----:B--2---:R-:W-:Y:S02]  /*11310*/  LEA.HI.X.SX32 R7, R10, R2, 0x1, P3 ;  /* 0x000000020a077211 */ /* 0x004fe400018f0eff */
[----:B------:R-:W-:-:S04]  /*11320*/  LEA R8, P3, R11, R3, 0x1 ;  /* 0x000000030b087211 */ /* 0x000fc800078608ff */
[C---:B------:R-:W-:Y:S01]  /*11330*/  LEA.HI.X.SX32 R9, R11.reuse, R2, 0x1, P3 ;  /* 0x000000020b097211 */ /* 0x040fe200018f0eff */
[----:B------:R-:W-:Y:S01]  /*11340*/  VIADD R11, R11, UR5 ;  /* 0x000000050b0b7c36 */ /* 0x000fe20008000000 */
[----:B------:R2:W-:Y:S01]  /*11350*/  @P5 STG.E.U16 desc[UR22][R6.64], R56 ;  /* 0x0000003806005986 */ /* 0x0005e2000c101516 */
[C---:B------:R-:W-:Y:S02]  /*11360*/  LOP3.LUT R5, R0.reuse, 0xf9, RZ, 0xfc, !PT ;  /* 0x000000f900057812 */ /* 0x040fe400078efcff */
[----:B------:R-:W-:Y:S02]  /*11370*/  LOP3.LUT R10, R0, 0xf8, RZ, 0xfc, !PT ;  /* 0x000000f8000a7812 */ /* 0x000fe400078efcff */
[----:B------:R-:W-:Y:S02]  /*11380*/  LEA R4, P5, R11, R3, 0x1 ;  /* 0x000000030b047211 */ /* 0x000fe400078a08ff */
[----:B--2---:R-:W-:Y:S02]  /*11390*/  PRMT R7, R56, 0x7632, R7 ;  /* 0x0000763238077816 */ /* 0x004fe40000000007 */
[----:B0-----:R-:W-:Y:S01]  /*113a0*/  ISETP.LT.AND P3, PT, R10, UR6, !P0 ;  /* 0x000000060a007c0c */ /* 0x001fe2000c761270 */
[----:B------:R-:W0:Y:S02]  /*113b0*/  LDCU UR6, c[0x0][0x39c] ;  /* 0x00007380ff0677ac */ /* 0x000e240008000800 */
[----:B------:R2:W-:Y:S01]  /*113c0*/  @P2 STG.E.U16 desc[UR22][R8.64], R7 ;  /* 0x0000000708002986 */ /* 0x0005e2000c101516 */
[----:B---3--:R-:W-:Y:S01]  /*113d0*/  ISETP.LT.AND P2, PT, R5, UR4, !P0 ;  /* 0x0000000405007c0c */ /* 0x008fe2000c741270 */
[----:B------:R-:W3:Y:S01]  /*113e0*/  LDCU UR4, c[0x0][0x39c] ;  /* 0x00007380ff0477ac */ /* 0x000ee20008000800 */
[----:B------:R-:W-:-:S02]  /*113f0*/  F2FP.F16.F32.PACK_AB R58, R59, R58 ;  /* 0x0000003a3b3a723e */ /* 0x000fc400000000ff */
[C---:B------:R-:W-:Y:S01]  /*11400*/  LEA.HI.X.SX32 R5, R11.reuse, R2, 0x1, P5 ;  /* 0x000000020b057211 */ /* 0x040fe200028f0eff */
[----:B------:R-:W-:Y:S01]  /*11410*/  VIADD R11, R11, UR5 ;  /* 0x000000050b0b7c36 */ /* 0x000fe20008000000 */
[----:B------:R-:W-:-:S03]  /*11420*/  LOP3.LUT R10, R0, 0xfa, RZ, 0xfc, !PT ;  /* 0x000000fa000a7812 */ /* 0x000fc600078efcff */
[----:B------:R4:W-:Y:S01]  /*11430*/  @P4 STG.E.U16 desc[UR22][R4.64], R58 ;  /* 0x0000003a04004986 */ /* 0x0009e2000c101516 */
[----:B-1----:R-:W-:Y:S01]  /*11440*/  ISETP.LT.AND P5, PT, R10, UR7, !P0 ;  /* 0x000000070a007c0c */ /* 0x002fe2000c7a1270 */
[C---:B------:R-:W-:Y:S01]  /*11450*/  VIADD R10, R11.reuse, UR5 ;  /* 0x000000050b0a7c36 */ /* 0x040fe20008000000 */
[----:B------:R-:W-:-:S04]  /*11460*/  LEA R6, P4, R11, R3, 0x1 ;  /* 0x000000030b067211 */ /* 0x000fc800078808ff */
[----:B--2---:R-:W-:Y:S02]  /*11470*/  LEA.HI.X.SX32 R7, R11, R2, 0x1, P4 ;  /* 0x000000020b077211 */ /* 0x004fe400020f0eff */
[-C--:B------:R-:W-:Y:S02]  /*11480*/  LEA R8, P4, R10, R3.reuse, 0x1 ;  /* 0x000000030a087211 */ /* 0x080fe400078808ff */
[----:B------:R-:W-:Y:S02]  /*11490*/  F2FP.F16.F32.PACK_AB R60, R61, R60 ;  /* 0x0000003c3d3c723e */ /* 0x000fe400000000ff */
[----:B----4-:R-:W-:Y:S02]  /*114a0*/  PRMT R5, R58, 0x7632, R5 ;  /* 0x000076323a057816 */ /* 0x010fe40000000005 */
[CC--:B------:R-:W-:Y:S01]  /*114b0*/  LEA.HI.X.SX32 R9, R10.reuse, R2.reuse, 0x1, P4 ;  /* 0x000000020a097211 */ /* 0x0c0fe200020f0eff */
[----:B------:R-:W-:Y:S01]  /*114c0*/  VIADD R10, R10, UR5 ;  /* 0x000000050a0a7c36 */ /* 0x000fe20008000000 */
[----:B------:R-:W-:Y:S01]  /*114d0*/  LOP3.LUT R11, R0, 0xfb, RZ, 0xfc, !PT ;  /* 0x000000fb000b7812 */ /* 0x000fe200078efcff */
[----:B------:R1:W-:Y:S03]  /*114e0*/  @P6 STG.E.U16 desc[UR22][R6.64], R5 ;  /* 0x0000000506006986 */ /* 0x0003e6000c101516 */
[----:B---3--:R-:W-:Y:S01]  /*114f0*/  ISETP.LT.AND P4, PT, R11, UR4, !P0 ;  /* 0x000000040b007c0c */ /* 0x008fe2000c781270 */
[----:B------:R2:W-:Y:S01]  /*11500*/  @P3 STG.E.U16 desc[UR22][R8.64], R60 ;  /* 0x0000003c08003986 */ /* 0x0005e2000c101516 */
[C---:B------:R-:W-:Y:S01]  /*11510*/  LEA R4, P3, R10.reuse, R3, 0x1 ;  /* 0x000000030a047211 */ /* 0x040fe200078608ff */
[----:B------:R-:W-:Y:S01]  /*11520*/  VIADD R11, R10, UR5 ;  /* 0x000000050a0b7c36 */ /* 0x000fe20008000000 */
[----:B------:R-:W-:Y:S01]  /*11530*/  LOP3.LUT R12, R0, 0xfc, RZ, 0xfc, !PT ;  /* 0x000000fc000c7812 */ /* 0x000fe200078efcff */
[----:B------:R-:W3:Y:S01]  /*11540*/  LDCU UR4, c[0x0][0x39c] ;  /* 0x00007380ff0477ac */ /* 0x000ee20008000800 */
[----:B-1----:R-:W-:Y:S01]  /*11550*/  LEA.HI.X.SX32 R5, R10, R2, 0x1, P3 ;  /* 0x000000020a057211 */ /* 0x002fe200018f0eff */
[----:B------:R-:W-:Y:S01]  /*11560*/  VIADD R10, R11, UR5 ;  /* 0x000000050b0a7c36 */ /* 0x000fe20008000000 */
[----:B------:R-:W-:-:S02]  /*11570*/  PRMT R7, R60, 0x7632, R7 ;  /* 0x000076323c077816 */ /* 0x000fc40000000007 */
[----:B0-----:R-:W-:Y:S01]  /*11580*/  ISETP.LT.AND P3, PT, R12, UR6, !P0 ;  /* 0x000000060c007c0c */ /* 0x001fe2000c761270 */
[C---:B------:R-:W-:Y:S01]  /*11590*/  VIADD R13, R10.reuse, UR5 ;  /* 0x000000050a0d7c36 */ /* 0x040fe20008000000 */
[----:B------:R-:W0:Y:S01]  /*115a0*/  LDCU UR6, c[0x0][0x39c] ;  /* 0x00007380ff0677ac */ /* 0x000e220008000800 */
[----:B------:R1:W-:Y:S02]  /*115b0*/  @P2 STG.E.U16 desc[UR22][R4.64], R7 ;  /* 0x0000000704002986 */ /* 0x0003e4000c101516 */
[----:B------:R-:W-:Y:S01]  /*115c0*/  VIADD R14, R13, UR5 ;  /* 0x000000050d0e7c36 */ /* 0x000fe20008000000 */
[-C--:B------:R-:W-:Y:S02]  /*115d0*/  LEA R6, P2, R11, R3.reuse, 0x1 ;  /* 0x000000030b067211 */ /* 0x080fe400078408ff */
[----:B--2---:R-:W-:Y:S01]  /*115e0*/  LEA R8, P6, R10, R3, 0x1 ;  /* 0x000000030a087211 */ /* 0x004fe200078c08ff */
[----:B------:R-:W-:-:S03]  /*115f0*/  VIADD R16, R14, UR5 ;  /* 0x000000050e107c36 */ /* 0x000fc60008000000 */
[-C--:B------:R-:W-:Y:S01]  /*11600*/  LEA.HI.X.SX32 R9, R10, R2.reuse, 0x1, P6 ;  /* 0x000000020a097211 */ /* 0x080fe200030f0eff */
[----:B------:R-:W-:Y:S01]  /*11610*/  VIADD R15, R16, UR5 ;  /* 0x00000005100f7c36 */ /* 0x000fe20008000000 */
[-C--:B-1----:R-:W-:Y:S02]  /*11620*/  LEA.HI.X.SX32 R7, R11, R2.reuse, 0x1, P2 ;  /* 0x000000020b077211 */ /* 0x082fe400010f0eff */
[CC--:B------:R-:W-:Y:S02]  /*11630*/  LEA R10, P2, R13.reuse, R3.reuse, 0x1 ;  /* 0x000000030d0a7211 */ /* 0x0c0fe400078408ff */
[----:B------:R-:W-:Y:S02]  /*11640*/  LEA R12, P6, R14, R3, 0x1 ;  /* 0x000000030e0c7211 */ /* 0x000fe400078c08ff */
[----:B------:R-:W-:Y:S02]  /*11650*/  LOP3.LUT R17, R0, 0xfd, RZ, 0xfc, !PT ;  /* 0x000000fd00117812 */ /* 0x000fe400078efcff */
[----:B------:R-:W-:-:S02]  /*11660*/  LEA.HI.X.SX32 R11, R13, R2, 0x1, P2 ;  /* 0x000000020d0b7211 */ /* 0x000fc400010f0eff */
[----:B------:R-:W-:Y:S02]  /*11670*/  LOP3.LUT R0, R0, 0xfe, RZ, 0xfc, !PT ;  /* 0x000000fe00007812 */ /* 0x000fe400078efcff */
[----:B------:R-:W-:Y:S02]  /*11680*/  LEA.HI.X.SX32 R13, R14, R2, 0x1, P6 ;  /* 0x000000020e0d7211 */ /* 0x000fe400030f0eff */
[----:B------:R-:W-:Y:S02]  /*11690*/  LEA R14, P6, R15, R3, 0x1 ;  /* 0x000000030f0e7211 */ /* 0x000fe400078c08ff */
[----:B---3--:R-:W-:Y:S02]  /*116a0*/  ISETP.LT.AND P2, PT, R17, UR4, !P0 ;  /* 0x0000000411007c0c */ /* 0x008fe4000c741270 */
[----:B0-----:R-:W-:Y:S02]  /*116b0*/  ISETP.LT.AND P0, PT, R0, UR6, !P0 ;  /* 0x0000000600007c0c */ /* 0x001fe4000c701270 */
[----:B------:R-:W-:-:S02]  /*116c0*/  F2FP.F16.F32.PACK_AB R62, R63, R62 ;  /* 0x0000003e3f3e723e */ /* 0x000fc400000000ff */
[----:B------:R-:W-:Y:S02]  /*116d0*/  LEA.HI.X.SX32 R15, R15, R2, 0x1, P6 ;  /* 0x000000020f0f7211 */ /* 0x000fe400030f0eff */
[----:B------:R-:W-:Y:S02]  /*116e0*/  LEA R4, P6, R16, R3, 0x1 ;  /* 0x0000000310047211 */ /* 0x000fe400078c08ff */
[----:B------:R-:W-:Y:S02]  /*116f0*/  F2FP.F16.F32.PACK_AB R64, R65, R64 ;  /* 0x000000404140723e */ /* 0x000fe400000000ff */
[----:B------:R-:W-:Y:S02]  /*11700*/  F2FP.F16.F32.PACK_AB R66, R67, R66 ;  /* 0x000000424342723e */ /* 0x000fe400000000ff */
[----:B------:R-:W-:Y:S02]  /*11710*/  PRMT R0, R62, 0x7632, R0 ;  /* 0x000076323e007816 */ /* 0x000fe40000000000 */
[----:B------:R-:W-:Y:S01]  /*11720*/  LEA.HI.X.SX32 R5, R16, R2, 0x1, P6 ;  /* 0x0000000210057211 */ /* 0x000fe200030f0eff */
[----:B------:R0:W-:Y:S01]  /*11730*/  @P5 STG.E.U16 desc[UR22][R6.64], R62 ;  /* 0x0000003e06005986 */ /* 0x0001e2000c101516 */
[----:B------:R-:W-:-:S03]  /*11740*/  PRMT R2, R64, 0x7632, R2 ;  /* 0x0000763240027816 */ /* 0x000fc60000000002 */
[----:B------:R1:W-:Y:S04]  /*11750*/  @P4 STG.E.U16 desc[UR22][R8.64], R0 ;  /* 0x0000000008004986 */ /* 0x0003e8000c101516 */
[----:B------:R1:W-:Y:S01]  /*11760*/  @P3 STG.E.U16 desc[UR22][R10.64], R64 ;  /* 0x000000400a003986 */ /* 0x0003e2000c101516 */
[----:B0-----:R-:W-:-:S03]  /*11770*/  PRMT R7, R66, 0x7632, R7 ;  /* 0x0000763242077816 */ /* 0x001fc60000000007 */
[----:B------:R1:W-:Y:S04]  /*11780*/  @P2 STG.E.U16 desc[UR22][R12.64], R2 ;  /* 0x000000020c002986 */ /* 0x0003e8000c101516 */
[----:B------:R1:W-:Y:S04]  /*11790*/  @P0 STG.E.U16 desc[UR22][R4.64], R66 ;  /* 0x0000004204000986 */ /* 0x0003e8000c101516 */
[----:B------:R1:W-:Y:S01]  /*117a0*/  @P1 STG.E.U16 desc[UR22][R14.64], R7 ;  /* 0x000000070e001986 */ /* 0x0003e2000c101516 */
[----:B------:R-:W-:Y:S06]  /*117b0*/  BAR.SYNC.DEFER_BLOCKING 0x0 ;  /* 0x0000000000007b1d */ /* 0x000fec0000010000 */
[----:B------:R-:W-:Y:S05]  /*117c0*/  BRA.U UP0, `(.L_x_14) ;  /* 0x0000000100a07547 */ /* 0x000fea000b800000 */
[----:B------:R-:W0:Y:S01]  /*117d0*/  S2UR UR6, SR_CgaCtaId ;  /* 0x00000000000679c3 */ /* 0x000e220000008800 */
[----:B------:R-:W-:Y:S01]  /*117e0*/  NOP ;  /* 0x0000000000007918 */ /* 0x000fe20000000000 */
[----:B------:R-:W-:Y:S01]  /*117f0*/  UMOV UR4, 0x50 ;  /* 0x0000005000047882 */ /* 0x000fe20000000000 */
[----:B-1----:R-:W-:Y:S02]  /*11800*/  IMAD.U32 R0, RZ, RZ, UR10 ;  /* 0x0000000aff007e24 */ /* 0x002fe4000f8e00ff */
[----:B------:R-:W-:Y:S02]  /*11810*/  IMAD.MOV.U32 R3, RZ, RZ, 0xffff ;  /* 0x0000ffffff037424 */ /* 0x000fe400078e00ff */
[----:B------:R-:W-:Y:S01]  /*11820*/  IMAD.MOV.U32 R7, RZ, RZ, 0x1 ;  /* 0x00000001ff077424 */ /* 0x000fe200078e00ff */
[----:B------:R-:W-:-:S04]  /*11830*/  LOP3.LUT R0, R0, 0xffff, RZ, 0xc0, !PT ;  /* 0x0000ffff00007812 */ /* 0x000fc800078ec0ff */
[----:B------:R-:W-:-:S05]  /*11840*/  SHF.R.U32.HI R0, RZ, 0x5, R0 ;  /* 0x00000005ff007819 */ /* 0x000fca0000011600 */
[----:B------:R-:W-:Y:S01]  /*11850*/  VIADD R2, R0, 0x10 ;  /* 0x0000001000027836 */ /* 0x000fe20000000000 */
[----:B------:R-:W-:Y:S01]  /*11860*/  SHF.L.U32 R0, R3, R0, RZ ;  /* 0x0000000003007219 */ /* 0x000fe200000006ff */
[----:B0-----:R-:W-:-:S03]  /*11870*/  ULEA UR6, UR6, UR4, 0x18 ;  /* 0x0000000406067291 */ /* 0x001fc6000f8ec0ff */
[----:B------:R-:W-:-:S04]  /*11880*/  SHF.L.U32 R3, R7, R2, RZ ;  /* 0x0000000207037219 */ /* 0x000fc800000006ff */
[----:B------:R-:W-:Y:S02]  /*11890*/  LOP3.LUT R0, R3, R0, RZ, 0xfc, !PT ;  /* 0x0000000003007212 */ /* 0x000fe400078efcff */
[----:B------:R-:W0:Y:S02]  /*118a0*/  LDS R5, [UR6] ;  /* 0x00000006ff057984 */ /* 0x000e240008000800 */
[C---:B------:R-:W-:Y:S02]  /*118b0*/  LOP3.LUT R2, R0.reuse, 0xffff, RZ, 0xc0, !PT ;  /* 0x0000ffff00027812 */ /* 0x040fe400078ec0ff */
[----:B0-----:R-:W-:-:S04]  /*118c0*/  LOP3.LUT R3, R0, 0xffff, R5, 0x80, !PT ;  /* 0x0000ffff00037812 */ /* 0x001fc800078e8005 */
[----:B------:R-:W-:-:S13]  /*118d0*/  ISETP.NE.AND P0, PT, R3, R2, PT ;  /* 0x000000020300720c */ /* 0x000fda0003f05270 */
[----:B------:R-:W-:Y:S05]  /*118e0*/  @P0 BRA `(.L_x_15) ;  /* 0x0000000000500947 */ /* 0x000fea0003800000 */
[----:B------:R-:W-:Y:S02]  /*118f0*/  SHF.R.U32.HI R5, RZ, 0x10, R5 ;  /* 0x00000010ff057819 */ /* 0x000fe40000011605 */
[----:B------:R-:W-:-:S04]  /*11900*/  SHF.R.U32.HI R2, RZ, 0x10, R0 ;  /* 0x00000010ff027819 */ /* 0x000fc80000011600 */
[----:B------:R-:W-:-:S04]  /*11910*/  LOP3.LUT R5, R5, R2, RZ, 0xc0, !PT ;  /* 0x0000000205057212 */ /* 0x000fc800078ec0ff */
[----:B------:R-:W-:-:S13]  /*11920*/  ISETP.NE.AND P0, PT, R5, R2, PT ;  /* 0x000000020500720c */ /* 0x000fda0003f05270 */
[----:B------:R-:W-:Y:S05]  /*11930*/  @P0 BRA `(.L_x_16) ;  /* 0x0000000000300947 */ /* 0x000fea0003800000 */
[----:B------:R-:W-:Y:S01]  /*11940*/  R2UR UR4, R0 ;  /* 0x00000000000472ca */ /* 0x000fe200000e0000 */
[----:B------:R-:W-:Y:S01]  /*11950*/  VOTEU.ANY UR5, UPT, PT ;  /* 0x0000000000057886 */ /* 0x000fe200038e0100 */
[----:B------:R-:W0:Y:S01]  /*11960*/  S2R R0, SR_LANEID ;  /* 0x0000000000007919 */ /* 0x000e220000000000 */
[----:B------:R-:W-:-:S10]  /*11970*/  UFLO.U32 UR5, UR5 ;  /* 0x00000005000572bd */ /* 0x000fd400080e0000 */
[----:B------:R-:W-:-:S06]  /*11980*/  ULOP3.LUT UR4, URZ, UR4, URZ, 0x33, !UPT ;  /* 0x00000004ff047292 */ /* 0x000fcc000f8e33ff */
[----:B------:R-:W-:-:S04]  /*11990*/  IMAD.U32 R2, RZ, RZ, UR4 ;  /* 0x00000004ff027e24 */ /* 0x000fc8000f8e00ff */
[----:B------:R-:W1:Y:S02]  /*119a0*/  REDUX UR7, R2 ;  /* 0x00000000020773c4 */ /* 0x000e640000000000 */
[----:B------:R2:W-:Y:S01]  /*119b0*/  UTCATOMSWS.AND URZ, UR4 ;  /* 0x0000000400ff79e3 */ /* 0x0005e20008000000 */
[----:B0-----:R-:W-:Y:S01]  /*119c0*/  ISETP.EQ.U32.AND P0, PT, R0, UR5, PT ;  /* 0x0000000500007c0c */ /* 0x001fe2000bf02070 */
[----:B-1----:R-:W-:-:S12]  /*119d0*/  IMAD.U32 R0, RZ, RZ, UR7 ;  /* 0x00000007ff007e24 */ /* 0x002fd8000f8e00ff */
[----:B------:R2:W-:Y:S01]  /*119e0*/  @P0 ATOMS.AND RZ, [UR6], R0 ;  /* 0x00000000ffff098c */ /* 0x0005e2000a800006 */
[----:B------:R-:W-:Y:S05]  /*119f0*/  BRA `(.L_x_14) ;  /* 0x0000000000147947 */ /* 0x000fea0003800000 */
.L_x_16:
[----:B------:R-:W-:-:S07]  /*11a00*/  MOV R2, 0x11a20 ;  /* 0x00011a2000027802 */ /* 0x000fce0000000f00 */
[----:B------:R-:W-:Y:S05]  /*11a10*/  CALL.REL.NOINC `($__internal_0_$__cuda_sm10x_tcgen05_guardrail_trap_col_being_dealloced_not_returned_by_alloc) ;  /* 0x00000000002c7944 */ /* 0x000fea0003c00000 */
[----:B------:R-:W-:Y:S05]  /*11a20*/  BRA `(.L_x_14) ;  /* 0x0000000000087947 */ /* 0x000fea0003800000 */
.L_x_15:
[----:B------:R-:W-:-:S07]  /*11a30*/  MOV R2, 0x11a50 ;  /* 0x00011a5000027802 */ /* 0x000fce0000000f00 */
[----:B------:R-:W-:Y:S05]  /*11a40*/  CALL.REL.NOINC `($__internal_2_$__cuda_sm10x_tcgen05_guardrail_trap_unallocated_columns_being_dealloced) ;  /* 0x0000000000387944 */ /* 0x000fea0003c00000 */
.L_x_14:
[----:B------:R-:W-:Y:S01]  /*11a50*/  NOP ;  /* 0x0000000000007918 */ /* 0x000fe20000000000 */
[----:B--2---:R-:W-:Y:S05]  /*11a60*/  EXIT ;  /* 0x000000000000794d */ /* 0x004fea0003800000 */
.L_x_9:
[----:B------:R-:W0:Y:S02]  /*11a70*/  SYNCS.PHASECHK.TRANS64.TRYWAIT P1, [UR8], R227 ;  /* 0x000000e3ff0075a7 */ /* 0x000e240008021108 */
[----:B0-----:R-:W-:Y:S05]  /*11a80*/  @!P1 BRA `(.L_x_9) ;  /* 0xfffffffc00f89947 */ /* 0x001fea000383ffff */
[----:B------:R-:W-:Y:S05]  /*11a90*/  BRA `(.L_x_17) ;  /* 0xffffff6400047947 */ /* 0x000fea000383ffff */
.L_x_13:
[----:B------:R-:W0:Y:S02]  /*11aa0*/  SYNCS.PHASECHK.TRANS64.TRYWAIT P5, [UR8], R7 ;  /* 0x00000007ff0075a7 */ /* 0x000e2400080a1108 */
[----:B0-----:R-:W-:Y:S05]  /*11ab0*/  @!P5 BRA `(.L_x_13) ;  /* 0xfffffffc00f8d947 */ /* 0x001fea000383ffff */
[----:B------:R-:W-:Y:S05]  /*11ac0*/  BRA `(.L_x_12) ;  /* 0xffffff7800887947 */ /* 0x000fea000383ffff */
        .weak           $__internal_0_$__cuda_sm10x_tcgen05_guardrail_trap_col_being_dealloced_not_returned_by_alloc
        .type           $__internal_0_$__cuda_sm10x_tcgen05_guardrail_trap_col_being_dealloced_not_returned_by_alloc,@function
        .size           $__internal_0_$__cuda_sm10x_tcgen05_guardrail_trap_col_being_dealloced_not_returned_by_alloc,($__internal_1_$__cuda_sm10x_tcgen05_guardrail_trap_phase_invalid_during_alloc - $__internal_0_$__cuda_sm10x_tcgen05_guardrail_trap_col_being_dealloced_not_returned_by_alloc)
$__internal_0_$__cuda_sm10x_tcgen05_guardrail_trap_col_being_dealloced_not_returned_by_alloc:
[----:B------:R-:W-:Y:S05]  /*11ad0*/  BPT.TRAP 0x1 ;  /* 0x000000040000795c */ /* 0x000fea0000300000 */
[----:B------:R-:W-:-:S04]  /*11ae0*/  IMAD.MOV.U32 R3, RZ, RZ, 0x0 ;  /* 0x00000000ff037424 */ /* 0x000fc800078e00ff */
[----:B------:R-:W-:Y:S05]  /*11af0*/  RET.REL.NODEC R2 `(matmul_kernel) ;  /* 0xfffffee402407950 */ /* 0x000fea0003c3ffff */
        .weak           $__internal_1_$__cuda_sm10x_tcgen05_guardrail_trap_phase_invalid_during_alloc
        .type           $__internal_1_$__cuda_sm10x_tcgen05_guardrail_trap_phase_invalid_during_alloc,@function
        .size           $__internal_1_$__cuda_sm10x_tcgen05_guardrail_trap_phase_invalid_during_alloc,($__internal_2_$__cuda_sm10x_tcgen05_guardrail_trap_unallocated_columns_being_dealloced - $__internal_1_$__cuda_sm10x_tcgen05_guardrail_trap_phase_invalid_during_alloc)
$__internal_1_$__cuda_sm10x_tcgen05_guardrail_trap_phase_invalid_during_alloc:
[----:B------:R-:W-:Y:S05]  /*11b00*/  BPT.TRAP 0x1 ;  /* 0x000000040000795c */ /* 0x000fea0000300000 */
[----:B------:R-:W-:-:S04]  /*11b10*/  IMAD.MOV.U32 R3, RZ, RZ, 0x0 ;  /* 0x00000000ff037424 */ /* 0x000fc800078e00ff */
[----:B------:R-:W-:Y:S05]  /*11b20*/  RET.REL.NODEC R2 `(matmul_kernel) ;  /* 0xfffffee402347950 */ /* 0x000fea0003c3ffff */
        .weak           $__internal_2_$__cuda_sm10x_tcgen05_guardrail_trap_unallocated_columns_being_dealloced
        .type           $__internal_2_$__cuda_sm10x_tcgen05_guardrail_trap_unallocated_columns_being_dealloced,@function
        .size           $__internal_2_$__cuda_sm10x_tcgen05_guardrail_trap_unallocated_columns_being_dealloced,(.L_x_21 - $__internal_2_$__cuda_sm10x_tcgen05_guardrail_trap_unallocated_columns_being_dealloced)
$__internal_2_$__cuda_sm10x_tcgen05_guardrail_trap_unallocated_columns_being_dealloced:
[----:B------:R-:W-:Y:S05]  /*11b30*/  BPT.TRAP 0x1 ;  /* 0x000000040000795c */ /* 0x000fea0000300000 */
[----:B------:R-:W-:-:S04]  /*11b40*/  IMAD.MOV.U32 R3, RZ, RZ, 0x0 ;  /* 0x00000000ff037424 */ /* 0x000fc800078e00ff */
[----:B------:R-:W-:Y:S05]  /*11b50*/  RET.REL.NODEC R2 `(matmul_kernel) ;  /* 0xfffffee402287950 */ /* 0x000fea0003c3ffff */
.L_x_18:
[----:B------:R-:W-:-:S00]  /*11b60*/  BRA `(.L_x_18) ;  /* 0xfffffffc00fc7947 */ /* 0x000fc0000383ffff */
[----:B------:R-:W-:-:S00]  /*11b70*/  NOP ;  /* 0x0000000000007918 */ /* 0x000fc00000000000 */
        /* <DEDUP_REMOVED lines=8> */
.L_x_21:


//--------------------- .nv.shared.matmul_kernel  --------------------------
	.section	.nv.shared.matmul_kernel,"aw",@nobits
	.sectionflags	@""
	.align	16
	.zero		1024


//--------------------- .nv.shared.reserved.0     --------------------------
	.section	.nv.shared.reserved.0,"aw",@nobits
	.align	8
	.weak		__nv_reservedSMEM_offset_0_alias
	.size		__nv_reservedSMEM_offset_0_alias, 0, 64
	.other		__nv_reservedSMEM_offset_0_alias,@"STO_CUDA_RESERVED_SHARED STV_DEFAULT"
__nv_reservedSMEM_offset_0_alias:
	.zero		0
.nv.shared.reserved.0:
	.zero		64
	.weak		__nv_reservedSMEM_allocation_phase
	.type		__nv_reservedSMEM_allocation_phase,@object
	.size		__nv_reservedSMEM_allocation_phase,(.L_0 - __nv_reservedSMEM_allocation_phase)
__nv_reservedSMEM_allocation_phase:
	.zero		1
.L_0:
	.zero		7
	.weak		__nv_reservedSMEM_devtool_atexit_pc
	.type		__nv_reservedSMEM_devtool_atexit_pc,@object
	.size		__nv_reservedSMEM_devtool_atexit_pc,(__nv_reservedSMEM_allocation_mask - __nv_reservedSMEM_devtool_atexit_pc)
__nv_reservedSMEM_devtool_atexit_pc:
	.zero		8
	.weak		__nv_reservedSMEM_allocation_mask
	.type		__nv_reservedSMEM_allocation_mask,@object
	.size		__nv_reservedSMEM_allocation_mask,(.L_2 - __nv_reservedSMEM_allocation_mask)
__nv_reservedSMEM_allocation_mask:
	.zero		4
.L_2:


//--------------------- .nv.constant0.matmul_kernel --------------------------
	.section	.nv.constant0.matmul_kernel,"a",@progbits
	.sectionflags	@""
	.align	4
.nv.constant0.matmul_kernel:
	.zero		976


//--------------------- SYMBOLS --------------------------

	.type		.nv.reservedSmem.offset0,@object
	.size		.nv.reservedSmem.offset0,0x4
	.type		.nv.reservedSmem.cap,@object
	.size		.nv.reservedSmem.cap,0x4
